	.target	sm_90a

	.elftype	@"ET_EXEC"


//--------------------- .note.nv.tkinfo           --------------------------
	.section	.note.nv.tkinfo,"",@"SHT_NOTE"
	.sectionflags	@"SHF_NOTE_NV_TKINFO"
	.tkinfo
        /*0018*/ 	.word	0x00000002
        /*0030*/ 	.string	""
        /*0030*/ 	.string	"ptxas"
        /*0030*/ 	.string	"Cuda compilation tools, release 13.0, V13.0.88"
        /*0030*/ 	.string	"Build cuda_13.0.r13.0/compiler.36424714_0"
        /*0030*/ 	.string	"-arch sm_90a -m 64 "



//--------------------- .note.nv.cuinfo           --------------------------
	.section	.note.nv.cuinfo,"",@"SHT_NOTE"
	.sectionflags	@"SHF_NOTE_NV_CUINFO"
        /*0018*/ 	.short	0x0002
        /*001a*/ 	.short	0x005a
        /*001c*/ 	.short	0x0082
	.zero		2


//--------------------- .nv.info                  --------------------------
	.section	.nv.info,"",@"SHT_CUDA_INFO"
	.align	4


	//----- nvinfo : EIATTR_REGCOUNT
	.align		4
        /*0000*/ 	.byte	0x04, 0x2f
        /*0002*/ 	.short	(.L_18 - .L_17)
	.align		4
.L_17:
        /*0004*/ 	.word	index@(_ZN7cutlass13device_kernelINS_4gemm6kernel13GemmUniversalIN4cute5tupleIJiiiiEEENS1_10collective13CollectiveMmaINS1_34MainloopSm90TmaGmmaWarpSpecializedILi4ENS5_IJNS4_1CILi2EEENSA_ILi1EEESC_EEENS1_35KernelTmaWarpSpecializedCooperativeEEENS5_IJNSA_ILi256EEENSA_ILi128EEENSA_ILi64EEEEEENS_6half_tENS5_IJlSC_lEEESK_SL_NS4_8TiledMMAINS4_8MMA_AtomIJNS4_4SM904GMMA26MMA_64x128x16_F32F16F16_SSILNSP_5MajorE0ELSR_0ELNSP_7ScaleInE1ELSS_1EEEEEENS4_6LayoutISD_NS5_IJSC_NSA_ILi0EEESW_EEEEENS5_IJNS4_10UnderscoreESZ_SZ_EEEEENS4_13SM90_TMA_LOADENS4_14ComposedLayoutINS4_7SwizzleILi3ELi4ELi3EEENS4_18smem_ptr_flag_bitsILi16EEENSV_INS5_IJNSA_ILi8EEESI_EEENS5_IJSI_SC_EEEEEEEvNS4_8identityENS4_23SM90_TMA_LOAD_MULTICASTES1C_vS1D_EENS_8epilogue10collective18CollectiveEpilogueINS1G_22Sm90TmaWarpSpecializedILi4ELi2ELi16ELb1ELb0EEEJSJ_NS5_IJSH_NSA_ILi32EEEEEESK_SL_SK_SL_NS1G_6fusion15FusionCallbacksIS1K_NS1N_13LinCombEltActINS1G_6thread4GELUESK_fSK_fLNS_15FloatRoundStyleE2EEESJ_S1M_JEEES12_NS13_INS14_ILi2ELi4ELi3EEES17_NSV_INS5_IJS18_S1L_EEENS5_IJS1L_SC_EEEEEEENS4_17SM75_U32x4_LDSM_NENS4_14SM90_TMA_STOREES1Z_NS4_17SM90_U32x4_STSM_NENS4_9Copy_AtomIJS22_SK_EEEvEEEvvEEEEvNT_6ParamsE)
        /*0008*/ 	.word	0x000000a8


	//----- nvinfo : EIATTR_FRAME_SIZE
	.align		4
.L_18:
        /*000c*/ 	.byte	0x04, 0x11
        /*000e*/ 	.short	(.L_20 - .L_19)
	.align		4
.L_19:
        /*0010*/ 	.word	index@(_ZN7cutlass13device_kernelINS_4gemm6kernel13GemmUniversalIN4cute5tupleIJiiiiEEENS1_10collective13CollectiveMmaINS1_34MainloopSm90TmaGmmaWarpSpecializedILi4ENS5_IJNS4_1CILi2EEENSA_ILi1EEESC_EEENS1_35KernelTmaWarpSpecializedCooperativeEEENS5_IJNSA_ILi256EEENSA_ILi128EEENSA_ILi64EEEEEENS_6half_tENS5_IJlSC_lEEESK_SL_NS4_8TiledMMAINS4_8MMA_AtomIJNS4_4SM904GMMA26MMA_64x128x16_F32F16F16_SSILNSP_5MajorE0ELSR_0ELNSP_7ScaleInE1ELSS_1EEEEEENS4_6LayoutISD_NS5_IJSC_NSA_ILi0EEESW_EEEEENS5_IJNS4_10UnderscoreESZ_SZ_EEEEENS4_13SM90_TMA_LOADENS4_14ComposedLayoutINS4_7SwizzleILi3ELi4ELi3EEENS4_18smem_ptr_flag_bitsILi16EEENSV_INS5_IJNSA_ILi8EEESI_EEENS5_IJSI_SC_EEEEEEEvNS4_8identityENS4_23SM90_TMA_LOAD_MULTICASTES1C_vS1D_EENS_8epilogue10collective18CollectiveEpilogueINS1G_22Sm90TmaWarpSpecializedILi4ELi2ELi16ELb1ELb0EEEJSJ_NS5_IJSH_NSA_ILi32EEEEEESK_SL_SK_SL_NS1G_6fusion15FusionCallbacksIS1K_NS1N_13LinCombEltActINS1G_6thread4GELUESK_fSK_fLNS_15FloatRoundStyleE2EEESJ_S1M_JEEES12_NS13_INS14_ILi2ELi4ELi3EEES17_NSV_INS5_IJS18_S1L_EEENS5_IJS1L_SC_EEEEEEENS4_17SM75_U32x4_LDSM_NENS4_14SM90_TMA_STOREES1Z_NS4_17SM90_U32x4_STSM_NENS4_9Copy_AtomIJS22_SK_EEEvEEEvvEEEEvNT_6ParamsE)
        /*0014*/ 	.word	0x00000000


	//----- nvinfo : EIATTR_MIN_STACK_SIZE
	.align		4
.L_20:
        /*0018*/ 	.byte	0x04, 0x12
        /*001a*/ 	.short	(.L_22 - .L_21)
	.align		4
.L_21:
        /*001c*/ 	.word	index@(_ZN7cutlass13device_kernelINS_4gemm6kernel13GemmUniversalIN4cute5tupleIJiiiiEEENS1_10collective13CollectiveMmaINS1_34MainloopSm90TmaGmmaWarpSpecializedILi4ENS5_IJNS4_1CILi2EEENSA_ILi1EEESC_EEENS1_35KernelTmaWarpSpecializedCooperativeEEENS5_IJNSA_ILi256EEENSA_ILi128EEENSA_ILi64EEEEEENS_6half_tENS5_IJlSC_lEEESK_SL_NS4_8TiledMMAINS4_8MMA_AtomIJNS4_4SM904GMMA26MMA_64x128x16_F32F16F16_SSILNSP_5MajorE0ELSR_0ELNSP_7ScaleInE1ELSS_1EEEEEENS4_6LayoutISD_NS5_IJSC_NSA_ILi0EEESW_EEEEENS5_IJNS4_10UnderscoreESZ_SZ_EEEEENS4_13SM90_TMA_LOADENS4_14ComposedLayoutINS4_7SwizzleILi3ELi4ELi3EEENS4_18smem_ptr_flag_bitsILi16EEENSV_INS5_IJNSA_ILi8EEESI_EEENS5_IJSI_SC_EEEEEEEvNS4_8identityENS4_23SM90_TMA_LOAD_MULTICASTES1C_vS1D_EENS_8epilogue10collective18CollectiveEpilogueINS1G_22Sm90TmaWarpSpecializedILi4ELi2ELi16ELb1ELb0EEEJSJ_NS5_IJSH_NSA_ILi32EEEEEESK_SL_SK_SL_NS1G_6fusion15FusionCallbacksIS1K_NS1N_13LinCombEltActINS1G_6thread4GELUESK_fSK_fLNS_15FloatRoundStyleE2EEESJ_S1M_JEEES12_NS13_INS14_ILi2ELi4ELi3EEES17_NSV_INS5_IJS18_S1L_EEENS5_IJS1L_SC_EEEEEEENS4_17SM75_U32x4_LDSM_NENS4_14SM90_TMA_STOREES1Z_NS4_17SM90_U32x4_STSM_NENS4_9Copy_AtomIJS22_SK_EEEvEEEvvEEEEvNT_6ParamsE)
        /*0020*/ 	.word	0x00000000
.L_22:


//--------------------- .nv.compat                --------------------------
	.section	.nv.compat,"",@"SHT_CUDA_COMPAT_INFO"
	.align	4
        /*0000*/ 	.byte	0x02, 0x09, 0x01, 0x00, 0x02, 0x02, 0x04, 0x00, 0x02, 0x05, 0x05, 0x00, 0x03, 0x07, 0x01, 0x01
        /*0010*/ 	.byte	0x02, 0x03, 0x01, 0x00, 0x02, 0x06, 0x01, 0x00, 0x04, 0x0b, 0x08, 0x00, 0x00, 0x00, 0x00, 0x00
        /*0020*/ 	.byte	0x00, 0x00, 0x00, 0x00


//--------------------- .nv.info._ZN7cutlass13device_kernelINS_4gemm6kernel13GemmUniversalIN4cute5tupleIJiiiiEEENS1_10collective13CollectiveMmaINS1_34MainloopSm90TmaGmmaWarpSpecializedILi4ENS5_IJNS4_1CILi2EEENSA_ILi1EEESC_EEENS1_35KernelTmaWarpSpecializedCooperativeEEENS5_IJNSA_ILi256EEENSA_ILi128EEENSA_ILi64EEEEEENS_6half_tENS5_IJlSC_lEEESK_SL_NS4_8TiledMMAINS4_8MMA_AtomIJNS4_4SM904GMMA26MMA_64x128x16_F32F16F16_SSILNSP_5MajorE0ELSR_0ELNSP_7ScaleInE1ELSS_1EEEEEENS4_6LayoutISD_NS5_IJSC_NSA_ILi0EEESW_EEEEENS5_IJNS4_10UnderscoreESZ_SZ_EEEEENS4_13SM90_TMA_LOADENS4_14ComposedLayoutINS4_7SwizzleILi3ELi4ELi3EEENS4_18smem_ptr_flag_bitsILi16EEENSV_INS5_IJNSA_ILi8EEESI_EEENS5_IJSI_SC_EEEEEEEvNS4_8identityENS4_23SM90_TMA_LOAD_MULTICASTES1C_vS1D_EENS_8epilogue10collective18CollectiveEpilogueINS1G_22Sm90TmaWarpSpecializedILi4ELi2ELi16ELb1ELb0EEEJSJ_NS5_IJSH_NSA_ILi32EEEEEESK_SL_SK_SL_NS1G_6fusion15FusionCallbacksIS1K_NS1N_13LinCombEltActINS1G_6thread4GELUESK_fSK_fLNS_15FloatRoundStyleE2EEESJ_S1M_JEEES12_NS13_INS14_ILi2ELi4ELi3EEES17_NSV_INS5_IJS18_S1L_EEENS5_IJS1L_SC_EEEEEEENS4_17SM75_U32x4_LDSM_NENS4_14SM90_TMA_STOREES1Z_NS4_17SM90_U32x4_STSM_NENS4_9Copy_AtomIJS22_SK_EEEvEEEvvEEEEvNT_6ParamsE --------------------------
	.section	.nv.info._ZN7cutlass13device_kernelINS_4gemm6kernel13GemmUniversalIN4cute5tupleIJiiiiEEENS1_10collective13CollectiveMmaINS1_34MainloopSm90TmaGmmaWarpSpecializedILi4ENS5_IJNS4_1CILi2EEENSA_ILi1EEESC_EEENS1_35KernelTmaWarpSpecializedCooperativeEEENS5_IJNSA_ILi256EEENSA_ILi128EEENSA_ILi64EEEEEENS_6half_tENS5_IJlSC_lEEESK_SL_NS4_8TiledMMAINS4_8MMA_AtomIJNS4_4SM904GMMA26MMA_64x128x16_F32F16F16_SSILNSP_5MajorE0ELSR_0ELNSP_7ScaleInE1ELSS_1EEEEEENS4_6LayoutISD_NS5_IJSC_NSA_ILi0EEESW_EEEEENS5_IJNS4_10UnderscoreESZ_SZ_EEEEENS4_13SM90_TMA_LOADENS4_14ComposedLayoutINS4_7SwizzleILi3ELi4ELi3EEENS4_18smem_ptr_flag_bitsILi16EEENSV_INS5_IJNSA_ILi8EEESI_EEENS5_IJSI_SC_EEEEEEEvNS4_8identityENS4_23SM90_TMA_LOAD_MULTICASTES1C_vS1D_EENS_8epilogue10collective18CollectiveEpilogueINS1G_22Sm90TmaWarpSpecializedILi4ELi2ELi16ELb1ELb0EEEJSJ_NS5_IJSH_NSA_ILi32EEEEEESK_SL_SK_SL_NS1G_6fusion15FusionCallbacksIS1K_NS1N_13LinCombEltActINS1G_6thread4GELUESK_fSK_fLNS_15FloatRoundStyleE2EEESJ_S1M_JEEES12_NS13_INS14_ILi2ELi4ELi3EEES17_NSV_INS5_IJS18_S1L_EEENS5_IJS1L_SC_EEEEEEENS4_17SM75_U32x4_LDSM_NENS4_14SM90_TMA_STOREES1Z_NS4_17SM90_U32x4_STSM_NENS4_9Copy_AtomIJS22_SK_EEEvEEEvvEEEEvNT_6ParamsE,"",@"SHT_CUDA_INFO"
	.sectionflags	@""
	.align	4


	//----- nvinfo : EIATTR_CUDA_API_VERSION
	.align		4
        /*0000*/ 	.byte	0x04, 0x37
        /*0002*/ 	.short	(.L_24 - .L_23)
.L_23:
        /*0004*/ 	.word	0x00000082


	//----- nvinfo : EIATTR_KPARAM_INFO
	.align		4
.L_24:
        /*0008*/ 	.byte	0x04, 0x17
        /*000a*/ 	.short	(.L_26 - .L_25)
.L_25:
        /*000c*/ 	.word	0x00000000
        /*0010*/ 	.short	0x0000
        /*0012*/ 	.short	0x0070
        /*0014*/ 	.byte	0x00, 0xf0, 0x01, 0x1c


	//----- nvinfo : EIATTR_SPARSE_MMA_MASK
	.align		4
.L_26:
        /*0018*/ 	.byte	0x03, 0x50
        /*001a*/ 	.short	0x0000


	//----- nvinfo : EIATTR_MAXREG_COUNT
	.align		4
        /*001c*/ 	.byte	0x03, 0x1b
        /*001e*/ 	.short	0x00a8


	//----- nvinfo : EIATTR_NUM_BARRIERS
	.align		4
        /*0020*/ 	.byte	0x02, 0x4c
        /*0022*/ 	.byte	0x02
	.zero		1


	//----- nvinfo : EIATTR_EXTERNS
	.align		4
        /*0024*/ 	.byte	0x04, 0x0f
        /*0026*/ 	.short	(.L_28 - .L_27)


	//   ....[0]....
	.align		4
.L_27:
        /*0028*/ 	.word	index@(__assertfail)


	//----- nvinfo : EIATTR_MERCURY_ISA_VERSION
	.align		4
.L_28:
        /*002c*/ 	.byte	0x03, 0x5f
        /*002e*/ 	.short	0x0101


	//----- nvinfo : EIATTR_INT_WARP_WIDE_INSTR_OFFSETS
	.align		4
        /*0030*/ 	.byte	0x04, 0x31
        /*0032*/ 	.short	(.L_30 - .L_29)


	//   ....[0]....
.L_29:
        /*0034*/ 	.word	0x00000a50


	//   ....[1]....
        /*0038*/ 	.word	0x00000a60


	//   ....[2]....
        /*003c*/ 	.word	0x00000bb0


	//----- nvinfo : EIATTR_COOP_GROUP_MASK_REGIDS
	.align		4
.L_30:
        /*0040*/ 	.byte	0x04, 0x29
        /*0042*/ 	.short	(.L_32 - .L_31)


	//   ....[0]....
.L_31:
        /*0044*/ 	.word	0xffffffff


	//   ....[1]....
        /*0048*/ 	.word	0xffffffff


	//   ....[2]....
        /*004c*/ 	.word	0xffffffff


	//   ....[3]....
        /*0050*/ 	.word	0xffffffff


	//   ....[4]....
        /*0054*/ 	.word	0xffffffff


	//   ....[5]....
        /*0058*/ 	.word	0xffffffff


	//   ....[6]....
        /*005c*/ 	.word	0xffffffff


	//----- nvinfo : EIATTR_COOP_GROUP_INSTR_OFFSETS
	.align		4
.L_32:
        /*0060*/ 	.byte	0x04, 0x28
        /*0062*/ 	.short	(.L_34 - .L_33)


	//   ....[0]....
.L_33:
        /*0064*/ 	.word	0x00000050


	//   ....[1]....
        /*0068*/ 	.word	0x00000080


	//   ....[2]....
        /*006c*/ 	.word	0x000004f0


	//   ....[3]....
        /*0070*/ 	.word	0x000006e0


	//   ....[4]....
        /*0074*/ 	.word	0x000008a0


	//   ....[5]....
        /*0078*/ 	.word	0x00000d40


	//   ....[6]....
        /*007c*/ 	.word	0x00001830


	//----- nvinfo : EIATTR_REG_RECONFIG
	.align		4
.L_34:
        /*0080*/ 	.byte	0x01, 0x54
	.zero		2


	//----- nvinfo : EIATTR_SYSCALL_OFFSETS
	.align		4
        /*0084*/ 	.byte	0x04, 0x46
        /*0086*/ 	.short	(.L_36 - .L_35)


	//   ....[0]....
.L_35:
        /*0088*/ 	.word	0x00001a00


	//   ....[1]....
        /*008c*/ 	.word	0x000026a0


	//   ....[2]....
        /*0090*/ 	.word	0x00002790


	//----- nvinfo : EIATTR_MBARRIER_INSTR_OFFSETS
	.align		4
.L_36:
        /*0094*/ 	.byte	0x04, 0x39
        /*0096*/ 	.short	(.L_38 - .L_37)


	//   ....[0]....
.L_37:
        /*0098*/ 	.word	0x00000650
        /*009c*/ 	.word	0x000000ff
        /*00a0*/ 	.word	0x00000000
        /*00a4*/ 	.short	0x0100
        /*00a6*/ 	.byte	0x08
	.zero		1


	//   ....[1]....
        /*00a8*/ 	.word	0x00000660
        /*00ac*/ 	.word	0x000000ff
        /*00b0*/ 	.word	0x00000020
        /*00b4*/ 	.short	0x0100
        /*00b6*/ 	.byte	0x08
	.zero		1


	//   ....[2]....
        /*00b8*/ 	.word	0x00000670
        /*00bc*/ 	.word	0x000000ff
        /*00c0*/ 	.word	0x00000008
        /*00c4*/ 	.short	0x0100
        /*00c6*/ 	.byte	0x08
	.zero		1


	//   ....[3]....
        /*00c8*/ 	.word	0x00000680
        /*00cc*/ 	.word	0x000000ff
        /*00d0*/ 	.word	0x00000028
        /*00d4*/ 	.short	0x0100
        /*00d6*/ 	.byte	0x08
	.zero		1


	//   ....[4]....
        /*00d8*/ 	.word	0x00000690
        /*00dc*/ 	.word	0x000000ff
        /*00e0*/ 	.word	0x00000010
        /*00e4*/ 	.short	0x0100
        /*00e6*/ 	.byte	0x08
	.zero		1


	//   ....[5]....
        /*00e8*/ 	.word	0x000006a0
        /*00ec*/ 	.word	0x000000ff
        /*00f0*/ 	.word	0x00000030
        /*00f4*/ 	.short	0x0100
        /*00f6*/ 	.byte	0x08
	.zero		1


	//   ....[6]....
        /*00f8*/ 	.word	0x000006b0
        /*00fc*/ 	.word	0x000000ff
        /*0100*/ 	.word	0x00000018
        /*0104*/ 	.short	0x0100
        /*0106*/ 	.byte	0x08
	.zero		1


	//   ....[7]....
        /*0108*/ 	.word	0x000006c0
        /*010c*/ 	.word	0x000000ff
        /*0110*/ 	.word	0x00000038
        /*0114*/ 	.short	0x0100
        /*0116*/ 	.byte	0x08
	.zero		1


	//   ....[8]....
        /*0118*/ 	.word	0x000007f0
        /*011c*/ 	.word	0x000000ff
        /*0120*/ 	.word	0x00000040
        /*0124*/ 	.short	0x0100
        /*0126*/ 	.byte	0x08
	.zero		1


	//   ....[9]....
        /*0128*/ 	.word	0x00000800
        /*012c*/ 	.word	0x000000ff
        /*0130*/ 	.word	0x00000060
        /*0134*/ 	.short	0x0100
        /*0136*/ 	.byte	0x08
	.zero		1


	//   ....[10]....
        /*0138*/ 	.word	0x00000810
        /*013c*/ 	.word	0x000000ff
        /*0140*/ 	.word	0x00000048
        /*0144*/ 	.short	0x0100
        /*0146*/ 	.byte	0x08
	.zero		1


	//   ....[11]....
        /*0148*/ 	.word	0x00000820
        /*014c*/ 	.word	0x000000ff
        /*0150*/ 	.word	0x00000068
        /*0154*/ 	.short	0x0100
        /*0156*/ 	.byte	0x08
	.zero		1


	//   ....[12]....
        /*0158*/ 	.word	0x00000830
        /*015c*/ 	.word	0x000000ff
        /*0160*/ 	.word	0x00000050
        /*0164*/ 	.short	0x0100
        /*0166*/ 	.byte	0x08
	.zero		1


	//   ....[13]....
        /*0168*/ 	.word	0x00000840
        /*016c*/ 	.word	0x000000ff
        /*0170*/ 	.word	0x00000070
        /*0174*/ 	.short	0x0100
        /*0176*/ 	.byte	0x08
	.zero		1


	//   ....[14]....
        /*0178*/ 	.word	0x00000850
        /*017c*/ 	.word	0x000000ff
        /*0180*/ 	.word	0x00000058
        /*0184*/ 	.short	0x0100
        /*0186*/ 	.byte	0x08
	.zero		1


	//   ....[15]....
        /*0188*/ 	.word	0x00000860
        /*018c*/ 	.word	0x000000ff
        /*0190*/ 	.word	0x00000078
        /*0194*/ 	.short	0x0100
        /*0196*/ 	.byte	0x08
	.zero		1


	//   ....[16]....
        /*0198*/ 	.word	0x00000c10
        /*019c*/ 	.word	0x000000ff
        /*01a0*/ 	.word	0x00000080
        /*01a4*/ 	.short	0x0100
        /*01a6*/ 	.byte	0x06
	.zero		1


	//   ....[17]....
        /*01a8*/ 	.word	0x00000cb0
        /*01ac*/ 	.word	0x000000ff
        /*01b0*/ 	.word	0x00000088
        /*01b4*/ 	.short	0x0100
        /*01b6*/ 	.byte	0x06
	.zero		1


	//   ....[18]....
        /*01b8*/ 	.word	0x00001a80
        /*01bc*/ 	.word	0x00000004
        /*01c0*/ 	.word	0x00000000
        /*01c4*/ 	.short	0x010a
        /*01c6*/ 	.byte	0x3f
	.zero		1


	//   ....[19]....
        /*01c8*/ 	.word	0x00001af0
        /*01cc*/ 	.word	0x00000004
        /*01d0*/ 	.word	0x00000000
        /*01d4*/ 	.short	0x010a
        /*01d6*/ 	.byte	0x3f
	.zero		1


	//   ....[20]....
        /*01d8*/ 	.word	0x00001f30
        /*01dc*/ 	.word	0x000000ff
        /*01e0*/ 	.word	0x00000000
        /*01e4*/ 	.short	0x010a
        /*01e6*/ 	.byte	0x04
	.zero		1


	//   ....[21]....
        /*01e8*/ 	.word	0x00001f70
        /*01ec*/ 	.word	0x000000ff
        /*01f0*/ 	.word	0x00000000
        /*01f4*/ 	.short	0x010a
        /*01f6*/ 	.byte	0x04
	.zero		1


	//   ....[22]....
        /*01f8*/ 	.word	0x00002320
        /*01fc*/ 	.word	0x00000005
        /*0200*/ 	.word	0x00000000
        /*0204*/ 	.short	0x0101
        /*0206*/ 	.byte	0x3f
	.zero		1


	//   ....[23]....
        /*0208*/ 	.word	0x000024f0
        /*020c*/ 	.word	0x00000003
        /*0210*/ 	.word	0x00000000
        /*0214*/ 	.short	0x0101
        /*0216*/ 	.byte	0x3f
	.zero		1


	//   ....[24]....
        /*0218*/ 	.word	0x00002c50
        /*021c*/ 	.word	0x000000ff
        /*0220*/ 	.word	0x00000040
        /*0224*/ 	.short	0x010a
        /*0226*/ 	.byte	0x33
	.zero		1


	//   ....[25]....
        /*0228*/ 	.word	0x00004e80
        /*022c*/ 	.word	0x000000ff
        /*0230*/ 	.word	0x00000000
        /*0234*/ 	.short	0x0101
        /*0236*/ 	.byte	0x04
	.zero		1


	//   ....[26]....
        /*0238*/ 	.word	0x00004f70
        /*023c*/ 	.word	0x0000005c
        /*0240*/ 	.word	0x00000040
        /*0244*/ 	.short	0x010a
        /*0246*/ 	.byte	0x3f
	.zero		1


	//   ....[27]....
        /*0248*/ 	.word	0x00006ea0
        /*024c*/ 	.word	0x000000ff
        /*0250*/ 	.word	0x00000000
        /*0254*/ 	.short	0x0101
        /*0256*/ 	.byte	0x04
	.zero		1


	//   ....[28]....
        /*0258*/ 	.word	0x00006fa0
        /*025c*/ 	.word	0x00000018
        /*0260*/ 	.word	0x00000040
        /*0264*/ 	.short	0x010a
        /*0266*/ 	.byte	0x3f
	.zero		1


	//   ....[29]....
        /*0268*/ 	.word	0x00008f00
        /*026c*/ 	.word	0x000000ff
        /*0270*/ 	.word	0x00000000
        /*0274*/ 	.short	0x0101
        /*0276*/ 	.byte	0x04
	.zero		1


	//   ....[30]....
        /*0278*/ 	.word	0x00008ff0
        /*027c*/ 	.word	0x0000001c
        /*0280*/ 	.word	0x00000040
        /*0284*/ 	.short	0x010a
        /*0286*/ 	.byte	0x3f
	.zero		1


	//   ....[31]....
        /*0288*/ 	.word	0x0000af60
        /*028c*/ 	.word	0x000000ff
        /*0290*/ 	.word	0x00000000
        /*0294*/ 	.short	0x0101
        /*0296*/ 	.byte	0x04
	.zero		1


	//   ....[32]....
        /*0298*/ 	.word	0x0000b050
        /*029c*/ 	.word	0x0000001c
        /*02a0*/ 	.word	0x00000040
        /*02a4*/ 	.short	0x010a
        /*02a6*/ 	.byte	0x3f
	.zero		1


	//   ....[33]....
        /*02a8*/ 	.word	0x0000cfa0
        /*02ac*/ 	.word	0x000000ff
        /*02b0*/ 	.word	0x00000000
        /*02b4*/ 	.short	0x0101
        /*02b6*/ 	.byte	0x04
	.zero		1


	//   ....[34]....
        /*02b8*/ 	.word	0x0000d090
        /*02bc*/ 	.word	0x0000001c
        /*02c0*/ 	.word	0x00000040
        /*02c4*/ 	.short	0x010a
        /*02c6*/ 	.byte	0x3f
	.zero		1


	//   ....[35]....
        /*02c8*/ 	.word	0x0000efe0
        /*02cc*/ 	.word	0x000000ff
        /*02d0*/ 	.word	0x00000000
        /*02d4*/ 	.short	0x0101
        /*02d6*/ 	.byte	0x04
	.zero		1


	//   ....[36]....
        /*02d8*/ 	.word	0x0000f0d0
        /*02dc*/ 	.word	0x00000019
        /*02e0*/ 	.word	0x00000040
        /*02e4*/ 	.short	0x010a
        /*02e6*/ 	.byte	0x3f
	.zero		1


	//   ....[37]....
        /*02e8*/ 	.word	0x00011020
        /*02ec*/ 	.word	0x000000ff
        /*02f0*/ 	.word	0x00000000
        /*02f4*/ 	.short	0x0101
        /*02f6*/ 	.byte	0x04
	.zero		1


	//   ....[38]....
        /*02f8*/ 	.word	0x00011110
        /*02fc*/ 	.word	0x00000019
        /*0300*/ 	.word	0x00000040
        /*0304*/ 	.short	0x010a
        /*0306*/ 	.byte	0x3f
	.zero		1


	//   ....[39]....
        /*0308*/ 	.word	0x00013010
        /*030c*/ 	.word	0x000000ff
        /*0310*/ 	.word	0x00000000
        /*0314*/ 	.short	0x0101
        /*0316*/ 	.byte	0x04
	.zero		1


	//   ....[40]....
        /*0318*/ 	.word	0x00013950
        /*031c*/ 	.word	0x000000ff
        /*0320*/ 	.word	0x00000000
        /*0324*/ 	.short	0x0101
        /*0326*/ 	.byte	0x04
	.zero		1


	//   ....[41]....
        /*0328*/ 	.word	0x00013fc0
        /*032c*/ 	.word	0x000000ff
        /*0330*/ 	.word	0x00000088
        /*0334*/ 	.short	0x010a
        /*0336*/ 	.byte	0x04
	.zero		1


	//   ....[42]....
        /*0338*/ 	.word	0x000143f0
        /*033c*/ 	.word	0x000000ff
        /*0340*/ 	.word	0x00000060
        /*0344*/ 	.short	0x010a
        /*0346*/ 	.byte	0x0d
	.zero		1


	//   ....[43]....
        /*0348*/ 	.word	0x000144e0
        /*034c*/ 	.word	0x000000ff
        /*0350*/ 	.word	0x00000040
        /*0354*/ 	.short	0x010b
        /*0356*/ 	.byte	0x0d
	.zero		1


	//   ....[44]....
        /*0358*/ 	.word	0x00014540
        /*035c*/ 	.word	0x000000ff
        /*0360*/ 	.word	0x00000000
        /*0364*/ 	.short	0x0101
        /*0366*/ 	.byte	0x10
	.zero		1


	//   ....[45]....
        /*0368*/ 	.word	0x00014570
        /*036c*/ 	.word	0x000000ff
        /*0370*/ 	.word	0x00000068
        /*0374*/ 	.short	0x010a
        /*0376*/ 	.byte	0x0d
	.zero		1


	//   ....[46]....
        /*0378*/ 	.word	0x00014680
        /*037c*/ 	.word	0x000000ff
        /*0380*/ 	.word	0x00000048
        /*0384*/ 	.short	0x010b
        /*0386*/ 	.byte	0x0d
	.zero		1


	//   ....[47]....
        /*0388*/ 	.word	0x000146f0
        /*038c*/ 	.word	0x000000ff
        /*0390*/ 	.word	0x00000000
        /*0394*/ 	.short	0x0101
        /*0396*/ 	.byte	0x14
	.zero		1


	//   ....[48]....
        /*0398*/ 	.word	0x00014720
        /*039c*/ 	.word	0x000000ff
        /*03a0*/ 	.word	0x00000070
        /*03a4*/ 	.short	0x010a
        /*03a6*/ 	.byte	0x0d
	.zero		1


	//   ....[49]....
        /*03a8*/ 	.word	0x00014820
        /*03ac*/ 	.word	0x000000ff
        /*03b0*/ 	.word	0x00000050
        /*03b4*/ 	.short	0x010b
        /*03b6*/ 	.byte	0x0d
	.zero		1


	//   ....[50]....
        /*03b8*/ 	.word	0x00014880
        /*03bc*/ 	.word	0x000000ff
        /*03c0*/ 	.word	0x00000000
        /*03c4*/ 	.short	0x0101
        /*03c6*/ 	.byte	0x1d
	.zero		1


	//   ....[51]....
        /*03c8*/ 	.word	0x000148b0
        /*03cc*/ 	.word	0x000000ff
        /*03d0*/ 	.word	0x00000078
        /*03d4*/ 	.short	0x010a
        /*03d6*/ 	.byte	0x0d
	.zero		1


	//   ....[52]....
        /*03d8*/ 	.word	0x000149b0
        /*03dc*/ 	.word	0x000000ff
        /*03e0*/ 	.word	0x00000058
        /*03e4*/ 	.short	0x010b
        /*03e6*/ 	.byte	0x0d
	.zero		1


	//   ....[53]....
        /*03e8*/ 	.word	0x00014a20
        /*03ec*/ 	.word	0x000000ff
        /*03f0*/ 	.word	0x00000000
        /*03f4*/ 	.short	0x0101
        /*03f6*/ 	.byte	0x1e
	.zero		1


	//   ....[54]....
        /*03f8*/ 	.word	0x00014a60
        /*03fc*/ 	.word	0x000000ff
        /*0400*/ 	.word	0x00000060
        /*0404*/ 	.short	0x010a
        /*0406*/ 	.byte	0x0d
	.zero		1


	//   ....[55]....
        /*0408*/ 	.word	0x00014b50
        /*040c*/ 	.word	0x000000ff
        /*0410*/ 	.word	0x00000040
        /*0414*/ 	.short	0x010b
        /*0416*/ 	.byte	0x0d
	.zero		1


	//   ....[56]....
        /*0418*/ 	.word	0x00014b90
        /*041c*/ 	.word	0x000000ff
        /*0420*/ 	.word	0x00000000
        /*0424*/ 	.short	0x0101
        /*0426*/ 	.byte	0x10
	.zero		1


	//   ....[57]....
        /*0428*/ 	.word	0x00014bc0
        /*042c*/ 	.word	0x000000ff
        /*0430*/ 	.word	0x00000068
        /*0434*/ 	.short	0x010a
        /*0436*/ 	.byte	0x0d
	.zero		1


	//   ....[58]....
        /*0438*/ 	.word	0x00014cc0
        /*043c*/ 	.word	0x000000ff
        /*0440*/ 	.word	0x00000048
        /*0444*/ 	.short	0x010b
        /*0446*/ 	.byte	0x0d
	.zero		1


	//   ....[59]....
        /*0448*/ 	.word	0x00014d00
        /*044c*/ 	.word	0x000000ff
        /*0450*/ 	.word	0x00000000
        /*0454*/ 	.short	0x0101
        /*0456*/ 	.byte	0x14
	.zero		1


	//   ....[60]....
        /*0458*/ 	.word	0x00014d40
        /*045c*/ 	.word	0x000000ff
        /*0460*/ 	.word	0x00000070
        /*0464*/ 	.short	0x010a
        /*0466*/ 	.byte	0x0d
	.zero		1


	//   ....[61]....
        /*0468*/ 	.word	0x00014e20
        /*046c*/ 	.word	0x000000ff
        /*0470*/ 	.word	0x00000050
        /*0474*/ 	.short	0x010b
        /*0476*/ 	.byte	0x0d
	.zero		1


	//   ....[62]....
        /*0478*/ 	.word	0x00014e60
        /*047c*/ 	.word	0x000000ff
        /*0480*/ 	.word	0x00000000
        /*0484*/ 	.short	0x0101
        /*0486*/ 	.byte	0x1d
	.zero		1


	//   ....[63]....
        /*0488*/ 	.word	0x00014e90
        /*048c*/ 	.word	0x000000ff
        /*0490*/ 	.word	0x00000078
        /*0494*/ 	.short	0x010a
        /*0496*/ 	.byte	0x0d
	.zero		1


	//   ....[64]....
        /*0498*/ 	.word	0x00014f90
        /*049c*/ 	.word	0x000000ff
        /*04a0*/ 	.word	0x00000058
        /*04a4*/ 	.short	0x010b
        /*04a6*/ 	.byte	0x0d
	.zero		1


	//   ....[65]....
        /*04a8*/ 	.word	0x00014fe0
        /*04ac*/ 	.word	0x000000ff
        /*04b0*/ 	.word	0x00000000
        /*04b4*/ 	.short	0x0101
        /*04b6*/ 	.byte	0x1e
	.zero		1


	//   ....[66]....
        /*04b8*/ 	.word	0x00015690
        /*04bc*/ 	.word	0x00000000
        /*04c0*/ 	.word	0x00000060
        /*04c4*/ 	.short	0x010a
        /*04c6*/ 	.byte	0x3f
	.zero		1


	//   ....[67]....
        /*04c8*/ 	.word	0x000156d0
        /*04cc*/ 	.word	0x00000000
        /*04d0*/ 	.word	0x00000068
        /*04d4*/ 	.short	0x010a
        /*04d6*/ 	.byte	0x3f
	.zero		1


	//   ....[68]....
        /*04d8*/ 	.word	0x00015710
        /*04dc*/ 	.word	0x00000000
        /*04e0*/ 	.word	0x00000070
        /*04e4*/ 	.short	0x010a
        /*04e6*/ 	.byte	0x3f
	.zero		1


	//   ....[69]....
        /*04e8*/ 	.word	0x00015770
        /*04ec*/ 	.word	0x00000000
        /*04f0*/ 	.word	0x00000078
        /*04f4*/ 	.short	0x010a
        /*04f6*/ 	.byte	0x3f
	.zero		1


	//   ....[70]....
        /*04f8*/ 	.word	0x00015ad0
        /*04fc*/ 	.word	0x0000000f
        /*0500*/ 	.word	0x00000020
        /*0504*/ 	.short	0x010a
        /*0506*/ 	.byte	0x3f
	.zero		1


	//   ....[71]....
        /*0508*/ 	.word	0x00015e90
        /*050c*/ 	.word	0x00000004
        /*0510*/ 	.word	0x00000088
        /*0514*/ 	.short	0x0101
        /*0516*/ 	.byte	0x3f
	.zero		1


	//   ....[72]....
        /*0518*/ 	.word	0x000165c0
        /*051c*/ 	.word	0x00000005
        /*0520*/ 	.word	0x00000000
        /*0524*/ 	.short	0x010a
        /*0526*/ 	.byte	0x3f
	.zero		1


	//   ....[73]....
        /*0528*/ 	.word	0x00016640
        /*052c*/ 	.word	0x00000007
        /*0530*/ 	.word	0x00000000
        /*0534*/ 	.short	0x010a
        /*0536*/ 	.byte	0x3f
	.zero		1


	//   ....[74]....
        /*0538*/ 	.word	0x000166d0
        /*053c*/ 	.word	0x00000006
        /*0540*/ 	.word	0x00000000
        /*0544*/ 	.short	0x010a
        /*0546*/ 	.byte	0x3f
	.zero		1


	//   ....[75]....
        /*0548*/ 	.word	0x00016760
        /*054c*/ 	.word	0x00000003
        /*0550*/ 	.word	0x00000000
        /*0554*/ 	.short	0x010a
        /*0556*/ 	.byte	0x3f
	.zero		1


	//   ....[76]....
        /*0558*/ 	.word	0x000167c0
        /*055c*/ 	.word	0x00000004
        /*0560*/ 	.word	0x00000000
        /*0564*/ 	.short	0x010a
        /*0566*/ 	.byte	0x3f
	.zero		1


	//   ....[77]....
        /*0568*/ 	.word	0x00016820
        /*056c*/ 	.word	0x00000005
        /*0570*/ 	.word	0x00000000
        /*0574*/ 	.short	0x010a
        /*0576*/ 	.byte	0x3f
	.zero		1


	//   ....[78]....
        /*0578*/ 	.word	0x00016880
        /*057c*/ 	.word	0x00000004
        /*0580*/ 	.word	0x00000040
        /*0584*/ 	.short	0x010a
        /*0586*/ 	.byte	0x3f
	.zero		1


	//   ....[79]....
        /*0588*/ 	.word	0x000168d0
        /*058c*/ 	.word	0x0000005c
        /*0590*/ 	.word	0x00000040
        /*0594*/ 	.short	0x010a
        /*0596*/ 	.byte	0x3f
	.zero		1


	//   ....[80]....
        /*0598*/ 	.word	0x00016920
        /*059c*/ 	.word	0x00000018
        /*05a0*/ 	.word	0x00000040
        /*05a4*/ 	.short	0x010a
        /*05a6*/ 	.byte	0x3f
	.zero		1


	//   ....[81]....
        /*05a8*/ 	.word	0x00016970
        /*05ac*/ 	.word	0x0000001c
        /*05b0*/ 	.word	0x00000040
        /*05b4*/ 	.short	0x010a
        /*05b6*/ 	.byte	0x3f
	.zero		1


	//   ....[82]....
        /*05b8*/ 	.word	0x000169c0
        /*05bc*/ 	.word	0x0000001c
        /*05c0*/ 	.word	0x00000040
        /*05c4*/ 	.short	0x010a
        /*05c6*/ 	.byte	0x3f
	.zero		1


	//   ....[83]....
        /*05c8*/ 	.word	0x00016a10
        /*05cc*/ 	.word	0x0000001c
        /*05d0*/ 	.word	0x00000040
        /*05d4*/ 	.short	0x010a
        /*05d6*/ 	.byte	0x3f
	.zero		1


	//   ....[84]....
        /*05d8*/ 	.word	0x00016a60
        /*05dc*/ 	.word	0x00000019
        /*05e0*/ 	.word	0x00000040
        /*05e4*/ 	.short	0x010a
        /*05e6*/ 	.byte	0x3f
	.zero		1


	//   ....[85]....
        /*05e8*/ 	.word	0x00016ab0
        /*05ec*/ 	.word	0x00000019
        /*05f0*/ 	.word	0x00000040
        /*05f4*/ 	.short	0x010a
        /*05f6*/ 	.byte	0x3f
	.zero		1


	//   ....[86]....
        /*05f8*/ 	.word	0x00016b10
        /*05fc*/ 	.word	0x00000003
        /*0600*/ 	.word	0x00000088
        /*0604*/ 	.short	0x010a
        /*0606*/ 	.byte	0x3f
	.zero		1


	//   ....[87]....
        /*0608*/ 	.word	0x00016b70
        /*060c*/ 	.word	0x00000005
        /*0610*/ 	.word	0x00000060
        /*0614*/ 	.short	0x010a
        /*0616*/ 	.byte	0x3f
	.zero		1


	//   ....[88]....
        /*0618*/ 	.word	0x00016bd0
        /*061c*/ 	.word	0x00000005
        /*0620*/ 	.word	0x00000068
        /*0624*/ 	.short	0x010a
        /*0626*/ 	.byte	0x3f
	.zero		1


	//   ....[89]....
        /*0628*/ 	.word	0x00016c30
        /*062c*/ 	.word	0x00000005
        /*0630*/ 	.word	0x00000070
        /*0634*/ 	.short	0x010a
        /*0636*/ 	.byte	0x3f
	.zero		1


	//   ....[90]....
        /*0638*/ 	.word	0x00016c90
        /*063c*/ 	.word	0x00000005
        /*0640*/ 	.word	0x00000078
        /*0644*/ 	.short	0x010a
        /*0646*/ 	.byte	0x3f
	.zero		1


	//   ....[91]....
        /*0648*/ 	.word	0x00016cf0
        /*064c*/ 	.word	0x00000005
        /*0650*/ 	.word	0x00000060
        /*0654*/ 	.short	0x010a
        /*0656*/ 	.byte	0x3f
	.zero		1


	//   ....[92]....
        /*0658*/ 	.word	0x00016d50
        /*065c*/ 	.word	0x00000005
        /*0660*/ 	.word	0x00000068
        /*0664*/ 	.short	0x010a
        /*0666*/ 	.byte	0x3f
	.zero		1


	//   ....[93]....
        /*0668*/ 	.word	0x00016db0
        /*066c*/ 	.word	0x00000005
        /*0670*/ 	.word	0x00000070
        /*0674*/ 	.short	0x010a
        /*0676*/ 	.byte	0x3f
	.zero		1


	//   ....[94]....
        /*0678*/ 	.word	0x00016e10
        /*067c*/ 	.word	0x00000005
        /*0680*/ 	.word	0x00000078
        /*0684*/ 	.short	0x010a
        /*0686*/ 	.byte	0x3f
	.zero		1


	//   ....[95]....
        /*0688*/ 	.word	0x00016e60
        /*068c*/ 	.word	0x00000000
        /*0690*/ 	.word	0x00000060
        /*0694*/ 	.short	0x010a
        /*0696*/ 	.byte	0x3f
	.zero		1


	//   ....[96]....
        /*0698*/ 	.word	0x00016eb0
        /*069c*/ 	.word	0x00000000
        /*06a0*/ 	.word	0x00000068
        /*06a4*/ 	.short	0x010a
        /*06a6*/ 	.byte	0x3f
	.zero		1


	//   ....[97]....
        /*06a8*/ 	.word	0x00016f00
        /*06ac*/ 	.word	0x00000000
        /*06b0*/ 	.word	0x00000070
        /*06b4*/ 	.short	0x010a
        /*06b6*/ 	.byte	0x3f
	.zero		1


	//   ....[98]....
        /*06b8*/ 	.word	0x00016fd0
        /*06bc*/ 	.word	0x0000000f
        /*06c0*/ 	.word	0x00000020
        /*06c4*/ 	.short	0x010a
        /*06c6*/ 	.byte	0x3f
	.zero		1


	//   ....[99]....
        /*06c8*/ 	.word	0x000170a0
        /*06cc*/ 	.word	0x00000005
        /*06d0*/ 	.word	0x00000000
        /*06d4*/ 	.short	0x010a
        /*06d6*/ 	.byte	0x3f
	.zero		1


	//   ....[100]....
        /*06d8*/ 	.word	0x000170f0
        /*06dc*/ 	.word	0x00000007
        /*06e0*/ 	.word	0x00000000
        /*06e4*/ 	.short	0x010a
        /*06e6*/ 	.byte	0x3f
	.zero		1


	//   ....[101]....
        /*06e8*/ 	.word	0x00017140
        /*06ec*/ 	.word	0x00000006
        /*06f0*/ 	.word	0x00000000
        /*06f4*/ 	.short	0x010a
        /*06f6*/ 	.byte	0x3f
	.zero		1


	//----- nvinfo : EIATTR_NUM_MBARRIERS
	.align		4
.L_38:
        /*06f8*/ 	.byte	0x03, 0x38
        /*06fa*/ 	.short	0x0012


	//----- nvinfo : EIATTR_EXIT_INSTR_OFFSETS
	.align		4
        /*06fc*/ 	.byte	0x04, 0x1c
        /*06fe*/ 	.short	(.L_40 - .L_39)


	//   ....[0]....
.L_39:
        /*0700*/ 	.word	0x000167b0


	//----- nvinfo : EIATTR_MAX_THREADS
	.align		4
.L_40:
        /*0704*/ 	.byte	0x04, 0x05
        /*0706*/ 	.short	(.L_42 - .L_41)
.L_41:
        /*0708*/ 	.word	0x00000180
        /*070c*/ 	.word	0x00000001
        /*0710*/ 	.word	0x00000001


	//----- nvinfo : EIATTR_CRS_STACK_SIZE
	.align		4
.L_42:
        /*0714*/ 	.byte	0x04, 0x1e
        /*0716*/ 	.short	(.L_44 - .L_43)
.L_43:
        /*0718*/ 	.word	0x00000000


	//----- nvinfo : EIATTR_CBANK_PARAM_SIZE
	.align		4
.L_44:
        /*071c*/ 	.byte	0x03, 0x19
        /*071e*/ 	.short	0x0770


	//----- nvinfo : EIATTR_PARAM_CBANK
	.align		4
        /*0720*/ 	.byte	0x04, 0x0a
        /*0722*/ 	.short	(.L_46 - .L_45)
	.align		4
.L_45:
        /*0724*/ 	.word	index@(.nv.constant0._ZN7cutlass13device_kernelINS_4gemm6kernel13GemmUniversalIN4cute5tupleIJiiiiEEENS1_10collective13CollectiveMmaINS1_34MainloopSm90TmaGmmaWarpSpecializedILi4ENS5_IJNS4_1CILi2EEENSA_ILi1EEESC_EEENS1_35KernelTmaWarpSpecializedCooperativeEEENS5_IJNSA_ILi256EEENSA_ILi128EEENSA_ILi64EEEEEENS_6half_tENS5_IJlSC_lEEESK_SL_NS4_8TiledMMAINS4_8MMA_AtomIJNS4_4SM904GMMA26MMA_64x128x16_F32F16F16_SSILNSP_5MajorE0ELSR_0ELNSP_7ScaleInE1ELSS_1EEEEEENS4_6LayoutISD_NS5_IJSC_NSA_ILi0EEESW_EEEEENS5_IJNS4_10UnderscoreESZ_SZ_EEEEENS4_13SM90_TMA_LOADENS4_14ComposedLayoutINS4_7SwizzleILi3ELi4ELi3EEENS4_18smem_ptr_flag_bitsILi16EEENSV_INS5_IJNSA_ILi8EEESI_EEENS5_IJSI_SC_EEEEEEEvNS4_8identityENS4_23SM90_TMA_LOAD_MULTICASTES1C_vS1D_EENS_8epilogue10collective18CollectiveEpilogueINS1G_22Sm90TmaWarpSpecializedILi4ELi2ELi16ELb1ELb0EEEJSJ_NS5_IJSH_NSA_ILi32EEEEEESK_SL_SK_SL_NS1G_6fusion15FusionCallbacksIS1K_NS1N_13LinCombEltActINS1G_6thread4GELUESK_fSK_fLNS_15FloatRoundStyleE2EEESJ_S1M_JEEES12_NS13_INS14_ILi2ELi4ELi3EEES17_NSV_INS5_IJS18_S1L_EEENS5_IJS1L_SC_EEEEEEENS4_17SM75_U32x4_LDSM_NENS4_14SM90_TMA_STOREES1Z_NS4_17SM90_U32x4_STSM_NENS4_9Copy_AtomIJS22_SK_EEEvEEEvvEEEEvNT_6ParamsE)
        /*0728*/ 	.short	0x0210
        /*072a*/ 	.short	0x0770


	//----- nvinfo : EIATTR_SW_WAR
	.align		4
.L_46:
        /*072c*/ 	.byte	0x04, 0x36
        /*072e*/ 	.short	(.L_48 - .L_47)
.L_47:
        /*0730*/ 	.word	0x00000008
.L_48:


//--------------------- .nv.callgraph             --------------------------
	.section	.nv.callgraph,"",@"SHT_CUDA_CALLGRAPH"
	.align	4
	.sectionentsize	8
	.align		4
        /*0000*/ 	.word	0x00000000
	.align		4
        /*0004*/ 	.word	0xffffffff
	.align		4
        /*0008*/ 	.word	index@(_ZN7cutlass13device_kernelINS_4gemm6kernel13GemmUniversalIN4cute5tupleIJiiiiEEENS1_10collective13CollectiveMmaINS1_34MainloopSm90TmaGmmaWarpSpecializedILi4ENS5_IJNS4_1CILi2EEENSA_ILi1EEESC_EEENS1_35KernelTmaWarpSpecializedCooperativeEEENS5_IJNSA_ILi256EEENSA_ILi128EEENSA_ILi64EEEEEENS_6half_tENS5_IJlSC_lEEESK_SL_NS4_8TiledMMAINS4_8MMA_AtomIJNS4_4SM904GMMA26MMA_64x128x16_F32F16F16_SSILNSP_5MajorE0ELSR_0ELNSP_7ScaleInE1ELSS_1EEEEEENS4_6LayoutISD_NS5_IJSC_NSA_ILi0EEESW_EEEEENS5_IJNS4_10UnderscoreESZ_SZ_EEEEENS4_13SM90_TMA_LOADENS4_14ComposedLayoutINS4_7SwizzleILi3ELi4ELi3EEENS4_18smem_ptr_flag_bitsILi16EEENSV_INS5_IJNSA_ILi8EEESI_EEENS5_IJSI_SC_EEEEEEEvNS4_8identityENS4_23SM90_TMA_LOAD_MULTICASTES1C_vS1D_EENS_8epilogue10collective18CollectiveEpilogueINS1G_22Sm90TmaWarpSpecializedILi4ELi2ELi16ELb1ELb0EEEJSJ_NS5_IJSH_NSA_ILi32EEEEEESK_SL_SK_SL_NS1G_6fusion15FusionCallbacksIS1K_NS1N_13LinCombEltActINS1G_6thread4GELUESK_fSK_fLNS_15FloatRoundStyleE2EEESJ_S1M_JEEES12_NS13_INS14_ILi2ELi4ELi3EEES17_NSV_INS5_IJS18_S1L_EEENS5_IJS1L_SC_EEEEEEENS4_17SM75_U32x4_LDSM_NENS4_14SM90_TMA_STOREES1Z_NS4_17SM90_U32x4_STSM_NENS4_9Copy_AtomIJS22_SK_EEEvEEEvvEEEEvNT_6ParamsE)
	.align		4
        /*000c*/ 	.word	index@(__assertfail)
	.align		4
        /*0010*/ 	.word	0x00000000
	.align		4
        /*0014*/ 	.word	0xfffffffe
	.align		4
        /*0018*/ 	.word	0x00000000
	.align		4
        /*001c*/ 	.word	0xfffffffd
	.align		4
        /*0020*/ 	.word	0x00000000
	.align		4
        /*0024*/ 	.word	0xfffffffc


//--------------------- .nv.constant4             --------------------------
	.section	.nv.constant4,"a",@progbits
	.align	8
	.align		8
.nv.constant4:
        /*0000*/ 	.dword	__assertfail
	.align		8
        /*0008*/ 	.dword	__unnamed_1
	.align		8
        /*0010*/ 	.dword	__unnamed_2
	.align		8
        /*0018*/ 	.dword	_ZN39_INTERNAL_22b1050a_4_k_cu_e5c6e704_28114cuda3std3__45__cpo5beginE
	.align		8
        /*0020*/ 	.dword	_ZN39_INTERNAL_22b1050a_4_k_cu_e5c6e704_28114cuda3std3__45__cpo3endE
	.align		8
        /*0028*/ 	.dword	_ZN39_INTERNAL_22b1050a_4_k_cu_e5c6e704_28114cuda3std3__45__cpo6cbeginE
	.align		8
        /*0030*/ 	.dword	_ZN39_INTERNAL_22b1050a_4_k_cu_e5c6e704_28114cuda3std3__45__cpo4cendE
	.align		8
        /*0038*/ 	.dword	_ZN39_INTERNAL_22b1050a_4_k_cu_e5c6e704_28114cuda3std3__441_GLOBAL__N__22b1050a_4_k_cu_e5c6e704_28116ignoreE
	.align		8
        /*0040*/ 	.dword	_ZN39_INTERNAL_22b1050a_4_k_cu_e5c6e704_28114cuda3std3__419piecewise_constructE
	.align		8
        /*0048*/ 	.dword	_ZN39_INTERNAL_22b1050a_4_k_cu_e5c6e704_28114cuda3std3__48in_placeE
	.align		8
        /*0050*/ 	.dword	_ZN39_INTERNAL_22b1050a_4_k_cu_e5c6e704_28114cuda3std6ranges3__45__cpo4swapE
	.align		8
        /*0058*/ 	.dword	_ZN39_INTERNAL_22b1050a_4_k_cu_e5c6e704_28114cuda3std6ranges3__45__cpo9iter_moveE
	.align		8
        /*0060*/ 	.dword	_ZN39_INTERNAL_22b1050a_4_k_cu_e5c6e704_28114cute7productE
	.align		8
        /*0068*/ 	.dword	_ZN39_INTERNAL_22b1050a_4_k_cu_e5c6e704_28114cute1_E
	.align		8
        /*0070*/ 	.dword	$str$22
	.align		8
        /*0078*/ 	.dword	$str$23
	.align		8
        /*0080*/ 	.dword	$str$26
	.align		8
        /*0088*/ 	.dword	$str$27


//--------------------- .text._ZN7cutlass13device_kernelINS_4gemm6kernel13GemmUniversalIN4cute5tupleIJiiiiEEENS1_10collective13CollectiveMmaINS1_34MainloopSm90TmaGmmaWarpSpecializedILi4ENS5_IJNS4_1CILi2EEENSA_ILi1EEESC_EEENS1_35KernelTmaWarpSpecializedCooperativeEEENS5_IJNSA_ILi256EEENSA_ILi128EEENSA_ILi64EEEEEENS_6half_tENS5_IJlSC_lEEESK_SL_NS4_8TiledMMAINS4_8MMA_AtomIJNS4_4SM904GMMA26MMA_64x128x16_F32F16F16_SSILNSP_5MajorE0ELSR_0ELNSP_7ScaleInE1ELSS_1EEEEEENS4_6LayoutISD_NS5_IJSC_NSA_ILi0EEESW_EEEEENS5_IJNS4_10UnderscoreESZ_SZ_EEEEENS4_13SM90_TMA_LOADENS4_14ComposedLayoutINS4_7SwizzleILi3ELi4ELi3EEENS4_18smem_ptr_flag_bitsILi16EEENSV_INS5_IJNSA_ILi8EEESI_EEENS5_IJSI_SC_EEEEEEEvNS4_8identityENS4_23SM90_TMA_LOAD_MULTICASTES1C_vS1D_EENS_8epilogue10collective18CollectiveEpilogueINS1G_22Sm90TmaWarpSpecializedILi4ELi2ELi16ELb1ELb0EEEJSJ_NS5_IJSH_NSA_ILi32EEEEEESK_SL_SK_SL_NS1G_6fusion15FusionCallbacksIS1K_NS1N_13LinCombEltActINS1G_6thread4GELUESK_fSK_fLNS_15FloatRoundStyleE2EEESJ_S1M_JEEES12_NS13_INS14_ILi2ELi4ELi3EEES17_NSV_INS5_IJS18_S1L_EEENS5_IJS1L_SC_EEEEEEENS4_17SM75_U32x4_LDSM_NENS4_14SM90_TMA_STOREES1Z_NS4_17SM90_U32x4_STSM_NENS4_9Copy_AtomIJS22_SK_EEEvEEEvvEEEEvNT_6ParamsE --------------------------
	.section	.text._ZN7cutlass13device_kernelINS_4gemm6kernel13GemmUniversalIN4cute5tupleIJiiiiEEENS1_10collective13CollectiveMmaINS1_34MainloopSm90TmaGmmaWarpSpecializedILi4ENS5_IJNS4_1CILi2EEENSA_ILi1EEESC_EEENS1_35KernelTmaWarpSpecializedCooperativeEEENS5_IJNSA_ILi256EEENSA_ILi128EEENSA_ILi64EEEEEENS_6half_tENS5_IJlSC_lEEESK_SL_NS4_8TiledMMAINS4_8MMA_AtomIJNS4_4SM904GMMA26MMA_64x128x16_F32F16F16_SSILNSP_5MajorE0ELSR_0ELNSP_7ScaleInE1ELSS_1EEEEEENS4_6LayoutISD_NS5_IJSC_NSA_ILi0EEESW_EEEEENS5_IJNS4_10UnderscoreESZ_SZ_EEEEENS4_13SM90_TMA_LOADENS4_14ComposedLayoutINS4_7SwizzleILi3ELi4ELi3EEENS4_18smem_ptr_flag_bitsILi16EEENSV_INS5_IJNSA_ILi8EEESI_EEENS5_IJSI_SC_EEEEEEEvNS4_8identityENS4_23SM90_TMA_LOAD_MULTICASTES1C_vS1D_EENS_8epilogue10collective18CollectiveEpilogueINS1G_22Sm90TmaWarpSpecializedILi4ELi2ELi16ELb1ELb0EEEJSJ_NS5_IJSH_NSA_ILi32EEEEEESK_SL_SK_SL_NS1G_6fusion15FusionCallbacksIS1K_NS1N_13LinCombEltActINS1G_6thread4GELUESK_fSK_fLNS_15FloatRoundStyleE2EEESJ_S1M_JEEES12_NS13_INS14_ILi2ELi4ELi3EEES17_NSV_INS5_IJS18_S1L_EEENS5_IJS1L_SC_EEEEEEENS4_17SM75_U32x4_LDSM_NENS4_14SM90_TMA_STOREES1Z_NS4_17SM90_U32x4_STSM_NENS4_9Copy_AtomIJS22_SK_EEEvEEEvvEEEEvNT_6ParamsE,"ax",@progbits
	.align	128
.text._ZN7cutlass13device_kernelINS_4gemm6kernel13GemmUniversalIN4cute5tupleIJiiiiEEENS1_10collective13CollectiveMmaINS1_34MainloopSm90TmaGmmaWarpSpecializedILi4ENS5_IJNS4_1CILi2EEENSA_ILi1EEESC_EEENS1_35KernelTmaWarpSpecializedCooperativeEEENS5_IJNSA_ILi256EEENSA_ILi128EEENSA_ILi64EEEEEENS_6half_tENS5_IJlSC_lEEESK_SL_NS4_8TiledMMAINS4_8MMA_AtomIJNS4_4SM904GMMA26MMA_64x128x16_F32F16F16_SSILNSP_5MajorE0ELSR_0ELNSP_7ScaleInE1ELSS_1EEEEEENS4_6LayoutISD_NS5_IJSC_NSA_ILi0EEESW_EEEEENS5_IJNS4_10UnderscoreESZ_SZ_EEEEENS4_13SM90_TMA_LOADENS4_14ComposedLayoutINS4_7SwizzleILi3ELi4ELi3EEENS4_18smem_ptr_flag_bitsILi16EEENSV_INS5_IJNSA_ILi8EEESI_EEENS5_IJSI_SC_EEEEEEEvNS4_8identityENS4_23SM90_TMA_LOAD_MULTICASTES1C_vS1D_EENS_8epilogue10collective18CollectiveEpilogueINS1G_22Sm90TmaWarpSpecializedILi4ELi2ELi16ELb1ELb0EEEJSJ_NS5_IJSH_NSA_ILi32EEEEEESK_SL_SK_SL_NS1G_6fusion15FusionCallbacksIS1K_NS1N_13LinCombEltActINS1G_6thread4GELUESK_fSK_fLNS_15FloatRoundStyleE2EEESJ_S1M_JEEES12_NS13_INS14_ILi2ELi4ELi3EEES17_NSV_INS5_IJS18_S1L_EEENS5_IJS1L_SC_EEEEEEENS4_17SM75_U32x4_LDSM_NENS4_14SM90_TMA_STOREES1Z_NS4_17SM90_U32x4_STSM_NENS4_9Copy_AtomIJS22_SK_EEEvEEEvvEEEEvNT_6ParamsE:
        .type           _ZN7cutlass13device_kernelINS_4gemm6kernel13GemmUniversalIN4cute5tupleIJiiiiEEENS1_10collective13CollectiveMmaINS1_34MainloopSm90TmaGmmaWarpSpecializedILi4ENS5_IJNS4_1CILi2EEENSA_ILi1EEESC_EEENS1_35KernelTmaWarpSpecializedCooperativeEEENS5_IJNSA_ILi256EEENSA_ILi128EEENSA_ILi64EEEEEENS_6half_tENS5_IJlSC_lEEESK_SL_NS4_8TiledMMAINS4_8MMA_AtomIJNS4_4SM904GMMA26MMA_64x128x16_F32F16F16_SSILNSP_5MajorE0ELSR_0ELNSP_7ScaleInE1ELSS_1EEEEEENS4_6LayoutISD_NS5_IJSC_NSA_ILi0EEESW_EEEEENS5_IJNS4_10UnderscoreESZ_SZ_EEEEENS4_13SM90_TMA_LOADENS4_14ComposedLayoutINS4_7SwizzleILi3ELi4ELi3EEENS4_18smem_ptr_flag_bitsILi16EEENSV_INS5_IJNSA_ILi8EEESI_EEENS5_IJSI_SC_EEEEEEEvNS4_8identityENS4_23SM90_TMA_LOAD_MULTICASTES1C_vS1D_EENS_8epilogue10collective18CollectiveEpilogueINS1G_22Sm90TmaWarpSpecializedILi4ELi2ELi16ELb1ELb0EEEJSJ_NS5_IJSH_NSA_ILi32EEEEEESK_SL_SK_SL_NS1G_6fusion15FusionCallbacksIS1K_NS1N_13LinCombEltActINS1G_6thread4GELUESK_fSK_fLNS_15FloatRoundStyleE2EEESJ_S1M_JEEES12_NS13_INS14_ILi2ELi4ELi3EEES17_NSV_INS5_IJS18_S1L_EEENS5_IJS1L_SC_EEEEEEENS4_17SM75_U32x4_LDSM_NENS4_14SM90_TMA_STOREES1Z_NS4_17SM90_U32x4_STSM_NENS4_9Copy_AtomIJS22_SK_EEEvEEEvvEEEEvNT_6ParamsE,@function
        .size           _ZN7cutlass13device_kernelINS_4gemm6kernel13GemmUniversalIN4cute5tupleIJiiiiEEENS1_10collective13CollectiveMmaINS1_34MainloopSm90TmaGmmaWarpSpecializedILi4ENS5_IJNS4_1CILi2EEENSA_ILi1EEESC_EEENS1_35KernelTmaWarpSpecializedCooperativeEEENS5_IJNSA_ILi256EEENSA_ILi128EEENSA_ILi64EEEEEENS_6half_tENS5_IJlSC_lEEESK_SL_NS4_8TiledMMAINS4_8MMA_AtomIJNS4_4SM904GMMA26MMA_64x128x16_F32F16F16_SSILNSP_5MajorE0ELSR_0ELNSP_7ScaleInE1ELSS_1EEEEEENS4_6LayoutISD_NS5_IJSC_NSA_ILi0EEESW_EEEEENS5_IJNS4_10UnderscoreESZ_SZ_EEEEENS4_13SM90_TMA_LOADENS4_14ComposedLayoutINS4_7SwizzleILi3ELi4ELi3EEENS4_18smem_ptr_flag_bitsILi16EEENSV_INS5_IJNSA_ILi8EEESI_EEENS5_IJSI_SC_EEEEEEEvNS4_8identityENS4_23SM90_TMA_LOAD_MULTICASTES1C_vS1D_EENS_8epilogue10collective18CollectiveEpilogueINS1G_22Sm90TmaWarpSpecializedILi4ELi2ELi16ELb1ELb0EEEJSJ_NS5_IJSH_NSA_ILi32EEEEEESK_SL_SK_SL_NS1G_6fusion15FusionCallbacksIS1K_NS1N_13LinCombEltActINS1G_6thread4GELUESK_fSK_fLNS_15FloatRoundStyleE2EEESJ_S1M_JEEES12_NS13_INS14_ILi2ELi4ELi3EEES17_NSV_INS5_IJS18_S1L_EEENS5_IJS1L_SC_EEEEEEENS4_17SM75_U32x4_LDSM_NENS4_14SM90_TMA_STOREES1Z_NS4_17SM90_U32x4_STSM_NENS4_9Copy_AtomIJS22_SK_EEEvEEEvvEEEEvNT_6ParamsE,(.L_x_260 - _ZN7cutlass13device_kernelINS_4gemm6kernel13GemmUniversalIN4cute5tupleIJiiiiEEENS1_10collective13CollectiveMmaINS1_34MainloopSm90TmaGmmaWarpSpecializedILi4ENS5_IJNS4_1CILi2EEENSA_ILi1EEESC_EEENS1_35KernelTmaWarpSpecializedCooperativeEEENS5_IJNSA_ILi256EEENSA_ILi128EEENSA_ILi64EEEEEENS_6half_tENS5_IJlSC_lEEESK_SL_NS4_8TiledMMAINS4_8MMA_AtomIJNS4_4SM904GMMA26MMA_64x128x16_F32F16F16_SSILNSP_5MajorE0ELSR_0ELNSP_7ScaleInE1ELSS_1EEEEEENS4_6LayoutISD_NS5_IJSC_NSA_ILi0EEESW_EEEEENS5_IJNS4_10UnderscoreESZ_SZ_EEEEENS4_13SM90_TMA_LOADENS4_14ComposedLayoutINS4_7SwizzleILi3ELi4ELi3EEENS4_18smem_ptr_flag_bitsILi16EEENSV_INS5_IJNSA_ILi8EEESI_EEENS5_IJSI_SC_EEEEEEEvNS4_8identityENS4_23SM90_TMA_LOAD_MULTICASTES1C_vS1D_EENS_8epilogue10collective18CollectiveEpilogueINS1G_22Sm90TmaWarpSpecializedILi4ELi2ELi16ELb1ELb0EEEJSJ_NS5_IJSH_NSA_ILi32EEEEEESK_SL_SK_SL_NS1G_6fusion15FusionCallbacksIS1K_NS1N_13LinCombEltActINS1G_6thread4GELUESK_fSK_fLNS_15FloatRoundStyleE2EEESJ_S1M_JEEES12_NS13_INS14_ILi2ELi4ELi3EEES17_NSV_INS5_IJS18_S1L_EEENS5_IJS1L_SC_EEEEEEENS4_17SM75_U32x4_LDSM_NENS4_14SM90_TMA_STOREES1Z_NS4_17SM90_U32x4_STSM_NENS4_9Copy_AtomIJS22_SK_EEEvEEEvvEEEEvNT_6ParamsE)
        .other          _ZN7cutlass13device_kernelINS_4gemm6kernel13GemmUniversalIN4cute5tupleIJiiiiEEENS1_10collective13CollectiveMmaINS1_34MainloopSm90TmaGmmaWarpSpecializedILi4ENS5_IJNS4_1CILi2EEENSA_ILi1EEESC_EEENS1_35KernelTmaWarpSpecializedCooperativeEEENS5_IJNSA_ILi256EEENSA_ILi128EEENSA_ILi64EEEEEENS_6half_tENS5_IJlSC_lEEESK_SL_NS4_8TiledMMAINS4_8MMA_AtomIJNS4_4SM904GMMA26MMA_64x128x16_F32F16F16_SSILNSP_5MajorE0ELSR_0ELNSP_7ScaleInE1ELSS_1EEEEEENS4_6LayoutISD_NS5_IJSC_NSA_ILi0EEESW_EEEEENS5_IJNS4_10UnderscoreESZ_SZ_EEEEENS4_13SM90_TMA_LOADENS4_14ComposedLayoutINS4_7SwizzleILi3ELi4ELi3EEENS4_18smem_ptr_flag_bitsILi16EEENSV_INS5_IJNSA_ILi8EEESI_EEENS5_IJSI_SC_EEEEEEEvNS4_8identityENS4_23SM90_TMA_LOAD_MULTICASTES1C_vS1D_EENS_8epilogue10collective18CollectiveEpilogueINS1G_22Sm90TmaWarpSpecializedILi4ELi2ELi16ELb1ELb0EEEJSJ_NS5_IJSH_NSA_ILi32EEEEEESK_SL_SK_SL_NS1G_6fusion15FusionCallbacksIS1K_NS1N_13LinCombEltActINS1G_6thread4GELUESK_fSK_fLNS_15FloatRoundStyleE2EEESJ_S1M_JEEES12_NS13_INS14_ILi2ELi4ELi3EEES17_NSV_INS5_IJS18_S1L_EEENS5_IJS1L_SC_EEEEEEENS4_17SM75_U32x4_LDSM_NENS4_14SM90_TMA_STOREES1Z_NS4_17SM90_U32x4_STSM_NENS4_9Copy_AtomIJS22_SK_EEEvEEEvvEEEEvNT_6ParamsE,@"STO_CUDA_ENTRY STV_DEFAULT"
_ZN7cutlass13device_kernelINS_4gemm6kernel13GemmUniversalIN4cute5tupleIJiiiiEEENS1_10collective13CollectiveMmaINS1_34MainloopSm90TmaGmmaWarpSpecializedILi4ENS5_IJNS4_1CILi2EEENSA_ILi1EEESC_EEENS1_35KernelTmaWarpSpecializedCooperativeEEENS5_IJNSA_ILi256EEENSA_ILi128EEENSA_ILi64EEEEEENS_6half_tENS5_IJlSC_lEEESK_SL_NS4_8TiledMMAINS4_8MMA_AtomIJNS4_4SM904GMMA26MMA_64x128x16_F32F16F16_SSILNSP_5MajorE0ELSR_0ELNSP_7ScaleInE1ELSS_1EEEEEENS4_6LayoutISD_NS5_IJSC_NSA_ILi0EEESW_EEEEENS5_IJNS4_10UnderscoreESZ_SZ_EEEEENS4_13SM90_TMA_LOADENS4_14ComposedLayoutINS4_7SwizzleILi3ELi4ELi3EEENS4_18smem_ptr_flag_bitsILi16EEENSV_INS5_IJNSA_ILi8EEESI_EEENS5_IJSI_SC_EEEEEEEvNS4_8identityENS4_23SM90_TMA_LOAD_MULTICASTES1C_vS1D_EENS_8epilogue10collective18CollectiveEpilogueINS1G_22Sm90TmaWarpSpecializedILi4ELi2ELi16ELb1ELb0EEEJSJ_NS5_IJSH_NSA_ILi32EEEEEESK_SL_SK_SL_NS1G_6fusion15FusionCallbacksIS1K_NS1N_13LinCombEltActINS1G_6thread4GELUESK_fSK_fLNS_15FloatRoundStyleE2EEESJ_S1M_JEEES12_NS13_INS14_ILi2ELi4ELi3EEES17_NSV_INS5_IJS18_S1L_EEENS5_IJS1L_SC_EEEEEEENS4_17SM75_U32x4_LDSM_NENS4_14SM90_TMA_STOREES1Z_NS4_17SM90_U32x4_STSM_NENS4_9Copy_AtomIJS22_SK_EEEvEEEvvEEEEvNT_6ParamsE:
[----:B------:R-:W1:Y:S01]  /*0000*/  LDC R1, c[0x0][0x28] ;  /* 0x00000a00ff017b82 */ /* 0x000e620000000800 */
[----:B------:R-:W2:Y:S01]  /*0010*/  S2R R18, SR_TID.X ;  /* 0x0000000000127919 */ /* 0x000ea20000002100 */
[----:B------:R-:W-:Y:S01]  /*0020*/  ELECT P0, URZ, PT ;  /* 0x00000000003f782f */ /* 0x000fe20003800000 */
[----:B------:R-:W-:Y:S01]  /*0030*/  BSSY B0, `(.L_x_0) ;  /* 0x000001a000007945 */ /* 0x000fe20003800000 */
[----:B--2---:R-:W-:-:S05]  /*0040*/  SHF.R.U32.HI R0, RZ, 0x5, R18 ;  /* 0x00000005ff007819 */ /* 0x004fca0000011612 */
[----:B------:R-:W2:Y:S02]  /*0050*/  SHFL.IDX PT, R2, R0, RZ, 0x1f ;  /* 0x00001fff00027589 */ /* 0x000ea400000e0000 */
[----:B--2---:R-:W-:Y:S02]  /*0060*/  R2UR UR41, R2 ;  /* 0x00000000022972ca */ /* 0x004fe400000e0000 */
[----:B------:R-:W-:-:S06]  /*0070*/  SHF.R.U32.HI R2, RZ, 0x7, R18 ;  /* 0x00000007ff027819 */ /* 0x000fcc0000011612 */
[----:B------:R-:W2:Y:S05]  /*0080*/  SHFL.IDX PT, R2, R2, RZ, 0x1f ;  /* 0x00001fff02027589 */ /* 0x000eaa00000e0000 */
[----:B------:R-:W-:Y:S02]  /*0090*/  USHF.R.S32.HI UR4, URZ, 0x1f, UR41 ;  /* 0x0000001f3f047899 */ /* 0x000fe40008011429 */
[----:B------:R-:W-:Y:S02]  /*00a0*/  ISETP.NE.OR P0, PT, RZ, UR41, !P0 ;  /* 0x00000029ff007c0c */ /* 0x000fe4000c705670 */
[----:B------:R-:W-:-:S04]  /*00b0*/  ULEA.HI UR4, UR4, UR41, URZ, 0x2 ;  /* 0x0000002904047291 */ /* 0x000fc8000f8f103f */
[----:B------:R-:W-:-:S04]  /*00c0*/  ULOP3.LUT UR4, UR4, 0xfffffffc, URZ, 0xc0, !UPT ;  /* 0xfffffffc04047892 */ /* 0x000fc8000f8ec03f */
[----:B------:R-:W-:-:S03]  /*00d0*/  UIADD3 UR41, UR41, -UR4, URZ ;  /* 0x8000000429297290 */ /* 0x000fc6000fffe03f */
[----:B-1----:R-:W-:Y:S09]  /*00e0*/  @P0 BRA `(.L_x_1) ;  /* 0x0000000000380947 */ /* 0x002ff20003800000 */
[----:B------:R-:W-:Y:S02]  /*00f0*/  ULDC.64 UR4, c[0x0][0x198] ;  /* 0x0000660000047ab9 */ /* 0x000fe40000000a00 */
[----:B------:R-:W-:Y:S02]  /*0100*/  UIADD3 UR6, UP0, UR4, 0xf0, URZ ;  /* 0x000000f004067890 */ /* 0x000fe4000ff1e03f */
[----:B------:R-:W-:Y:S02]  /*0110*/  UIADD3 UR8, UP1, UR4, 0x1f0, URZ ;  /* 0x000001f004087890 */ /* 0x000fe4000ff3e03f */
[----:B------:R-:W-:Y:S02]  /*0120*/  UIADD3 UR10, UP2, UR4, 0x3f0, URZ ;  /* 0x000003f0040a7890 */ /* 0x000fe4000ff5e03f */
[----:B------:R-:W-:Y:S02]  /*0130*/  UIADD3 UR4, UP3, UR4, 0x4f0, URZ ;  /* 0x000004f004047890 */ /* 0x000fe4000ff7e03f */
[----:B------:R-:W-:-:S02]  /*0140*/  UIADD3.X UR7, URZ, UR5, URZ, UP0, !UPT ;  /* 0x000000053f077290 */ /* 0x000fc400087fe43f */
[----:B------:R-:W-:Y:S02]  /*0150*/  UIADD3.X UR9, URZ, UR5, URZ, UP1, !UPT ;  /* 0x000000053f097290 */ /* 0x000fe40008ffe43f */
[----:B------:R-:W-:Y:S02]  /*0160*/  UIADD3.X UR11, URZ, UR5, URZ, UP2, !UPT ;  /* 0x000000053f0b7290 */ /* 0x000fe400097fe43f */
[----:B------:R-:W-:-:S03]  /*0170*/  UIADD3.X UR5, URZ, UR5, URZ, UP3, !UPT ;  /* 0x000000053f057290 */ /* 0x000fc60009ffe43f */
[----:B------:R1:W-:Y:S02]  /*0180*/  UTMACCTL.PF [UR6] ;  /* 0x00000000060079b9 */ /* 0x0003e40008040000 */
[----:B------:R1:W-:Y:S02]  /*0190*/  UTMACCTL.PF [UR8] ;  /* 0x00000000080079b9 */ /* 0x0003e40008040000 */
[----:B------:R1:W-:Y:S02]  /*01a0*/  UTMACCTL.PF [UR10] ;  /* 0x000000000a0079b9 */ /* 0x0003e40008040000 */
[----:B------:R1:W-:Y:S02]  /*01b0*/  UTMACCTL.PF [UR4] ;  /* 0x00000000040079b9 */ /* 0x0003e40008040000 */
[----:B-1----:R-:W-:Y:S01]  /*01c0*/  NOP ;  /* 0x0000000000007918 */ /* 0x002fe20000000000 */
.L_x_1:
[----:B------:R-:W-:Y:S05]  /*01d0*/  BSYNC B0 ;  /* 0x0000000000007941 */ /* 0x000fea0003800000 */
.L_x_0:
[----:B------:R-:W-:Y:S01]  /*01e0*/  ULDC.64 UR8, c[0x0][0x590] ;  /* 0x0001640000087ab9 */ /* 0x000fe20000000a00 */
[----:B------:R-:W-:Y:S01]  /*01f0*/  ULDC.64 UR52, c[0x0][0x588] ;  /* 0x0001620000347ab9 */ /* 0x000fe20000000a00 */
[----:B------:R-:W-:Y:S01]  /*0200*/  ISETP.NE.U32.AND P2, PT, RZ, UR8, PT ;  /* 0x00000008ff007c0c */ /* 0x000fe2000bf45070 */
[----:B------:R-:W-:Y:S01]  /*0210*/  ULDC.64 UR56, c[0x0][0x208] ;  /* 0x0000820000387ab9 */ /* 0x000fe20000000a00 */
[----:B--2---:R-:W-:Y:S01]  /*0220*/  R2UR UR6, R2 ;  /* 0x00000000020672ca */ /* 0x004fe200000e0000 */
[----:B------:R-:W-:Y:S01]  /*0230*/  UMOV UR4, UR52 ;  /* 0x0000003400047c82 */ /* 0x000fe20008000000 */
[----:B------:R-:W-:Y:S01]  /*0240*/  ISETP.NE.AND.EX P1, PT, RZ, UR9, PT, P2 ;  /* 0x00000009ff007c0c */ /* 0x000fe2000bf25320 */
[----:B------:R-:W-:Y:S01]  /*0250*/  UMOV UR5, UR53 ;  /* 0x0000003500057c82 */ /* 0x000fe20008000000 */
[----:B------:R-:W-:-:S11]  /*0260*/  PRMT R4, RZ, 0x7610, R4 ;  /* 0x00007610ff047816 */ /* 0x000fd60000000004 */
[----:B------:R-:W-:Y:S05]  /*0270*/  @P1 BRA `(.L_x_2) ;  /* 0x0000000000441947 */ /* 0x000fea0003800000 */
[----:B------:R-:W-:Y:S02]  /*0280*/  ULDC.64 UR10, c[0x0][0x588] ;  /* 0x00016200000a7ab9 */ /* 0x000fe40000000a00 */
[----:B------:R-:W-:-:S04]  /*0290*/  ISETP.NE.U32.AND P0, PT, RZ, UR10, PT ;  /* 0x0000000aff007c0c */ /* 0x000fc8000bf05070 */
[----:B------:R-:W-:-:S13]  /*02a0*/  ISETP.NE.AND.EX P0, PT, RZ, UR11, PT, P0 ;  /* 0x0000000bff007c0c */ /* 0x000fda000bf05300 */
[----:B------:R-:W-:Y:S05]  /*02b0*/  @!P0 BRA `(.L_x_3) ;  /* 0x00000000001c8947 */ /* 0x000fea0003800000 */
[----:B------:R-:W-:Y:S02]  /*02c0*/  MOV R2, UR4 ;  /* 0x0000000400027c02 */ /* 0x000fe40008000f00 */
[----:B------:R-:W-:-:S05]  /*02d0*/  MOV R3, UR5 ;  /* 0x0000000500037c02 */ /* 0x000fca0008000f00 */
[----:B------:R-:W2:Y:S01]  /*02e0*/  LDG.E R2, desc[UR56][R2.64] ;  /* 0x0000003802027981 */ /* 0x000ea2000c1e1900 */
[----:B------:R-:W-:Y:S02]  /*02f0*/  MOV R4, 0x1 ;  /* 0x0000000100047802 */ /* 0x000fe40000000f00 */
[----:B--2---:R-:W-:-:S13]  /*0300*/  FSETP.NEU.AND P0, PT, R2, RZ, PT ;  /* 0x000000ff0200720b */ /* 0x004fda0003f0d000 */
[----:B------:R-:W-:Y:S01]  /*0310*/  VOTEU.ANY UP0, P0 ;  /* 0x00000000003f7886 */ /* 0x000fe20000000100 */
[----:B------:R-:W-:Y:S05]  /*0320*/  BRA `(.L_x_2) ;  /* 0x0000000000187947 */ /* 0x000fea0003800000 */
.L_x_3:
[----:B------:R-:W-:Y:S01]  /*0330*/  ULDC UR4, c[0x0][0x580] ;  /* 0x0001600000047ab9 */ /* 0x000fe20000000800 */
[----:B------:R-:W-:Y:S01]  /*0340*/  MOV R4, 0x1 ;  /* 0x0000000100047802 */ /* 0x000fe20000000f00 */
[----:B------:R-:W-:Y:S01]  /*0350*/  UMOV UR5, URZ ;  /* 0x0000003f00057c82 */ /* 0x000fe20008000000 */
[----:B------:R-:W-:Y:S01]  /*0360*/  FSETP.NEU.AND P0, PT, RZ, UR4, PT ;  /* 0x00000004ff007c0b */ /* 0x000fe2000bf0d000 */
[----:B------:R-:W-:-:S12]  /*0370*/  UMOV UR4, URZ ;  /* 0x0000003f00047c82 */ /* 0x000fd80008000000 */
[----:B------:R-:W-:-:S05]  /*0380*/  VOTEU.ANY UP0, P0 ;  /* 0x00000000003f7886 */ /* 0x000fca0000000100 */
.L_x_2:
[----:B------:R-:W-:Y:S01]  /*0390*/  ISETP.NE.U32.AND P0, PT, RZ, UR4, PT ;  /* 0x00000004ff007c0c */ /* 0x000fe2000bf05070 */
[----:B------:R-:W-:Y:S01]  /*03a0*/  UPLOP3.LUT UP1, UPT, UPT, UPT, UPT, 0x40, 0x0 ;  /* 0x000000000000789c */ /* 0x000fe20003f2e870 */
[----:B------:R-:W-:Y:S02]  /*03b0*/  ISETP.NE.AND.EX P2, PT, RZ, UR9, PT, P2 ;  /* 0x00000009ff007c0c */ /* 0x000fe4000bf45320 */
[----:B------:R-:W-:Y:S01]  /*03c0*/  ISETP.NE.AND.EX P0, PT, RZ, UR5, PT, P0 ;  /* 0x00000005ff007c0c */ /* 0x000fe2000bf05300 */
[----:B------:R-:W-:-:S12]  /*03d0*/  UP2UR UR43, UPR, URZ, 0x2 ;  /* 0x000000023f2b7883 */ /* 0x000fd80008000000 */
[----:B------:R-:W-:Y:S05]  /*03e0*/  @P0 BRA P2, `(.L_x_4) ;  /* 0x0000000000400947 */ /* 0x000fea0001000000 */
[----:B------:R-:W-:-:S04]  /*03f0*/  ISETP.NE.U32.AND P0, PT, RZ, UR8, PT ;  /* 0x00000008ff007c0c */ /* 0x000fc8000bf05070 */
[----:B------:R-:W-:-:S13]  /*0400*/  ISETP.NE.AND.EX P0, PT, RZ, UR9, PT, P0 ;  /* 0x00000009ff007c0c */ /* 0x000fda000bf05300 */
[----:B------:R-:W-:Y:S05]  /*0410*/  @!P0 BRA `(.L_x_5) ;  /* 0x00000000002c8947 */ /* 0x000fea0003800000 */
[----:B------:R-:W-:Y:S01]  /*0420*/  PRMT R2, R4, 0x9910, RZ ;  /* 0x0000991004027816 */ /* 0x000fe200000000ff */
[----:B------:R-:W-:Y:S02]  /*0430*/  UISETP.NE.U32.AND UP1, UPT, UR4, URZ, UPT ;  /* 0x0000003f0400728c */ /* 0x000fe4000bf25070 */
[----:B------:R-:W-:Y:S01]  /*0440*/  USEL UR4, URZ, 0xffffffff, UP0 ;  /* 0xffffffff3f047887 */ /* 0x000fe20008000000 */
[----:B------:R-:W-:Y:S01]  /*0450*/  R2UR UR7, R2 ;  /* 0x00000000020772ca */ /* 0x000fe200000e0000 */
[----:B------:R-:W-:-:S12]  /*0460*/  UISETP.NE.AND.EX UP0, UPT, UR5, URZ, UPT, UP1 ;  /* 0x0000003f0500728c */ /* 0x000fd8000bf05310 */
[----:B------:R-:W-:-:S11]  /*0470*/  UISETP.NE.AND UP2, UPT, UR7, URZ, UPT ;  /* 0x0000003f0700728c */ /* 0x000fd6000bf45270 */
[----:B------:R-:W-:-:S04]  /*0480*/  @!UP2 USEL UR4, URZ, 0xffffffff, UP0 ;  /* 0xffffffff3f04a887 */ /* 0x000fc80008000000 */
[----:B------:R-:W-:-:S04]  /*0490*/  ULOP3.LUT UR4, UR4, 0x1, URZ, 0xc0, !UPT ;  /* 0x0000000104047892 */ /* 0x000fc8000f8ec03f */
[----:B------:R-:W-:-:S04]  /*04a0*/  UISETP.EQ.U32.AND UP0, UPT, UR4, 0x1, UPT ;  /* 0x000000010400788c */ /* 0x000fc8000bf02070 */
[----:B------:R-:W-:Y:S01]  /*04b0*/  UP2UR UR43, UPR, URZ, 0x1 ;  /* 0x000000013f2b7883 */ /* 0x000fe20008000000 */
[----:B------:R-:W-:Y:S11]  /*04c0*/  BRA `(.L_x_4) ;  /* 0x0000000000087947 */ /* 0x000ff60003800000 */
.L_x_5:
[----:B------:R-:W-:-:S04]  /*04d0*/  UPLOP3.LUT UP0, UPT, UPT, UPT, UP0, 0x40, 0x0 ;  /* 0x000000000000789c */ /* 0x000fc80003f0e800 */
[----:B------:R-:W-:-:S12]  /*04e0*/  UP2UR UR43, UPR, URZ, 0x1 ;  /* 0x000000013f2b7883 */ /* 0x000fd80008000000 */
.L_x_4:
[----:B------:R-:W1:Y:S01]  /*04f0*/  SHFL.IDX PT, R2, R0, RZ, 0x1f ;  /* 0x00001fff00027589 */ /* 0x000e6200000e0000 */
[----:B------:R-:W-:Y:S02]  /*0500*/  UISETP.NE.AND UP0, UPT, UR41, URZ, UPT ;  /* 0x0000003f2900728c */ /* 0x000fe4000bf05270 */
[----:B------:R-:W-:Y:S02]  /*0510*/  UISETP.NE.AND UP1, UPT, UR6, URZ, UPT ;  /* 0x0000003f0600728c */ /* 0x000fe4000bf25270 */
[----:B------:R-:W-:Y:S02]  /*0520*/  UP2UR UR42, UPR, URZ, 0x1 ;  /* 0x000000013f2a7883 */ /* 0x000fe40008000000 */
[----:B------:R-:W-:Y:S02]  /*0530*/  UISETP.EQ.OR UP0, UPT, UR41, 0x3, !UP0 ;  /* 0x000000032900788c */ /* 0x000fe4000c702670 */
[----:B------:R-:W-:Y:S02]  /*0540*/  UIADD3 UR9, UR6, -0x1, URZ ;  /* 0xffffffff06097890 */ /* 0x000fe4000fffe03f */
[----:B------:R-:W-:Y:S01]  /*0550*/  UISETP.EQ.AND UP0, UPT, UR6, URZ, UP0 ;  /* 0x0000003f0600728c */ /* 0x000fe20008702270 */
[----:B-1----:R-:W-:-:S13]  /*0560*/  ISETP.NE.AND P0, PT, R2, RZ, PT ;  /* 0x000000ff0200720c */ /* 0x002fda0003f05270 */
[----:B------:R-:W-:Y:S05]  /*0570*/  @P0 BRA `(.L_x_6) ;  /* 0x0000000000580947 */ /* 0x000fea0003800000 */
[----:B------:R-:W1:Y:S01]  /*0580*/  S2UR UR8, SR_CgaCtaId ;  /* 0x00000000000879c3 */ /* 0x000e620000008800 */
[----:B------:R-:W-:Y:S01]  /*0590*/  UMOV UR4, 0x400 ;  /* 0x0000040000047882 */ /* 0x000fe20000000000 */
[----:B------:R-:W-:Y:S01]  /*05a0*/  UMOV UR5, 0x1 ;  /* 0x0000000100057882 */ /* 0x000fe20000000000 */
[----:B------:R-:W-:Y:S01]  /*05b0*/  UMOV UR6, 0x4 ;  /* 0x0000000400067882 */ /* 0x000fe20000000000 */
[----:B------:R-:W-:Y:S01]  /*05c0*/  ELECT P0, URZ, PT ;  /* 0x00000000003f782f */ /* 0x000fe20003800000 */
[----:B------:R-:W-:-:S04]  /*05d0*/  UIADD3 UR6, -UR6, 0x100000, URZ ;  /* 0x0010000006067890 */ /* 0x000fc8000fffe13f */
[----:B------:R-:W-:Y:S02]  /*05e0*/  USHF.L.U32 UR7, UR6, 0xb, URZ ;  /* 0x0000000b06077899 */ /* 0x000fe4000800063f */
[----:B------:R-:W-:Y:S02]  /*05f0*/  USHF.L.U32 UR6, UR6, 0x1, URZ ;  /* 0x0000000106067899 */ /* 0x000fe4000800063f */
[----:B-1----:R-:W-:Y:S02]  /*0600*/  ULEA UR8, UR8, UR4, 0x18 ;  /* 0x0000000408087291 */ /* 0x002fe4000f8ec03f */
[----:B------:R-:W-:-:S04]  /*0610*/  UIADD3 UR4, -UR5, 0x100000, URZ ;  /* 0x0010000005047890 */ /* 0x000fc8000fffe13f */
[----:B------:R-:W-:Y:S02]  /*0620*/  USHF.L.U32 UR5, UR4, 0xb, URZ ;  /* 0x0000000b04057899 */ /* 0x000fe4000800063f */
[----:B------:R-:W-:Y:S01]  /*0630*/  USHF.L.U32 UR4, UR4, 0x1, URZ ;  /* 0x0000000104047899 */ /* 0x000fe2000800063f */
[----:B------:R-:W1:Y:S11]  /*0640*/  FENCE.VIEW.ASYNC.S ;  /* 0x00000000000073c6 */ /* 0x000e760000000000 */
[----:B-1----:R1:W2:Y:S01]  /*0650*/  SYNCS.EXCH.64 URZ, [UR8], UR4 ;  /* 0x00000004083f75b2 */ /* 0x0022a20008000100 */
[----:B------:R1:W3:Y:S01]  /*0660*/  SYNCS.EXCH.64 URZ, [UR8+0x20], UR6 ;  /* 0x00002006083f75b2 */ /* 0x0002e20008000100 */
[----:B------:R1:W4:Y:S01]  /*0670*/  SYNCS.EXCH.64 URZ, [UR8+0x8], UR4 ;  /* 0x00000804083f75b2 */ /* 0x0003220008000100 */
[----:B------:R1:W1:Y:S01]  /*0680*/  SYNCS.EXCH.64 URZ, [UR8+0x28], UR6 ;  /* 0x00002806083f75b2 */ /* 0x0002620008000100 */
[----:B------:R1:W1:Y:S01]  /*0690*/  SYNCS.EXCH.64 URZ, [UR8+0x10], UR4 ;  /* 0x00001004083f75b2 */ /* 0x0002620008000100 */
[----:B------:R1:W1:Y:S01]  /*06a0*/  SYNCS.EXCH.64 URZ, [UR8+0x30], UR6 ;  /* 0x00003006083f75b2 */ /* 0x0002620008000100 */
[----:B------:R1:W1:Y:S01]  /*06b0*/  SYNCS.EXCH.64 URZ, [UR8+0x18], UR4 ;  /* 0x00001804083f75b2 */ /* 0x0002620008000100 */
[----:B------:R1:W1:Y:S01]  /*06c0*/  SYNCS.EXCH.64 URZ, [UR8+0x38], UR6 ;  /* 0x00003806083f75b2 */ /* 0x0002620008000100 */
[----:B------:R-:W-:Y:S01]  /*06d0*/  NOP ;  /* 0x0000000000007918 */ /* 0x000fe20000000000 */
.L_x_6:
[----:B------:R-:W5:Y:S01]  /*06e0*/  SHFL.IDX PT, R3, R0, RZ, 0x1f ;  /* 0x00001fff00037589 */ /* 0x000f6200000e0000 */
[----:B------:R-:W-:Y:S01]  /*06f0*/  NOP ;  /* 0x0000000000007918 */ /* 0x000fe20000000000 */
[----:B-----5:R-:W-:-:S13]  /*0700*/  ISETP.NE.AND P0, PT, R3, RZ, PT ;  /* 0x000000ff0300720c */ /* 0x020fda0003f05270 */
[----:B------:R-:W-:Y:S05]  /*0710*/  @P0 BRA `(.L_x_7) ;  /* 0x0000000000580947 */ /* 0x000fea0003800000 */
[----:B-1----:R-:W1:Y:S01]  /*0720*/  S2UR UR5, SR_CgaCtaId ;  /* 0x00000000000579c3 */ /* 0x002e620000008800 */
[----:B------:R-:W-:Y:S01]  /*0730*/  UMOV UR4, 0x400 ;  /* 0x0000040000047882 */ /* 0x000fe20000000000 */
[----:B------:R-:W-:Y:S01]  /*0740*/  UMOV UR6, 0x20 ;  /* 0x0000002000067882 */ /* 0x000fe20000000000 */
[----:B------:R-:W-:Y:S01]  /*0750*/  UMOV UR7, 0x100 ;  /* 0x0000010000077882 */ /* 0x000fe20000000000 */
[----:B------:R-:W-:Y:S01]  /*0760*/  ELECT P0, URZ, PT ;  /* 0x00000000003f782f */ /* 0x000fe20003800000 */
[----:B-1----:R-:W-:Y:S02]  /*0770*/  ULEA UR8, UR5, UR4, 0x18 ;  /* 0x0000000405087291 */ /* 0x002fe4000f8ec03f */
[----:B------:R-:W-:-:S04]  /*0780*/  UIADD3 UR4, -UR6, 0x100000, URZ ;  /* 0x0010000006047890 */ /* 0x000fc8000fffe13f */
[----:B------:R-:W-:Y:S02]  /*0790*/  USHF.L.U32 UR5, UR4, 0xb, URZ ;  /* 0x0000000b04057899 */ /* 0x000fe4000800063f */
[----:B------:R-:W-:Y:S02]  /*07a0*/  USHF.L.U32 UR4, UR4, 0x1, URZ ;  /* 0x0000000104047899 */ /* 0x000fe4000800063f */
[----:B------:R-:W-:-:S04]  /*07b0*/  UIADD3 UR6, -UR7, 0x100000, URZ ;  /* 0x0010000007067890 */ /* 0x000fc8000fffe13f */
[----:B------:R-:W-:Y:S02]  /*07c0*/  USHF.L.U32 UR7, UR6, 0xb, URZ ;  /* 0x0000000b06077899 */ /* 0x000fe4000800063f */
[----:B------:R-:W-:Y:S01]  /*07d0*/  USHF.L.U32 UR6, UR6, 0x1, URZ ;  /* 0x0000000106067899 */ /* 0x000fe2000800063f */
[----:B------:R-:W1:Y:S03]  /*07e0*/  FENCE.VIEW.ASYNC.S ;  /* 0x00000000000073c6 */ /* 0x000e660000000000 */
[----:B-1----:R1:W1:Y:S08]  /*07f0*/  SYNCS.EXCH.64 URZ, [UR8+0x40], UR4 ;  /* 0x00004004083f75b2 */ /* 0x0022700008000100 */
[----:B------:R1:W1:Y:S01]  /*0800*/  SYNCS.EXCH.64 URZ, [UR8+0x60], UR6 ;  /* 0x00006006083f75b2 */ /* 0x0002620008000100 */
[----:B------:R1:W1:Y:S01]  /*0810*/  SYNCS.EXCH.64 URZ, [UR8+0x48], UR4 ;  /* 0x00004804083f75b2 */ /* 0x0002620008000100 */
[----:B------:R1:W1:Y:S01]  /*0820*/  SYNCS.EXCH.64 URZ, [UR8+0x68], UR6 ;  /* 0x00006806083f75b2 */ /* 0x0002620008000100 */
[----:B------:R1:W1:Y:S01]  /*0830*/  SYNCS.EXCH.64 URZ, [UR8+0x50], UR4 ;  /* 0x00005004083f75b2 */ /* 0x0002620008000100 */
[----:B------:R1:W1:Y:S01]  /*0840*/  SYNCS.EXCH.64 URZ, [UR8+0x70], UR6 ;  /* 0x00007006083f75b2 */ /* 0x0002620008000100 */
[----:B------:R1:W1:Y:S01]  /*0850*/  SYNCS.EXCH.64 URZ, [UR8+0x58], UR4 ;  /* 0x00005804083f75b2 */ /* 0x0002620008000100 */
[----:B------:R1:W1:Y:S01]  /*0860*/  SYNCS.EXCH.64 URZ, [UR8+0x78], UR6 ;  /* 0x00007806083f75b2 */ /* 0x0002620008000100 */
[----:B------:R-:W-:Y:S01]  /*0870*/  NOP ;  /* 0x0000000000007918 */ /* 0x000fe20000000000 */
.L_x_7:
[----:B-1----:R-:W1:Y:S01]  /*0880*/  S2UR UR8, SR_CTAID.X ;  /* 0x00000000000879c3 */ /* 0x002e620000002500 */
[----:B------:R-:W-:Y:S01]  /*0890*/  SHF.R.S32.HI R3, RZ, 0x1f, R18 ;  /* 0x0000001fff037819 */ /* 0x000fe20000011412 */
[----:B------:R-:W5:Y:S01]  /*08a0*/  SHFL.IDX PT, R0, R0, RZ, 0x1f ;  /* 0x00001fff00007589 */ /* 0x000f6200000e0000 */
[----:B------:R-:W-:Y:S02]  /*08b0*/  ELECT P0, URZ, PT ;  /* 0x00000000003f782f */ /* 0x000fe40003800000 */
[----:B------:R-:W-:Y:S01]  /*08c0*/  SHF.R.S32.HI R9, RZ, 0x1f, R2 ;  /* 0x0000001fff097819 */ /* 0x000fe20000011402 */
[----:B------:R-:W-:Y:S01]  /*08d0*/  ULDC UR4, c[0x0][0x150] ;  /* 0x0000540000047ab9 */ /* 0x000fe20000000800 */
[----:B------:R-:W-:Y:S01]  /*08e0*/  LEA.HI R3, R3, R18, RZ, 0x7 ;  /* 0x0000001203037211 */ /* 0x000fe200078f38ff */
[----:B------:R-:W2:Y:S01]  /*08f0*/  S2R R4, SR_CTAID.Y ;  /* 0x0000000000047919 */ /* 0x000ea20000002600 */
[----:B------:R-:W-:Y:S01]  /*0900*/  LEA.HI R9, R9, R2, RZ, 0x2 ;  /* 0x0000000209097211 */ /* 0x000fe200078f10ff */
[----:B------:R-:W3:Y:S01]  /*0910*/  LDC R13, c[0x0][0x148] ;  /* 0x00005200ff0d7b82 */ /* 0x000ee20000000800 */
[----:B------:R-:W-:Y:S01]  /*0920*/  LOP3.LUT R3, R3, 0xffffff80, RZ, 0xc0, !PT ;  /* 0xffffff8003037812 */ /* 0x000fe200078ec0ff */
[----:B------:R-:W-:Y:S01]  /*0930*/  NOP ;  /* 0x0000000000007918 */ /* 0x000fe20000000000 */
[----:B------:R-:W-:Y:S01]  /*0940*/  LOP3.LUT R9, R9, 0x3ffffffc, RZ, 0xc0, !PT ;  /* 0x3ffffffc09097812 */ /* 0x000fe200078ec0ff */
[----:B------:R-:W-:Y:S01]  /*0950*/  USEL UR40, URZ, 0x1, !UP0 ;  /* 0x000000013f287887 */ /* 0x000fe2000c000000 */
[----:B------:R-:W-:Y:S01]  /*0960*/  MOV R23, 0x1 ;  /* 0x0000000100177802 */ /* 0x000fe20000000f00 */
[----:B------:R-:W-:Y:S01]  /*0970*/  IMAD.IADD R3, R18, 0x1, -R3 ;  /* 0x0000000112037824 */ /* 0x000fe200078e0a03 */
[----:B------:R-:W-:-:S04]  /*0980*/  IADD3 R2, R2, -R9, RZ ;  /* 0x8000000902027210 */ /* 0x000fc80007ffe0ff */
[----:B------:R-:W-:Y:S02]  /*0990*/  SHF.R.S32.HI R6, RZ, 0x1f, R3 ;  /* 0x0000001fff067819 */ /* 0x000fe40000011403 */
[----:B-1----:R-:W-:Y:S02]  /*09a0*/  I2FP.F32.U32 R8, UR8 ;  /* 0x0000000800087c45 */ /* 0x002fe40008201000 */
[----:B------:R-:W-:Y:S02]  /*09b0*/  LEA.HI R6, R6, R3, RZ, 0x3 ;  /* 0x0000000306067211 */ /* 0x000fe400078f18ff */
[----:B-----5:R-:W-:Y:S01]  /*09c0*/  ISETP.NE.OR P0, PT, R0, RZ, !P0 ;  /* 0x000000ff0000720c */ /* 0x020fe20004705670 */
[----:B------:R-:W-:Y:S01]  /*09d0*/  FMUL R8, R8, UR4 ;  /* 0x0000000408087c20 */ /* 0x000fe20008400000 */
[--C-:B------:R-:W-:Y:S01]  /*09e0*/  SHF.R.S32.HI R0, RZ, 0x3, R6.reuse ;  /* 0x00000003ff007819 */ /* 0x100fe20000011406 */
[----:B------:R-:W-:Y:S01]  /*09f0*/  ULDC UR4, c[0x0][0x154] ;  /* 0x0000550000047ab9 */ /* 0x000fe20000000800 */
[----:B------:R-:W-:-:S02]  /*0a00*/  SHF.R.S32.HI R7, RZ, 0x1f, R6 ;  /* 0x0000001fff077819 */ /* 0x000fc40000011406 */
[----:B------:R-:W1:Y:S01]  /*0a10*/  LDC R6, c[0x0][0x144] ;  /* 0x00005100ff067b82 */ /* 0x000e620000000800 */
[----:B------:R-:W5:Y:S01]  /*0a20*/  F2I.U32.TRUNC.NTZ R8, R8 ;  /* 0x0000000800087305 */ /* 0x000f62000020f000 */
[----:B------:R-:W-:-:S04]  /*0a30*/  LEA.HI R7, R7, R0, RZ, 0x2 ;  /* 0x0000000007077211 */ /* 0x000fc800078f10ff */
[----:B------:R-:W-:Y:S01]  /*0a40*/  LOP3.LUT R7, R7, 0xfffffffc, RZ, 0xc0, !PT ;  /* 0xfffffffc07077812 */ /* 0x000fe200078ec0ff */
[----:B------:R-:W-:Y:S01]  /*0a50*/  VOTEU.ALL UP2, P0 ;  /* 0x00000000003f7886 */ /* 0x000fe20000040000 */
[----:B------:R-:W-:Y:S02]  /*0a60*/  VOTEU.ALL UP3, P0 ;  /* 0x00000000003f7886 */ /* 0x000fe40000060000 */
[----:B------:R-:W-:Y:S02]  /*0a70*/  IADD3 R7, R0, -R7, RZ ;  /* 0x8000000700077210 */ /* 0x000fe40007ffe0ff */
[----:B------:R-:W4:Y:S01]  /*0a80*/  @!UP2 S2UR UR7, SR_CgaCtaId ;  /* 0x000000000007a9c3 */ /* 0x000f220000008800 */
[----:B------:R-:W-:Y:S01]  /*0a90*/  @!UP2 UMOV UR6, 0x400 ;  /* 0x000004000006a882 */ /* 0x000fe20000000000 */
[----:B------:R-:W-:Y:S02]  /*0aa0*/  LEA R2, R2, R7, 0x2 ;  /* 0x0000000702027211 */ /* 0x000fe400078e10ff */
[----:B--2---:R-:W-:-:S02]  /*0ab0*/  I2FP.F32.U32 R7, R4 ;  /* 0x0000000400077245 */ /* 0x004fc40000201000 */
[----:B------:R-:W-:Y:S02]  /*0ac0*/  LEA.HI R0, R2, R2, RZ, 0x1 ;  /* 0x0000000202007211 */ /* 0x000fe400078f08ff */
[----:B-----5:R-:W-:Y:S01]  /*0ad0*/  IADD3 R9, -R8, RZ, RZ ;  /* 0x000000ff08097210 */ /* 0x020fe20007ffe1ff */
[----:B------:R-:W-:Y:S01]  /*0ae0*/  FMUL R8, R7, UR4 ;  /* 0x0000000407087c20 */ /* 0x000fe20008400000 */
[----:B------:R-:W-:Y:S01]  /*0af0*/  LOP3.LUT R7, R0, 0xfffffffe, RZ, 0xc0, !PT ;  /* 0xfffffffe00077812 */ /* 0x000fe200078ec0ff */
[----:B------:R-:W-:Y:S02]  /*0b00*/  UMOV UR4, 0x20 ;  /* 0x0000002000047882 */ /* 0x000fe40000000000 */
[----:B-1----:R-:W-:Y:S01]  /*0b10*/  IMAD R0, R6, R9, UR8 ;  /* 0x0000000806007e24 */ /* 0x002fe2000f8e0209 */
[----:B------:R-:W-:-:S04]  /*0b20*/  @!UP2 UIADD3 UR4, -UR4, 0x100000, URZ ;  /* 0x001000000404a890 */ /* 0x000fc8000fffe13f */
[----:B------:R-:W-:Y:S02]  /*0b30*/  @!UP2 USHF.L.U32 UR5, UR4, 0xb, URZ ;  /* 0x0000000b0405a899 */ /* 0x000fe4000800063f */
[----:B------:R-:W-:Y:S01]  /*0b40*/  @!UP2 USHF.L.U32 UR4, UR4, 0x1, URZ ;  /* 0x000000010404a899 */ /* 0x000fe2000800063f */
[----:B------:R-:W1:Y:S01]  /*0b50*/  LDC R6, c[0x0][0x140] ;  /* 0x00005000ff067b82 */ /* 0x000e620000000800 */
[C---:B------:R-:W-:Y:S01]  /*0b60*/  IMAD.IADD R7, R2.reuse, 0x1, -R7 ;  /* 0x0000000102077824 */ /* 0x040fe200078e0a07 */
[----:B------:R-:W2:Y:S04]  /*0b70*/  F2I.U32.TRUNC.NTZ R8, R8 ;  /* 0x0000000800087305 */ /* 0x000ea8000020f000 */
[----:B------:R-:W-:Y:S02]  /*0b80*/  ISETP.NE.AND P2, PT, R7, R0, PT ;  /* 0x000000000700720c */ /* 0x000fe40003f45270 */
[----:B------:R-:W-:Y:S01]  /*0b90*/  SHF.L.U32 R7, R2, 0x2, RZ ;  /* 0x0000000202077819 */ /* 0x000fe200000006ff */
[----:B----4-:R-:W-:Y:S01]  /*0ba0*/  @!UP2 ULEA UR6, UR7, UR6, 0x18 ;  /* 0x000000060706a291 */ /* 0x010fe2000f8ec03f */
[----:B------:R-:W-:-:S02]  /*0bb0*/  VOTEU.ALL UP2, P0 ;  /* 0x00000000003f7886 */ /* 0x000fc40000040000 */
[----:B------:R-:W-:Y:S02]  /*0bc0*/  LOP3.LUT R152, R2, 0xc, R7, 0x78, !PT ;  /* 0x0000000c02987812 */ /* 0x000fe400078e7807 */
[----:B------:R-:W-:Y:S02]  /*0bd0*/  LOP3.LUT P0, RZ, R3, 0x7, RZ, 0xc0, !PT ;  /* 0x0000000703ff7812 */ /* 0x000fe4000780c0ff */
[----:B--2---:R-:W-:-:S03]  /*0be0*/  IADD3 R14, -R8, RZ, RZ ;  /* 0x000000ff080e7210 */ /* 0x004fc60007ffe1ff */
[----:B------:R-:W-:Y:S01]  /*0bf0*/  @P2 LEA.HI R2, R152, R152, RZ, 0x1 ;  /* 0x0000009898022211 */ /* 0x000fe200078f08ff */
[----:B------:R-:W2:Y:S02]  /*0c00*/  FENCE.VIEW.ASYNC.S ;  /* 0x00000000000073c6 */ /* 0x000ea40000000000 */
[----:B--2---:R2:W4:Y:S01]  /*0c10*/  @!UP2 SYNCS.EXCH.64 URZ, [UR6+0x80], UR4 ;  /* 0x00008004063fa5b2 */ /* 0x0045220008000100 */
[----:B---3--:R-:W-:Y:S01]  /*0c20*/  IMAD R7, R13, R14, R4 ;  /* 0x0000000e0d077224 */ /* 0x008fe200078e0204 */
[----:B------:R-:W-:Y:S01]  /*0c30*/  @P2 SHF.R.S32.HI R2, RZ, 0x1, R2 ;  /* 0x00000001ff022819 */ /* 0x000fe20000011402 */
[----:B------:R-:W-:Y:S01]  /*0c40*/  UISETP.EQ.AND UP2, UPT, UR41, 0x2, !UP1 ;  /* 0x000000022900788c */ /* 0x000fe2000cf42270 */
[----:B-1----:R-:W-:Y:S02]  /*0c50*/  ISETP.EQ.U32.AND P4, PT, R6, 0x1, PT ;  /* 0x000000010600780c */ /* 0x002fe40003f82070 */
[----:B------:R-:W-:Y:S01]  /*0c60*/  @P2 ISETP.NE.AND P3, PT, R2, R7, PT ;  /* 0x000000070200220c */ /* 0x000fe20003f65270 */
[----:B------:R-:W-:Y:S01]  /*0c70*/  USEL UR39, URZ, 0x1, !UP2 ;  /* 0x000000013f277887 */ /* 0x000fe2000d000000 */
[----:B------:R-:W-:-:S02]  /*0c80*/  ISETP.LT.U32.AND P0, PT, R152, 0x2, !P0 ;  /* 0x000000029800780c */ /* 0x000fc40004701070 */
[----:B------:R-:W-:Y:S02]  /*0c90*/  @P2 SEL R23, RZ, 0x1, P3 ;  /* 0x00000001ff172807 */ /* 0x000fe40001800000 */
[----:B------:R-:W-:Y:S01]  /*0ca0*/  SEL R2, RZ, 0x1, !P0 ;  /* 0x00000001ff027807 */ /* 0x000fe20004000000 */
[----:B------:R2:W1:Y:S01]  /*0cb0*/  @!UP3 SYNCS.EXCH.64 URZ, [UR6+0x88], UR4 ;  /* 0x00008804063fb5b2 */ /* 0x0004620008000100 */
[----:B------:R-:W-:Y:S02]  /*0cc0*/  UISETP.GE.U32.AND UP3, UPT, UR9, 0x2, UPT ;  /* 0x000000020900788c */ /* 0x000fe4000bf66070 */
[----:B------:R-:W-:Y:S01]  /*0cd0*/  LOP3.LUT R23, R23, R2, RZ, 0xc0, !PT ;  /* 0x0000000217177212 */ /* 0x000fe200078ec0ff */
[----:B------:R-:W-:Y:S01]  /*0ce0*/  NOP ;  /* 0x0000000000007918 */ /* 0x000fe20000000000 */
[----:B------:R-:W-:Y:S02]  /*0cf0*/  USEL UR39, UR39, 0x2, UP3 ;  /* 0x0000000227277887 */ /* 0x000fe40009800000 */
[----:B------:R-:W-:Y:S01]  /*0d00*/  USEL UR40, UR40, 0x2, UP3 ;  /* 0x0000000228287887 */ /* 0x000fe20009800000 */
[----:B--2-4-:R-:W-:Y:S11]  /*0d10*/  @!P4 BRA `(.L_x_8) ;  /* 0x000000000008c947 */ /* 0x014ff60003800000 */
[----:B-1----:R-:W-:Y:S01]  /*0d20*/  UCGABAR_ARV ;  /* 0x00000000000079c7 */ /* 0x002fe20008000000 */
[----:B------:R-:W-:Y:S05]  /*0d30*/  BRA `(.L_x_9) ;  /* 0x0000000000047947 */ /* 0x000fea0003800000 */
.L_x_8:
[----:B-1----:R-:W-:Y:S01]  /*0d40*/  NOP ;  /* 0x0000000000007918 */ /* 0x002fe20000000000 */
.L_x_9:
[----:B------:R-:W1:Y:S01]  /*0d50*/  LDC R2, c[0x0][0x904] ;  /* 0x00024100ff027b82 */ /* 0x000e620000000800 */
[----:B------:R-:W-:Y:S02]  /*0d60*/  MOV R6, UR8 ;  /* 0x0000000800067c02 */ /* 0x000fe40008000f00 */
[----:B------:R-:W-:Y:S02]  /*0d70*/  MOV R7, RZ ;  /* 0x000000ff00077202 */ /* 0x000fe40000000f00 */
[----:B-1----:R-:W-:-:S04]  /*0d80*/  ISETP.NE.AND P2, PT, R2, 0x1, PT ;  /* 0x000000010200780c */ /* 0x002fc80003f45270 */
[----:B------:R-:W-:-:S09]  /*0d90*/  P2R R3, PR, RZ, 0x4 ;  /* 0x00000004ff037803 */ /* 0x000fd20000000000 */
[----:B------:R-:W1:Y:S01]  /*0da0*/  @P2 LDC R17, c[0x0][0x10] ;  /* 0x00000400ff112b82 */ /* 0x000e620000000800 */
[----:B------:R-:W-:Y:S01]  /*0db0*/  @P2 IMAD.MOV.U32 R5, RZ, RZ, RZ ;  /* 0x000000ffff052224 */ /* 0x000fe200078e00ff */
[----:B------:R-:W-:-:S06]  /*0dc0*/  @P2 MOV R9, RZ ;  /* 0x000000ff00092202 */ /* 0x000fcc0000000f00 */
[----:B------:R-:W2:Y:S01]  /*0dd0*/  @!P2 LDC R3, c[0x0][0xc] ;  /* 0x00000300ff03ab82 */ /* 0x000ea20000000800 */
[----:B------:R-:W-:Y:S01]  /*0de0*/  ULDC UR4, c[0x0][0xc] ;  /* 0x0000030000047ab9 */ /* 0x000fe20000000800 */
[----:B------:R-:W-:Y:S01]  /*0df0*/  ULDC UR5, c[0x0][0x10] ;  /* 0x0000040000057ab9 */ /* 0x000fe20000000800 */
[----:B------:R-:W-:Y:S01]  /*0e00*/  ULDC UR6, c[0x0][0x14] ;  /* 0x0000050000067ab9 */ /* 0x000fe20000000800 */
[----:B------:R-:W-:-:S04]  /*0e10*/  UIMAD.WIDE.U32 UR4, UR4, UR5, URZ ;  /* 0x00000005040472a5 */ /* 0x000fc8000f8e003f */
[----:B------:R-:W-:Y:S02]  /*0e20*/  UIMAD.WIDE.U32 UR54, UR4, UR6, URZ ;  /* 0x00000006043672a5 */ /* 0x000fe4000f8e003f */
[----:B------:R-:W-:-:S04]  /*0e30*/  UIMAD UR38, UR5, UR6, URZ ;  /* 0x00000006052672a4 */ /* 0x000fc8000f8e023f */
[----:B------:R-:W-:Y:S01]  /*0e40*/  UIADD3 UR38, UR55, UR38, URZ ;  /* 0x0000002637267290 */ /* 0x000fe2000fffe03f */
[----:B-1----:R-:W-:-:S05]  /*0e50*/  @P2 IMAD.WIDE.U32 R16, R17, UR8, R4 ;  /* 0x0000000811102c25 */ /* 0x002fca000f8e0004 */
[----:B------:R-:W-:Y:S01]  /*0e60*/  @P2 IADD3 R17, R17, R9, RZ ;  /* 0x0000000911112210 */ /* 0x000fe20007ffe0ff */
[----:B--2---:R-:W-:-:S04]  /*0e70*/  @!P2 IMAD.WIDE.U32 R6, R4, R3, R6 ;  /* 0x000000030406a225 */ /* 0x004fc800078e0006 */
[----:B------:R-:W-:Y:S01]  /*0e80*/  @!P2 IMAD.MOV.U32 R17, RZ, RZ, R7 ;  /* 0x000000ffff11a224 */ /* 0x000fe200078e0007 */
[----:B------:R-:W-:Y:S01]  /*0e90*/  @!P2 MOV R16, R6 ;  /* 0x000000060010a202 */ /* 0x000fe20000000f00 */
[----:B------:R-:W-:Y:S06]  /*0ea0*/  @!P4 BRA `(.L_x_10) ;  /* 0x00000000000cc947 */ /* 0x000fec0003800000 */
[----:B------:R-:W-:Y:S01]  /*0eb0*/  UCGABAR_WAIT ;  /* 0x0000000000007dc7 */ /* 0x000fe20008000000 */
[----:B------:R-:W-:Y:S01]  /*0ec0*/  CCTL.IVALL ;  /* 0x00000000ff00798f */ /* 0x000fe20002000000 */
[----:B------:R-:W-:Y:S05]  /*0ed0*/  BRA `(.L_x_11) ;  /* 0x0000000000047947 */ /* 0x000fea0003800000 */
.L_x_10:
[----:B------:R-:W-:Y:S06]  /*0ee0*/  BAR.SYNC.DEFER_BLOCKING 0x0 ;  /* 0x0000000000007b1d */ /* 0x000fec0000010000 */
.L_x_11:
[----:B------:R-:W-:Y:S01]  /*0ef0*/  PLOP3.LUT P0, PT, PT, PT, UP1, 0x80, 0x0 ;  /* 0x000000000000781c */ /* 0x000fe20003f0f018 */
[----:B------:R-:W1:Y:S01]  /*0f00*/  S2UR UR37, SR_CgaCtaId ;  /* 0x00000000002579c3 */ /* 0x000e620000008800 */
[----:B------:R-:W-:Y:S11]  /*0f10*/  BSSY B6, `(.L_x_12) ;  /* 0x0001589000067945 */ /* 0x000ff60003800000 */
[----:B------:R-:W-:Y:S05]  /*0f20*/  @!P0 BRA `(.L_x_13) ;  /* 0x0000012800908947 */ /* 0x000fea0003800000 */
[----:B------:R-:W-:-:S06]  /*0f30*/  UISETP.GT.U32.AND UP0, UPT, UR9, 0x1, UPT ;  /* 0x000000010900788c */ /* 0x000fcc000bf04070 */
[----:B------:R-:W-:-:S13]  /*0f40*/  PLOP3.LUT P0, PT, PT, PT, UP0, 0x80, 0x0 ;  /* 0x000000000000781c */ /* 0x000fda0003f0f008 */
[----:B------:R-:W-:Y:S05]  /*0f50*/  @P0 BRA `(.L_x_14) ;  /* 0x0000015800100947 */ /* 0x000fea0003800000 */
[----:B------:R-:W-:Y:S01]  /*0f60*/  ULDC.64 UR4, c[0x0][0x8f8] ;  /* 0x00023e0000047ab9 */ /* 0x000fe20000000a00 */
[----:B------:R-:W-:Y:S01]  /*0f70*/  UMOV UR47, 0xffffffff ;  /* 0xffffffff002f7882 */ /* 0x000fe20000000000 */
[----:B------:R-:W-:Y:S02]  /*0f80*/  ISETP.GE.U32.AND P0, PT, R16, UR4, PT ;  /* 0x0000000410007c0c */ /* 0x000fe4000bf06070 */
[----:B------:R-:W-:Y:S02]  /*0f90*/  PRMT R22, RZ, 0x7610, R22 ;  /* 0x00007610ff167816 */ /* 0x000fe40000000016 */
[----:B------:R-:W-:Y:S02]  /*0fa0*/  ISETP.GE.U32.AND.EX P0, PT, R17, UR5, PT, P0 ;  /* 0x0000000511007c0c */ /* 0x000fe4000bf06100 */
[----:B------:R-:W-:Y:S02]  /*0fb0*/  MOV R19, 0xffffffff ;  /* 0xffffffff00137802 */ /* 0x000fe40000000f00 */
[----:B------:R-:W-:-:S02]  /*0fc0*/  MOV R158, 0xffffffff ;  /* 0xffffffff009e7802 */ /* 0x000fc40000000f00 */
[----:B------:R-:W-:-:S07]  /*0fd0*/  PRMT R3, RZ, 0x7610, R3 ;  /* 0x00007610ff037816 */ /* 0x000fce0000000003 */
[----:B------:R-:W-:Y:S05]  /*0fe0*/  @P0 BRA `(.L_x_15) ;  /* 0x00000004002c0947 */ /* 0x000fea0003800000 */
[----:B------:R-:W2:Y:S01]  /*0ff0*/  LDC.64 R20, c[0x0][0x8d0] ;  /* 0x00023400ff147b82 */ /* 0x000ea20000000a00 */
[----:B------:R-:W-:Y:S02]  /*1000*/  MOV R6, R16 ;  /* 0x0000001000067202 */ /* 0x000fe40000000f00 */
[----:B------:R-:W-:-:S05]  /*1010*/  MOV R7, R17 ;  /* 0x0000001100077202 */ /* 0x000fca0000000f00 */
[----:B------:R-:W3:Y:S08]  /*1020*/  LDC R12, c[0x0][0x8d8] ;  /* 0x00023600ff0c7b82 */ /* 0x000ef00000000800 */
[----:B------:R-:W4:Y:S01]  /*1030*/  LDC.64 R24, c[0x0][0x8c8] ;  /* 0x00023200ff187b82 */ /* 0x000f220000000a00 */
[----:B--2---:R-:W-:-:S04]  /*1040*/  ISETP.NE.U32.AND P0, PT, R20, RZ, PT ;  /* 0x000000ff1400720c */ /* 0x004fc80003f05070 */
[----:B------:R-:W-:-:S13]  /*1050*/  ISETP.NE.AND.EX P0, PT, R21, RZ, PT, P0 ;  /* 0x000000ff1500720c */ /* 0x000fda0003f05300 */
[----:B---34-:R-:W-:Y:S05]  /*1060*/  @!P0 BRA `(.L_x_16) ;  /* 0x0000000000288947 */ /* 0x018fea0003800000 */
[----:B------:R-:W2:Y:S02]  /*1070*/  LDC R3, c[0x0][0x8dc] ;  /* 0x00023700ff037b82 */ /* 0x000ea40000000800 */
[----:B--2---:R-:W-:-:S05]  /*1080*/  IADD3 R3, P0, R16, R3, RZ ;  /* 0x0000000310037210 */ /* 0x004fca0007f1e0ff */
[----:B------:R-:W-:-:S04]  /*1090*/  IMAD.X R15, RZ, RZ, R17, P0 ;  /* 0x000000ffff0f7224 */ /* 0x000fc800000e0611 */
[----:B------:R-:W-:-:S04]  /*10a0*/  IMAD.WIDE.U32 R6, R15, R20, RZ ;  /* 0x000000140f067225 */ /* 0x000fc800078e00ff */
[----:B------:R-:W-:-:S04]  /*10b0*/  IMAD.WIDE.U32 R8, P0, R3, R21, R6 ;  /* 0x0000001503087225 */ /* 0x000fc80007800006 */
[----:B------:R-:W-:Y:S01]  /*10c0*/  IMAD.WIDE.U32 R6, R3, R20, RZ ;  /* 0x0000001403067225 */ /* 0x000fe200078e00ff */
[----:B------:R-:W-:Y:S02]  /*10d0*/  IADD3.X R11, RZ, RZ, RZ, P0, !PT ;  /* 0x000000ffff0b7210 */ /* 0x000fe400007fe4ff */
[----:B------:R-:W-:Y:S02]  /*10e0*/  MOV R10, R9 ;  /* 0x00000009000a7202 */ /* 0x000fe40000000f00 */
[----:B------:R-:W-:-:S05]  /*10f0*/  IADD3 RZ, P0, R7, R8, RZ ;  /* 0x0000000807ff7210 */ /* 0x000fca0007f1e0ff */
[----:B------:R-:W-:-:S08]  /*1100*/  IMAD.WIDE.U32.X R6, R15, R21, R10, P0 ;  /* 0x000000150f067225 */ /* 0x000fd000000e040a */
.L_x_16:
[----:B------:R-:W2:Y:S01]  /*1110*/  LDC.64 R28, c[0x0][0x8e8] ;  /* 0x00023a00ff1c7b82 */ /* 0x000ea20000000a00 */
[--C-:B------:R-:W-:Y:S01]  /*1120*/  SHF.R.U64 R30, R6, R12, R7.reuse ;  /* 0x0000000c061e7219 */ /* 0x100fe20000001207 */
[----:B------:R-:W-:Y:S01]  /*1130*/  IMAD R13, R13, R14, R4 ;  /* 0x0000000e0d0d7224 */ /* 0x000fe200078e0204 */
[----:B------:R-:W-:Y:S02]  /*1140*/  SHF.R.U32.HI R3, RZ, R12, R7 ;  /* 0x0000000cff037219 */ /* 0x000fe40000011607 */
[----:B------:R-:W-:Y:S02]  /*1150*/  IADD3 R5, P0, RZ, -R30, RZ ;  /* 0x8000001eff057210 */ /* 0x000fe40007f1e0ff */
[----:B------:R-:W-:Y:S01]  /*1160*/  MOV R27, 0x1 ;  /* 0x00000001001b7802 */ /* 0x000fe20000000f00 */
[----:B------:R-:W3:Y:S01]  /*1170*/  LDC R10, c[0x0][0x8c0] ;  /* 0x00023000ff0a7b82 */ /* 0x000ee20000000800 */
[----:B------:R-:W-:Y:S01]  /*1180*/  IADD3.X R3, RZ, ~R3, RZ, P0, !PT ;  /* 0x80000003ff037210 */ /* 0x000fe200007fe4ff */
[----:B------:R-:W-:-:S04]  /*1190*/  IMAD.WIDE.U32 R6, R5, R24, R16 ;  /* 0x0000001805067225 */ /* 0x000fc800078e0010 */
[----:B------:R-:W-:Y:S02]  /*11a0*/  IMAD R8, R3, R24, RZ ;  /* 0x0000001803087224 */ /* 0x000fe400078e02ff */
[----:B------:R-:W4:Y:S01]  /*11b0*/  LDC R20, c[0x0][0x8b0] ;  /* 0x00022c00ff147b82 */ /* 0x000f220000000800 */
[----:B------:R-:W-:Y:S02]  /*11c0*/  IMAD.MOV.U32 R3, RZ, RZ, -0x1 ;  /* 0xffffffffff037424 */ /* 0x000fe400078e00ff */
[----:B------:R-:W-:-:S05]  /*11d0*/  IMAD R5, R5, R25, R8 ;  /* 0x0000001905057224 */ /* 0x000fca00078e0208 */
[----:B------:R-:W5:Y:S01]  /*11e0*/  LDC R26, c[0x0][0x900] ;  /* 0x00024000ff1a7b82 */ /* 0x000f620000000800 */
[----:B--2---:R-:W-:Y:S02]  /*11f0*/  ISETP.NE.U32.AND P0, PT, R28, RZ, PT ;  /* 0x000000ff1c00720c */ /* 0x004fe40003f05070 */
[----:B------:R-:W-:Y:S02]  /*1200*/  IADD3 R5, R7, R5, RZ ;  /* 0x0000000507057210 */ /* 0x000fe40007ffe0ff */
[----:B------:R-:W-:-:S03]  /*1210*/  ISETP.NE.AND.EX P0, PT, R29, RZ, PT, P0 ;  /* 0x000000ff1d00720c */ /* 0x000fc60003f05300 */
[----:B------:R-:W2:Y:S01]  /*1220*/  LDC R24, c[0x0][0x8a8] ;  /* 0x00022a00ff187b82 */ /* 0x000ea20000000800 */
[-CC-:B---3--:R-:W-:Y:S02]  /*1230*/  SHF.R.U64 R12, R6, R10.reuse, R5.reuse ;  /* 0x0000000a060c7219 */ /* 0x188fe40000001205 */
[----:B------:R-:W-:-:S05]  /*1240*/  SHF.R.U32.HI R5, RZ, R10, R5 ;  /* 0x0000000aff057219 */ /* 0x000fca0000011605 */
[----:B------:R-:W3:Y:S01]  /*1250*/  LDC R15, c[0x0][0x8f0] ;  /* 0x00023c00ff0f7b82 */ /* 0x000ee20000000800 */
[-CC-:B----4-:R-:W-:Y:S02]  /*1260*/  SHF.R.U64 R25, R12, R20.reuse, R5.reuse ;  /* 0x000000140c197219 */ /* 0x190fe40000001205 */
[----:B------:R-:W-:-:S05]  /*1270*/  SHF.R.U32.HI R5, RZ, R20, R5 ;  /* 0x00000014ff057219 */ /* 0x000fca0000011605 */
[----:B------:R-:W4:Y:S01]  /*1280*/  LDC R19, c[0x0][0x8e0] ;  /* 0x00023800ff137b82 */ /* 0x000f220000000800 */
[-C--:B-----5:R-:W-:Y:S02]  /*1290*/  SHF.L.U32 R3, R3, R26.reuse, RZ ;  /* 0x0000001a03037219 */ /* 0x0a0fe400000006ff */
[-CC-:B------:R-:W-:Y:S02]  /*12a0*/  SHF.R.U64 R14, R25, R26.reuse, R5.reuse ;  /* 0x0000001a190e7219 */ /* 0x180fe40000001205 */
[----:B------:R-:W-:Y:S02]  /*12b0*/  SHF.R.U32.HI R5, RZ, R26, R5 ;  /* 0x0000001aff057219 */ /* 0x000fe40000011605 */
[----:B------:R-:W-:Y:S01]  /*12c0*/  LOP3.LUT R10, RZ, R3, RZ, 0x33, !PT ;  /* 0x00000003ff0a7212 */ /* 0x000fe200078e33ff */
[----:B------:R-:W1:Y:S01]  /*12d0*/  LDC R21, c[0x0][0x8b8] ;  /* 0x00022e00ff157b82 */ /* 0x000e620000000800 */
[----:B------:R-:W-:Y:S01]  /*12e0*/  MOV R4, R14 ;  /* 0x0000000e00047202 */ /* 0x000fe20000000f00 */
[----:B------:R-:W-:Y:S06]  /*12f0*/  @!P0 BRA `(.L_x_17) ;  /* 0x0000000000288947 */ /* 0x000fec0003800000 */
[----:B------:R-:W5:Y:S02]  /*1300*/  LDC R3, c[0x0][0x8f4] ;  /* 0x00023d00ff037b82 */ /* 0x000f640000000800 */
[----:B-----5:R-:W-:-:S04]  /*1310*/  IADD3 R3, P0, R14, R3, RZ ;  /* 0x000000030e037210 */ /* 0x020fc80007f1e0ff */
[----:B------:R-:W-:-:S05]  /*1320*/  IADD3.X R11, RZ, R5, RZ, P0, !PT ;  /* 0x00000005ff0b7210 */ /* 0x000fca00007fe4ff */
[----:B------:R-:W-:-:S04]  /*1330*/  IMAD.WIDE.U32 R4, R11, R28, RZ ;  /* 0x0000001c0b047225 */ /* 0x000fc800078e00ff */
[----:B------:R-:W-:-:S04]  /*1340*/  IMAD.WIDE.U32 R6, P0, R3, R29, R4 ;  /* 0x0000001d03067225 */ /* 0x000fc80007800004 */
[----:B------:R-:W-:Y:S01]  /*1350*/  IMAD.WIDE.U32 R4, R3, R28, RZ ;  /* 0x0000001c03047225 */ /* 0x000fe200078e00ff */
[----:B------:R-:W-:-:S03]  /*1360*/  IADD3.X R9, RZ, RZ, RZ, P0, !PT ;  /* 0x000000ffff097210 */ /* 0x000fc600007fe4ff */
[----:B------:R-:W-:Y:S01]  /*1370*/  IMAD.MOV.U32 R8, RZ, RZ, R7 ;  /* 0x000000ffff087224 */ /* 0x000fe200078e0007 */
[----:B------:R-:W-:-:S05]  /*1380*/  IADD3 RZ, P0, R5, R6, RZ ;  /* 0x0000000605ff7210 */ /* 0x000fca0007f1e0ff */
[----:B------:R-:W-:-:S08]  /*1390*/  IMAD.WIDE.U32.X R4, R11, R29, R8, P0 ;  /* 0x0000001d0b047225 */ /* 0x000fd000000e0408 */
.L_x_17:
[----:B---3--:R-:W-:Y:S02]  /*13a0*/  SHF.R.U64 R4, R4, R15, R5 ;  /* 0x0000000f04047219 */ /* 0x008fe40000001205 */
[----:B------:R-:W-:Y:S02]  /*13b0*/  SHF.L.U32 R3, R27, R26, RZ ;  /* 0x0000001a1b037219 */ /* 0x000fe400000006ff */
[----:B------:R-:W-:Y:S02]  /*13c0*/  LOP3.LUT R10, R25, R10, RZ, 0xc0, !PT ;  /* 0x0000000a190a7212 */ /* 0x000fe400078ec0ff */
[----:B--2---:R-:W-:Y:S02]  /*13d0*/  IADD3 R5, R24, -0x1, RZ ;  /* 0xffffffff18057810 */ /* 0x004fe40007ffe0ff */
[----:B------:R-:W-:Y:S01]  /*13e0*/  IADD3 R6, -R4, RZ, RZ ;  /* 0x000000ff04067210 */ /* 0x000fe20007ffe1ff */
[----:B------:R-:W-:Y:S01]  /*13f0*/  IMAD R7, R3, R4, R10 ;  /* 0x0000000403077224 */ /* 0x000fe200078e020a */
[----:B------:R-:W-:-:S02]  /*1400*/  SEL R0, R0, R13, !P2 ;  /* 0x0000000d00007207 */ /* 0x000fc40005000000 */
[----:B------:R-:W-:Y:S01]  /*1410*/  LOP3.LUT R5, R12, R5, RZ, 0xc0, !PT ;  /* 0x000000050c057212 */ /* 0x000fe200078ec0ff */
[----:B----4-:R-:W-:Y:S01]  /*1420*/  IMAD R3, R6, R19, R14 ;  /* 0x0000001306037224 */ /* 0x010fe200078e020e */
[----:B------:R-:W-:Y:S01]  /*1430*/  R2UR UR47, R30 ;  /* 0x000000001e2f72ca */ /* 0x000fe200000e0000 */
[----:B-1----:R-:W-:Y:S01]  /*1440*/  IMAD R0, R7, R21, R0 ;  /* 0x0000001507007224 */ /* 0x002fe200078e0200 */
[----:B------:R-:W-:Y:S01]  /*1450*/  MOV R4, 0x1 ;  /* 0x0000000100047802 */ /* 0x000fe20000000f00 */
[----:B------:R-:W-:-:S05]  /*1460*/  IMAD R3, R3, R24, R5 ;  /* 0x0000001803037224 */ /* 0x000fca00078e0205 */
[----:B------:R-:W-:Y:S02]  /*1470*/  SEL R158, R3, R0, !P2 ;  /* 0x00000000039e7207 */ /* 0x000fe40005000000 */
[----:B------:R-:W-:Y:S02]  /*1480*/  SEL R19, R0, R3, !P2 ;  /* 0x0000000300137207 */ /* 0x000fe40005000000 */
[----:B------:R-:W-:-:S07]  /*1490*/  PRMT R3, R4, 0x7610, R3 ;  /* 0x0000761004037816 */ /* 0x000fce0000000003 */
.L_x_15:
[----:B------:R-:W-:-:S08]  /*14a0*/  NOP ;  /* 0x0000000000007918 */ /* 0x000fd00000000000 */
[----:B------:R-:W2:Y:S02]  /*14b0*/  USETMAXREG.TRY_ALLOC.CTAPOOL UP0, 0xe8 ;  /* 0x000000e8000079c8 */ /* 0x000ea40008000600 */
[----:B--2---:R-:W-:-:S13]  /*14c0*/  PLOP3.LUT P0, PT, PT, PT, UP0, 0x80, 0x0 ;  /* 0x000000000000781c */ /* 0x004fda0003f0f008 */
[----:B------:R-:W-:Y:S05]  /*14d0*/  @!P0 BRA `(.L_x_15) ;  /* 0xfffffffc00f08947 */ /* 0x000fea000383ffff */
[----:B------:R-:W-:Y:S02]  /*14e0*/  ULDC.64 UR4, c[0x0][0x590] ;  /* 0x0001640000047ab9 */ /* 0x000fe40000000a00 */
[----:B------:R-:W-:Y:S02]  /*14f0*/  MOV R174, UR4 ;  /* 0x0000000400ae7c02 */ /* 0x000fe40008000f00 */
[----:B------:R-:W-:Y:S02]  /*1500*/  MOV R175, UR5 ;  /* 0x0000000500af7c02 */ /* 0x000fe40008000f00 */
[----:B------:R-:W-:-:S04]  /*1510*/  ISETP.NE.U32.AND P1, PT, R174, RZ, PT ;  /* 0x000000ffae00720c */ /* 0x000fc80003f25070 */
[----:B------:R-:W-:-:S13]  /*1520*/  ISETP.NE.AND.EX P0, PT, R175, RZ, PT, P1 ;  /* 0x000000ffaf00720c */ /* 0x000fda0003f05310 */
[----:B------:R-:W-:Y:S05]  /*1530*/  @P0 BRA `(.L_x_18) ;  /* 0x00000000002c0947 */ /* 0x000fea0003800000 */
[----:B------:R-:W-:Y:S02]  /*1540*/  ULDC.64 UR4, c[0x0][0x588] ;  /* 0x0001620000047ab9 */ /* 0x000fe40000000a00 */
[----:B------:R-:W-:-:S04]  /*1550*/  ISETP.NE.U32.AND P0, PT, RZ, UR4, PT ;  /* 0x00000004ff007c0c */ /* 0x000fc8000bf05070 */
[----:B------:R-:W-:-:S13]  /*1560*/  ISETP.NE.AND.EX P0, PT, RZ, UR5, PT, P0 ;  /* 0x00000005ff007c0c */ /* 0x000fda000bf05300 */
[----:B------:R-:W-:Y:S05]  /*1570*/  @!P0 BRA `(.L_x_19) ;  /* 0x0000000000108947 */ /* 0x000fea0003800000 */
[----:B------:R-:W2:Y:S02]  /*1580*/  LDC.64 R4, c[0x0][0x588] ;  /* 0x00016200ff047b82 */ /* 0x000ea40000000a00 */
[----:B--2---:R2:W5:Y:S01]  /*1590*/  LDG.E R153, desc[UR56][R4.64] ;  /* 0x0000003804997981 */ /* 0x004562000c1e1900 */
[----:B------:R-:W-:Y:S01]  /*15a0*/  IMAD.MOV.U32 R22, RZ, RZ, 0x1 ;  /* 0x00000001ff167424 */ /* 0x000fe200078e00ff */
[----:B------:R-:W-:Y:S06]  /*15b0*/  BRA `(.L_x_18) ;  /* 0x00000000000c7947 */ /* 0x000fec0003800000 */
.L_x_19:
[----:B------:R-:W-:Y:S01]  /*15c0*/  ULDC UR4, c[0x0][0x580] ;  /* 0x0001600000047ab9 */ /* 0x000fe20000000800 */
[----:B------:R-:W-:Y:S02]  /*15d0*/  MOV R22, 0x1 ;  /* 0x0000000100167802 */ /* 0x000fe40000000f00 */
[----:B------:R-:W-:-:S07]  /*15e0*/  MOV R153, UR4 ;  /* 0x0000000400997c02 */ /* 0x000fce0008000f00 */
.L_x_18:
[----:B------:R-:W-:Y:S02]  /*15f0*/  ULDC.64 UR4, c[0x0][0x5b0] ;  /* 0x00016c0000047ab9 */ /* 0x000fe40000000a00 */
[----:B------:R-:W-:-:S04]  /*1600*/  ISETP.NE.U32.AND P0, PT, RZ, UR4, PT ;  /* 0x00000004ff007c0c */ /* 0x000fc8000bf05070 */
[----:B------:R-:W-:-:S13]  /*1610*/  ISETP.NE.AND.EX P0, PT, RZ, UR5, PT, P0 ;  /* 0x00000005ff007c0c */ /* 0x000fda000bf05300 */
[----:B------:R-:W-:Y:S05]  /*1620*/  @P0 BRA `(.L_x_20) ;  /* 0x0000000000240947 */ /* 0x000fea0003800000 */
[----:B------:R-:W-:Y:S02]  /*1630*/  ULDC.64 UR4, c[0x0][0x5a8] ;  /* 0x00016a0000047ab9 */ /* 0x000fe40000000a00 */
[----:B------:R-:W-:-:S04]  /*1640*/  ISETP.NE.U32.AND P0, PT, RZ, UR4, PT ;  /* 0x00000004ff007c0c */ /* 0x000fc8000bf05070 */
[----:B------:R-:W-:-:S13]  /*1650*/  ISETP.NE.AND.EX P0, PT, RZ, UR5, PT, P0 ;  /* 0x00000005ff007c0c */ /* 0x000fda000bf05300 */
[----:B------:R-:W-:Y:S05]  /*1660*/  @!P0 BRA `(.L_x_21) ;  /* 0x00000000000c8947 */ /* 0x000fea0003800000 */
[----:B------:R-:W3:Y:S02]  /*1670*/  LDC.64 R154, c[0x0][0x5a8] ;  /* 0x00016a00ff9a7b82 */ /* 0x000ee40000000a00 */
[----:B---3--:R3:W5:Y:S01]  /*1680*/  LDG.E R154, desc[UR56][R154.64] ;  /* 0x000000389a9a7981 */ /* 0x008762000c1e1900 */
[----:B------:R-:W-:Y:S05]  /*1690*/  BRA `(.L_x_20) ;  /* 0x0000000000087947 */ /* 0x000fea0003800000 */
.L_x_21:
[----:B------:R-:W-:Y:S02]  /*16a0*/  ULDC UR4, c[0x0][0x5a0] ;  /* 0x0001680000047ab9 */ /* 0x000fe40000000800 */
[----:B------:R-:W-:-:S07]  /*16b0*/  MOV R154, UR4 ;  /* 0x00000004009a7c02 */ /* 0x000fce0008000f00 */
.L_x_20:
[----:B------:R-:W-:Y:S01]  /*16c0*/  LOP3.LUT P2, RZ, R3, 0xff, RZ, 0xc0, !PT ;  /* 0x000000ff03ff7812 */ /* 0x000fe2000784c0ff */
[----:B------:R-:W-:Y:S01]  /*16d0*/  UMOV UR58, URZ ;  /* 0x0000003f003a7c82 */ /* 0x000fe20008000000 */
[----:B------:R-:W-:-:S11]  /*16e0*/  PLOP3.LUT P0, PT, PT, PT, PT, 0x80, 0x0 ;  /* 0x000000000000781c */ /* 0x000fd60003f0f070 */
[----:B------:R-:W-:Y:S05]  /*16f0*/  @!P2 BRA `(.L_x_22) ;  /* 0x000001200000a947 */ /* 0x000fea0003800000 */
[----:B------:R-:W4:Y:S01]  /*1700*/  LDC R0, c[0x0][0x28c] ;  /* 0x0000a300ff007b82 */ /* 0x000f220000000800 */
[----:B------:R-:W-:Y:S01]  /*1710*/  LOP3.LUT P0, RZ, R18, 0x4, RZ, 0xc0, !PT ;  /* 0x0000000412ff7812 */ /* 0x000fe2000780c0ff */
[----:B---3--:R-:W-:Y:S01]  /*1720*/  IMAD.MOV.U32 R155, RZ, RZ, RZ ;  /* 0x000000ffff9b7224 */ /* 0x008fe200078e00ff */
[----:B------:R-:W-:Y:S01]  /*1730*/  MOV R156, 0x10 ;  /* 0x00000010009c7802 */ /* 0x000fe20000000f00 */
[----:B------:R-:W-:Y:S02]  /*1740*/  ULOP3.LUT UR48, UR40, 0x1, URZ, 0xfc, !UPT ;  /* 0x0000000128307892 */ /* 0x000fe4000f8efc3f */
[----:B------:R-:W-:Y:S01]  /*1750*/  ULOP3.LUT UR49, UR39, 0x1, URZ, 0xfc, !UPT ;  /* 0x0000000127317892 */ /* 0x000fe2000f8efc3f */
[----:B------:R-:W-:Y:S01]  /*1760*/  SEL R156, R156, 0xfffffff0, !P0 ;  /* 0xfffffff09c9c7807 */ /* 0x000fe20004000000 */
[----:B------:R-:W-:Y:S01]  /*1770*/  ULDC.64 UR60, c[0x0][0x198] ;  /* 0x00006600003c7ab9 */ /* 0x000fe20000000a00 */
[----:B------:R-:W-:Y:S01]  /*1780*/  UMOV UR36, URZ ;  /* 0x0000003f00247c82 */ /* 0x000fe20008000000 */
[----:B------:R-:W-:Y:S01]  /*1790*/  UMOV UR59, URZ ;  /* 0x0000003f003b7c82 */ /* 0x000fe20008000000 */
[----:B------:R-:W-:Y:S01]  /*17a0*/  UMOV UR58, URZ ;  /* 0x0000003f003a7c82 */ /* 0x000fe20008000000 */
[----:B----4-:R-:W-:-:S04]  /*17b0*/  IADD3 R0, R0, 0x3f, RZ ;  /* 0x0000003f00007810 */ /* 0x010fc80007ffe0ff */
[----:B------:R-:W-:-:S04]  /*17c0*/  SHF.R.S32.HI R3, RZ, 0x1f, R0 ;  /* 0x0000001fff037819 */ /* 0x000fc80000011400 */
[----:B------:R-:W-:-:S04]  /*17d0*/  LEA.HI R3, R3, R0, RZ, 0x6 ;  /* 0x0000000003037211 */ /* 0x000fc800078f30ff */
[----:B------:R-:W-:-:S07]  /*17e0*/  SHF.R.S32.HI R157, RZ, 0x6, R3 ;  /* 0x00000006ff9d7819 */ /* 0x000fce0000011403 */
.L_x_133:
[----:B------:R-:W-:Y:S01]  /*17f0*/  LOP3.LUT R0, R18, 0x80, RZ, 0xc0, !PT ;  /* 0x0000008012007812 */ /* 0x000fe200078ec0ff */
[----:B------:R-:W3:Y:S01]  /*1800*/  S2UR UR50, SR_CgaCtaId ;  /* 0x00000000003279c3 */ /* 0x000ee20000008800 */
[----:B------:R-:W-:Y:S02]  /*1810*/  UMOV UR51, 0x400 ;  /* 0x0000040000337882 */ /* 0x000fe40000000000 */
[----:B------:R-:W-:-:S06]  /*1820*/  SHF.R.U32.HI R0, RZ, 0x7, R0 ;  /* 0x00000007ff007819 */ /* 0x000fcc0000011600 */
[----:B------:R-:W4:Y:S01]  /*1830*/  SHFL.IDX PT, R0, R0, RZ, 0x1f ;  /* 0x00001fff00007589 */ /* 0x000f2200000e0000 */
[----:B---3--:R-:W-:Y:S01]  /*1840*/  ULEA UR51, UR50, UR51, 0x18 ;  /* 0x0000003332337291 */ /* 0x008fe2000f8ec03f */
[----:B----4-:R-:W-:-:S13]  /*1850*/  R2UR UR4, R0 ;  /* 0x00000000000472ca */ /* 0x010fda00000e0000 */
[----:B------:R-:W-:-:S04]  /*1860*/  ULEA.HI UR5, UR4, UR4, URZ, 0x1 ;  /* 0x0000000404057291 */ /* 0x000fc8000f8f083f */
[----:B------:R-:W-:-:S04]  /*1870*/  ULOP3.LUT UR5, UR5, 0x7fffe, URZ, 0xc0, !UPT ;  /* 0x0007fffe05057892 */ /* 0x000fc8000f8ec03f */
[----:B------:R-:W-:-:S03]  /*1880*/  UIADD3 UR5, UR4, -UR5, URZ ;  /* 0x8000000504057290 */ /* 0x000fc6000fffe03f */
[----:B------:R-:W-:Y:S01]  /*1890*/  ULDC UR4, c[0x0][0x28c] ;  /* 0x0000a30000047ab9 */ /* 0x000fe20000000800 */
[----:B------:R-:W-:Y:S01]  /*18a0*/  ULEA UR5, UR5, UR51, 0xd ;  /* 0x0000003305057291 */ /* 0x000fe2000f8e683f */
[----:B------:R-:W-:-:S03]  /*18b0*/  ISETP.LT.AND P0, PT, RZ, UR4, PT ;  /* 0x00000004ff007c0c */ /* 0x000fc6000bf01270 */
[----:B------:R-:W-:-:S04]  /*18c0*/  UIADD3 UR5, UR5, 0x8400, URZ ;  /* 0x0000840005057890 */ /* 0x000fc8000fffe03f */
[----:B------:R-:W-:-:S04]  /*18d0*/  USHF.R.U32.HI UR5, URZ, 0x4, UR5 ;  /* 0x000000043f057899 */ /* 0x000fc80008011605 */
[----:B------:R-:W-:-:S04]  /*18e0*/  ULOP3.LUT UR5, UR5, 0x3fff, URZ, 0xc0, !UPT ;  /* 0x00003fff05057892 */ /* 0x000fc8000f8ec03f */
[----:B------:R-:W-:Y:S01]  /*18f0*/  ULOP3.LUT UR44, UR5, 0x10000, URZ, 0xfc, !UPT ;  /* 0x00010000052c7892 */ /* 0x000fe2000f8efc3f */
[----:B-1----:R-:W-:Y:S11]  /*1900*/  @P0 BRA `(.L_x_23) ;  /* 0x0000000000400947 */ /* 0x002ff60003800000 */
[----:B------:R-:W-:Y:S01]  /*1910*/  MOV R0, 0x0 ;  /* 0x0000000000007802 */ /* 0x000fe20000000f00 */
[----:B------:R-:W-:Y:S01]  /*1920*/  ULDC.64 UR4, c[0x4][0x70] ;  /* 0x01001c0000047ab9 */ /* 0x000fe20000000a00 */
[----:B------:R-:W-:Y:S01]  /*1930*/  ULDC.64 UR6, c[0x4][0x8] ;  /* 0x0100020000067ab9 */ /* 0x000fe20000000a00 */
[----:B--2---:R-:W-:Y:S01]  /*1940*/  MOV R4, UR4 ;  /* 0x0000000400047c02 */ /* 0x004fe20008000f00 */
[----:B------:R2:W3:Y:S01]  /*1950*/  LDC.64 R14, c[0x4][R0] ;  /* 0x01000000000e7b82 */ /* 0x0004e20000000a00 */
[----:B------:R-:W-:Y:S01]  /*1960*/  MOV R5, UR5 ;  /* 0x0000000500057c02 */ /* 0x000fe20008000f00 */
[----:B------:R-:W-:Y:S01]  /*1970*/  ULDC.64 UR4, c[0x4][0x78] ;  /* 0x01001e0000047ab9 */ /* 0x000fe20000000a00 */
[----:B------:R-:W-:Y:S01]  /*1980*/  MOV R10, UR6 ;  /* 0x00000006000a7c02 */ /* 0x000fe20008000f00 */
[----:B------:R-:W-:Y:S01]  /*1990*/  IMAD.U32 R11, RZ, RZ, UR7 ;  /* 0x00000007ff0b7e24 */ /* 0x000fe2000f8e00ff */
[----:B------:R-:W-:Y:S02]  /*19a0*/  MOV R6, UR4 ;  /* 0x0000000400067c02 */ /* 0x000fe40008000f00 */
[----:B------:R-:W-:-:S02]  /*19b0*/  MOV R7, UR5 ;  /* 0x0000000500077c02 */ /* 0x000fc40008000f00 */
[----:B------:R-:W-:Y:S02]  /*19c0*/  MOV R8, 0x1e1 ;  /* 0x000001e100087802 */ /* 0x000fe40000000f00 */
[----:B------:R-:W-:Y:S02]  /*19d0*/  MOV R12, 0x1 ;  /* 0x00000001000c7802 */ /* 0x000fe40000000f00 */
[----:B--2---:R-:W-:-:S07]  /*19e0*/  MOV R13, RZ ;  /* 0x000000ff000d7202 */ /* 0x004fce0000000f00 */
[----:B------:R-:W-:-:S07]  /*19f0*/  LEPC R20, `(.L_x_23) ;  /* 0x000000001014794e */ /* 0x000fce0000000000 */
[----:B-1-3-5:R-:W-:Y:S05]  /*1a00*/  CALL.ABS.NOINC R14 ;  /* 0x000000000e007343 */ /* 0x02afea0003c00000 */
.L_x_23:
[----:B------:R-:W-:-:S04]  /*1a10*/  MOV R0, UR48 ;  /* 0x0000003000007c02 */ /* 0x000fc80008000f00 */
[----:B------:R-:W-:-:S13]  /*1a20*/  ISETP.NE.AND P0, PT, R0, 0x3, PT ;  /* 0x000000030000780c */ /* 0x000fda0003f05270 */
[----:B------:R-:W-:Y:S05]  /*1a30*/  @!P0 BRA `(.L_x_24) ;  /* 0x0000000000048947 */ /* 0x000fea0003800000 */
[----:B-1----:R-:W-:Y:S01]  /*1a40*/  BPT.TRAP 0x1 ;  /* 0x000000040000795c */ /* 0x002fe20000300000 */
.L_x_24:
[----:B--2---:R-:W-:Y:S02]  /*1a50*/  MOV R4, UR59 ;  /* 0x0000003b00047c02 */ /* 0x004fe40008000f00 */
[----:B------:R-:W-:Y:S02]  /*1a60*/  SHF.L.U32 R3, R155, 0x1f, RZ ;  /* 0x0000001f9b037819 */ /* 0x000fe400000006ff */
[----:B------:R-:W-:-:S04]  /*1a70*/  LEA R4, R4, UR51, 0x3 ;  /* 0x0000003304047c11 */ /* 0x000fc8000f8e18ff */
[----:B------:R2:W3:Y:S01]  /*1a80*/  SYNCS.PHASECHK.TRANS64.TRYWAIT P1, [R4+URZ], R3 ;  /* 0x00000003040075a7 */ /* 0x0004e2000802017f */
[----:B------:R-:W-:Y:S05]  /*1a90*/  @!P0 BRA `(.L_x_25) ;  /* 0x0000000000048947 */ /* 0x000fea0003800000 */
[----:B-1----:R-:W-:Y:S01]  /*1aa0*/  BPT.TRAP 0x1 ;  /* 0x000000040000795c */ /* 0x002fe20000300000 */
.L_x_25:
[----:B------:R-:W-:-:S05]  /*1ab0*/  VIMNMX R0, R157, 0x1, PT ;  /* 0x000000019d007848 */ /* 0x000fca0003fe0100 */
[----:B------:R-:W-:-:S05]  /*1ac0*/  IMAD.IADD R0, R157, 0x1, -R0 ;  /* 0x000000019d007824 */ /* 0x000fca00078e0a00 */
[----:B------:R-:W-:Y:S01]  /*1ad0*/  ISETP.GE.AND P2, PT, R0, 0x1, PT ;  /* 0x000000010000780c */ /* 0x000fe20003f46270 */
[----:B---3--:R-:W-:-:S12]  /*1ae0*/  @P1 BRA `(.L_x_26) ;  /* 0x0000000000081947 */ /* 0x008fd80003800000 */
[----:B------:R-:W3:Y:S02]  /*1af0*/  SYNCS.PHASECHK.TRANS64.TRYWAIT P1, [R4+URZ], R3 ;  /* 0x00000003040075a7 */ /* 0x000ee4000802017f */
[----:B---3--:R-:W-:Y:S05]  /*1b00*/  @!P1 BRA `(.L_x_27) ;  /* 0x0000014c002c9947 */ /* 0x008fea0003800000 */
.L_x_26:
[----:B------:R-:W-:Y:S05]  /*1b10*/  WARPSYNC.ALL ;  /* 0x0000000000007948 */ /* 0x000fea0003800000 */
[----:B------:R-:W-:Y:S01]  /*1b20*/  UIADD3 UR4, UR51, 0x28400, URZ ;  /* 0x0002840033047890 */ /* 0x000fe2000fffe03f */
[----:B------:R-:W-:Y:S01]  /*1b30*/  WARPGROUP.ARRIVE ;  /* 0x00000000000079c5 */ /* 0x000fe20000000000 */
[----:B------:R-:W-:Y:S02]  /*1b40*/  ULEA UR9, UR59, UR44, 0xb ;  /* 0x0000002c3b097291 */ /* 0x000fe4000f8e583f */
[----:B------:R-:W-:Y:S01]  /*1b50*/  USHF.R.U32.HI UR4, URZ, 0x4, UR4 ;  /* 0x000000043f047899 */ /* 0x000fe20008011604 */
[----:B------:R-:W-:Y:S01]  /*1b60*/  UMOV UR5, 0x40000040 ;  /* 0x4000004000057882 */ /* 0x000fe20000000000 */
[----:B------:R-:W-:-:S02]  /*1b70*/  UMOV UR7, 0x40000040 ;  /* 0x4000004000077882 */ /* 0x000fc40000000000 */
[----:B------:R-:W-:-:S04]  /*1b80*/  ULOP3.LUT UR4, UR4, 0x3fff, URZ, 0xc0, !UPT ;  /* 0x00003fff04047892 */ /* 0x000fc8000f8ec03f */
[----:B------:R-:W-:-:S03]  /*1b90*/  ULOP3.LUT UR8, UR4, 0x10000, URZ, 0xfc, !UPT ;  /* 0x0001000004087892 */ /* 0x000fc6000f8efc3f */
[----:B------:R-:W-:Y:S01]  /*1ba0*/  UMOV UR4, UR9 ;  /* 0x0000000900047c82 */ /* 0x000fe20008000000 */
[----:B------:R-:W-:-:S07]  /*1bb0*/  ULEA UR10, UR59, UR8, 0xa ;  /* 0x000000083b0a7291 */ /* 0x000fce000f8e503f */
[----:B------:R-:W-:Y:S02]  /*1bc0*/  UMOV UR6, UR10 ;  /* 0x0000000a00067c82 */ /* 0x000fe40008000000 */
[----:B------:R-:W-:Y:S01]  /*1bd0*/  HGMMA.64x128x16.F32 R88, gdesc[UR4], RZ, !UPT, gsb0 ;  /* 0x01e00000045879f0 */ /* 0x000fe2000c0008ff */
[----:B------:R-:W-:Y:S01]  /*1be0*/  UIADD3 UR4, UR9, 0x400, URZ ;  /* 0x0000040009047890 */ /* 0x000fe2000fffe03f */
[----:B------:R-:W-:Y:S01]  /*1bf0*/  UMOV UR5, 0x40000040 ;  /* 0x4000004000057882 */ /* 0x000fe20000000000 */
[----:B------:R-:W-:Y:S02]  /*1c00*/  WARPGROUP.DEPBAR.LE gsb0, 0x0 ;  /* 0x00008000000079c5 */ /* 0x000fe40000010000 */
[----:B------:R-:W-:-:S07]  /*1c10*/  WARPGROUP.ARRIVE ;  /* 0x00000000000079c5 */ /* 0x000fce0000000000 */
[----:B------:R-:W-:Y:S01]  /*1c20*/  HGMMA.64x128x16.F32 R24, gdesc[UR4], RZ, !UPT, gsb0 ;  /* 0x01e00000041879f0 */ /* 0x000fe2000c0008ff */
[----:B------:R-:W-:Y:S02]  /*1c30*/  UIADD3 UR4, UR9, 0x2, URZ ;  /* 0x0000000209047890 */ /* 0x000fe4000fffe03f */
[----:B------:R-:W-:Y:S01]  /*1c40*/  UIADD3 UR6, UR10, 0x2, URZ ;  /* 0x000000020a067890 */ /* 0x000fe2000fffe03f */
[----:B------:R-:W-:Y:S01]  /*1c50*/  UMOV UR5, 0x40000040 ;  /* 0x4000004000057882 */ /* 0x000fe20000000000 */
[----:B------:R-:W-:Y:S01]  /*1c60*/  UMOV UR7, 0x40000040 ;  /* 0x4000004000077882 */ /* 0x000fe20000000000 */
[----:B------:R-:W-:Y:S02]  /*1c70*/  WARPGROUP.DEPBAR.LE gsb0, 0x0 ;  /* 0x00008000000079c5 */ /* 0x000fe40000010000 */
[----:B------:R-:W-:-:S06]  /*1c80*/  WARPGROUP.ARRIVE ;  /* 0x00000000000079c5 */ /* 0x000fcc0000000000 */
[----:B------:R-:W-:Y:S01]  /*1c90*/  HGMMA.64x128x16.F32 R88, gdesc[UR4], R88, gsb0 ;  /* 0x01e00000045879f0 */ /* 0x000fe20008000858 */
[----:B------:R-:W-:Y:S01]  /*1ca0*/  UIADD3 UR4, UR9, 0x402, URZ ;  /* 0x0000040209047890 */ /* 0x000fe2000fffe03f */
[----:B------:R-:W-:Y:S01]  /*1cb0*/  UMOV UR5, 0x40000040 ;  /* 0x4000004000057882 */ /* 0x000fe20000000000 */
[----:B------:R-:W-:Y:S02]  /*1cc0*/  WARPGROUP.DEPBAR.LE gsb0, 0x0 ;  /* 0x00008000000079c5 */ /* 0x000fe40000010000 */
[----:B------:R-:W-:-:S07]  /*1cd0*/  WARPGROUP.ARRIVE ;  /* 0x00000000000079c5 */ /* 0x000fce0000000000 */
[----:B------:R-:W-:Y:S01]  /*1ce0*/  HGMMA.64x128x16.F32 R24, gdesc[UR4], R24, gsb0 ;  /* 0x01e00000041879f0 */ /* 0x000fe20008000818 */
        /* <DEDUP_REMOVED lines=23> */
[----:B------:R-:W-:Y:S03]  /*1e60*/  HGMMA.64x128x16.F32 R24, gdesc[UR4], R24, gsb0 ;  /* 0x01e00000041879f0 */ /* 0x000fe60008000818 */
[----:B------:R-:W-:Y:S02]  /*1e70*/  WARPGROUP.DEPBAR.LE gsb0, 0x0 ;  /* 0x00008000000079c5 */ /* 0x000fe40000010000 */
[----:B------:R-:W-:Y:S05]  /*1e80*/  @!P2 BRA `(.L_x_28) ;  /* 0x000000040060a947 */ /* 0x000fea0003800000 */
[----:B------:R-:W-:Y:S02]  /*1e90*/  UIADD3 UR9, UR59, 0x1, URZ ;  /* 0x000000013b097890 */ /* 0x000fe4000fffe03f */
[----:B--23--:R-:W-:Y:S02]  /*1ea0*/  MOV R3, UR59 ;  /* 0x0000003b00037c02 */ /* 0x00cfe40008000f00 */
[----:B------:R-:W-:-:S04]  /*1eb0*/  UISETP.NE.AND UP0, UPT, UR9, 0x4, UPT ;  /* 0x000000040900788c */ /* 0x000fc8000bf05270 */
[----:B------:R-:W-:Y:S02]  /*1ec0*/  USEL UR4, URZ, 0x1, UP0 ;  /* 0x000000013f047887 */ /* 0x000fe40008000000 */
[----:B------:R-:W-:-:S04]  /*1ed0*/  USEL UR9, UR9, URZ, UP0 ;  /* 0x0000003f09097287 */ /* 0x000fc80008000000 */
[----:B------:R-:W-:-:S08]  /*1ee0*/  LOP3.LUT R6, R155, UR4, RZ, 0x3c, !PT ;  /* 0x000000049b067c12 */ /* 0x000fd0000f8e3cff */
.L_x_35:
[----:B------:R-:W-:Y:S05]  /*1ef0*/  @!P0 BRA `(.L_x_29) ;  /* 0x0000000000048947 */ /* 0x000fea0003800000 */
[----:B-1----:R-:W-:Y:S01]  /*1f00*/  BPT.TRAP 0x1 ;  /* 0x000000040000795c */ /* 0x002fe20000300000 */
.L_x_29:
[----:B------:R-:W-:Y:S01]  /*1f10*/  ULEA UR4, UR9, UR51, 0x3 ;  /* 0x0000003309047291 */ /* 0x000fe2000f8e183f */
[----:B------:R-:W-:-:S08]  /*1f20*/  SHF.L.U32 R4, R6, 0x1f, RZ ;  /* 0x0000001f06047819 */ /* 0x000fd000000006ff */
[----:B------:R2:W3:Y:S01]  /*1f30*/  SYNCS.PHASECHK.TRANS64.TRYWAIT P1, [UR4], R4 ;  /* 0x00000004ff0075a7 */ /* 0x0004e20008020144 */
[----:B------:R-:W-:Y:S05]  /*1f40*/  @!P0 BRA `(.L_x_30) ;  /* 0x0000000000048947 */ /* 0x000fea0003800000 */
[----:B-1----:R-:W-:Y:S01]  /*1f50*/  BPT.TRAP 0x1 ;  /* 0x000000040000795c */ /* 0x002fe20000300000 */
.L_x_30:
[----:B---3--:R-:W-:Y:S05]  /*1f60*/  @P1 BRA `(.L_x_31) ;  /* 0x0000000000081947 */ /* 0x008fea0003800000 */
[----:B------:R-:W3:Y:S02]  /*1f70*/  SYNCS.PHASECHK.TRANS64.TRYWAIT P1, [UR4], R4 ;  /* 0x00000004ff0075a7 */ /* 0x000ee40008020144 */
[----:B---3--:R-:W-:Y:S05]  /*1f80*/  @!P1 BRA `(.L_x_32) ;  /* 0x0000014800209947 */ /* 0x008fea0003800000 */
.L_x_31:
[----:B------:R-:W-:Y:S01]  /*1f90*/  ULEA UR10, UR9, UR44, 0xb ;  /* 0x0000002c090a7291 */ /* 0x000fe2000f8e583f */
[----:B------:R-:W-:Y:S01]  /*1fa0*/  WARPGROUP.ARRIVE ;  /* 0x00000000000079c5 */ /* 0x000fe20000000000 */
[----:B------:R-:W-:Y:S01]  /*1fb0*/  ULEA UR11, UR9, UR8, 0xa ;  /* 0x00000008090b7291 */ /* 0x000fe2000f8e503f */
[----:B------:R-:W-:Y:S01]  /*1fc0*/  UMOV UR5, 0x40000040 ;  /* 0x4000004000057882 */ /* 0x000fe20000000000 */
[----:B------:R-:W-:-:S03]  /*1fd0*/  UMOV UR7, 0x40000040 ;  /* 0x4000004000077882 */ /* 0x000fc60000000000 */
[----:B------:R-:W-:Y:S02]  /*1fe0*/  UMOV UR4, UR10 ;  /* 0x0000000a00047c82 */ /* 0x000fe40008000000 */
[----:B------:R-:W-:Y:S02]  /*1ff0*/  UMOV UR6, UR11 ;  /* 0x0000000b00067c82 */ /* 0x000fe40008000000 */
        /* <DEDUP_REMOVED lines=44> */
[----:B-1----:R-:W-:Y:S01]  /*22c0*/  BPT.TRAP 0x1 ;  /* 0x000000040000795c */ /* 0x002fe20000300000 */
.L_x_33:
[----:B------:R-:W-:Y:S01]  /*22d0*/  ISETP.NE.AND P1, PT, R23, RZ, PT ;  /* 0x000000ff1700720c */ /* 0x000fe20003f25270 */
[----:B------:R-:W-:-:S12]  /*22e0*/  UISETP.GT.U32.AND UP0, UPT, UR40, 0x1, UPT ;  /* 0x000000012800788c */ /* 0x000fd8000bf04070 */
[----:B--23--:R-:W-:-:S04]  /*22f0*/  @P1 LEA R4, R3, UR51, 0x3 ;  /* 0x0000003303041c11 */ /* 0x00cfc8000f8e18ff */
[----:B------:R-:W-:-:S04]  /*2300*/  @P1 IADD3 R5, R4, 0x20, RZ ;  /* 0x0000002004051810 */ /* 0x000fc80007ffe0ff */
[----:B------:R-:W-:-:S04]  /*2310*/  @P1 PRMT R5, R152, 0x654, R5 ;  /* 0x0000065498051816 */ /* 0x000fc80000000005 */
[----:B------:R2:W-:Y:S01]  /*2320*/  @P1 SYNCS.ARRIVE.TRANS64.RED.A1T0 RZ, [R5+URZ], RZ ;  /* 0x000000ff05ff19a7 */ /* 0x0005e2000810043f */
[----:B------:R-:W-:-:S13]  /*2330*/  PLOP3.LUT P1, PT, PT, PT, UP0, 0x80, 0x0 ;  /* 0x000000000000781c */ /* 0x000fda0003f2f008 */
[----:B--2---:R-:W-:Y:S05]  /*2340*/  @P1 BRA `(.L_x_34) ;  /* 0x0000000000041947 */ /* 0x004fea0003800000 */
[----:B-1----:R-:W-:Y:S01]  /*2350*/  BPT.TRAP 0x1 ;  /* 0x000000040000795c */ /* 0x002fe20000300000 */
.L_x_34:
[----:B------:R-:W-:Y:S01]  /*2360*/  UIADD3 UR9, UR9, 0x1, URZ ;  /* 0x0000000109097890 */ /* 0x000fe2000fffe03f */
[C---:B------:R-:W-:Y:S02]  /*2370*/  ISETP.GT.AND P2, PT, R0.reuse, 0x1, PT ;  /* 0x000000010000780c */ /* 0x040fe40003f44270 */
[----:B------:R-:W-:Y:S01]  /*2380*/  IADD3 R3, R3, 0x1, RZ ;  /* 0x0000000103037810 */ /* 0x000fe20007ffe0ff */
[----:B------:R-:W-:Y:S01]  /*2390*/  UISETP.NE.AND UP0, UPT, UR9, 0x4, UPT ;  /* 0x000000040900788c */ /* 0x000fe2000bf05270 */
[----:B------:R-:W-:Y:S02]  /*23a0*/  IADD3 R0, R0, -0x1, RZ ;  /* 0xffffffff00007810 */ /* 0x000fe40007ffe0ff */
[C---:B------:R-:W-:Y:S01]  /*23b0*/  ISETP.NE.AND P1, PT, R3.reuse, 0x4, PT ;  /* 0x000000040300780c */ /* 0x040fe20003f25270 */
[----:B------:R-:W-:Y:S02]  /*23c0*/  USEL UR4, URZ, 0x1, UP0 ;  /* 0x000000013f047887 */ /* 0x000fe40008000000 */
[----:B------:R-:W-:Y:S01]  /*23d0*/  USEL UR9, UR9, URZ, UP0 ;  /* 0x0000003f09097287 */ /* 0x000fe20008000000 */
[----:B------:R-:W-:-:S03]  /*23e0*/  SEL R3, R3, RZ, P1 ;  /* 0x000000ff03037207 */ /* 0x000fc60000800000 */
[----:B------:R-:W-:Y:S01]  /*23f0*/  LOP3.LUT R6, R6, UR4, RZ, 0x3c, !PT ;  /* 0x0000000406067c12 */ /* 0x000fe2000f8e3cff */
[----:B------:R-:W-:Y:S07]  /*2400*/  @P2 BRA `(.L_x_35) ;  /* 0xfffffff800b82947 */ /* 0x000fee000383ffff */
.L_x_28:
[----:B------:R-:W4:Y:S02]  /*2410*/  LDC R0, c[0x0][0x28c] ;  /* 0x0000a300ff007b82 */ /* 0x000f240000000800 */
[----:B----4-:R-:W-:-:S13]  /*2420*/  ISETP.GE.AND P1, PT, R0, 0x1, PT ;  /* 0x000000010000780c */ /* 0x010fda0003f26270 */
[----:B------:R-:W-:Y:S05]  /*2430*/  @!P1 BRA `(.L_x_36) ;  /* 0x00000000003c9947 */ /* 0x000fea0003800000 */
[----:B------:R-:W-:Y:S05]  /*2440*/  @!P0 BRA `(.L_x_37) ;  /* 0x0000000000048947 */ /* 0x000fea0003800000 */
[----:B-1----:R-:W-:Y:S01]  /*2450*/  BPT.TRAP 0x1 ;  /* 0x000000040000795c */ /* 0x002fe20000300000 */
.L_x_37:
[----:B------:R-:W-:Y:S01]  /*2460*/  ISETP.NE.AND P0, PT, R23, RZ, PT ;  /* 0x000000ff1700720c */ /* 0x000fe20003f05270 */
[----:B--23--:R-:W-:Y:S01]  /*2470*/  IMAD.U32 R3, RZ, RZ, UR51 ;  /* 0x00000033ff037e24 */ /* 0x00cfe2000f8e00ff */
[----:B------:R-:W-:-:S11]  /*2480*/  UISETP.GT.U32.AND UP0, UPT, UR40, 0x1, UPT ;  /* 0x000000012800788c */ /* 0x000fd6000bf04070 */
[----:B------:R-:W-:-:S04]  /*2490*/  @P0 VIMNMX R0, R157, 0x1, PT ;  /* 0x000000019d000848 */ /* 0x000fc80003fe0100 */
[----:B------:R-:W-:-:S04]  /*24a0*/  @P0 IADD3 R0, R157, UR59, -R0 ;  /* 0x0000003b9d000c10 */ /* 0x000fc8000fffe800 */
[----:B------:R-:W-:-:S04]  /*24b0*/  @P0 SHF.L.U32 R0, R0, 0x3, RZ ;  /* 0x0000000300000819 */ /* 0x000fc800000006ff */
[----:B------:R-:W-:-:S04]  /*24c0*/  @P0 LOP3.LUT R0, R0, 0x18, RZ, 0xc0, !PT ;  /* 0x0000001800000812 */ /* 0x000fc800078ec0ff */
[----:B------:R-:W-:-:S04]  /*24d0*/  @P0 IADD3 R3, R3, 0x20, R0 ;  /* 0x0000002003030810 */ /* 0x000fc80007ffe000 */
[----:B------:R-:W-:-:S04]  /*24e0*/  @P0 PRMT R3, R152, 0x654, R3 ;  /* 0x0000065498030816 */ /* 0x000fc80000000003 */
[----:B------:R4:W-:Y:S01]  /*24f0*/  @P0 SYNCS.ARRIVE.TRANS64.RED.A1T0 RZ, [R3+URZ], RZ ;  /* 0x000000ff03ff09a7 */ /* 0x0009e2000810043f */
[----:B------:R-:W-:-:S13]  /*2500*/  PLOP3.LUT P0, PT, PT, PT, UP0, 0x80, 0x0 ;  /* 0x000000000000781c */ /* 0x000fda0003f0f008 */
[----:B----4-:R-:W-:Y:S05]  /*2510*/  @P0 BRA `(.L_x_36) ;  /* 0x0000000000040947 */ /* 0x010fea0003800000 */
[----:B-1----:R-:W-:Y:S01]  /*2520*/  BPT.TRAP 0x1 ;  /* 0x000000040000795c */ /* 0x002fe20000300000 */
.L_x_36:
[----:B------:R-:W-:Y:S01]  /*2530*/  UIADD3 UR4, UR51, 0x200, URZ ;  /* 0x0000020033047890 */ /* 0x000fe2000fffe03f */
[----:B------:R-:W-:Y:S02]  /*2540*/  R2UR UR46, R19 ;  /* 0x00000000132e72ca */ /* 0x000fe400000e0000 */
[----:B------:R-:W-:Y:S01]  /*2550*/  R2UR UR45, R158 ;  /* 0x000000009e2d72ca */ /* 0x000fe200000e0000 */
[----:B------:R-:W-:-:S06]  /*2560*/  ULOP3.LUT UP0, URZ, UR4, 0x1bf, URZ, 0xc0, !UPT ;  /* 0x000001bf043f7892 */ /* 0x000fcc000f80c03f */
[----:B------:R-:W-:-:S04]  /*2570*/  PLOP3.LUT P0, PT, PT, PT, UP0, 0x80, 0x0 ;  /* 0x000000000000781c */ /* 0x000fc80003f0f008 */
[----:B------:R-:W-:Y:S02]  /*2580*/  USHF.L.U32 UR46, UR46, 0x8, URZ ;  /* 0x000000082e2e7899 */ /* 0x000fe4000800063f */
[----:B------:R-:W-:-:S07]  /*2590*/  USHF.L.U32 UR45, UR45, 0x7, URZ ;  /* 0x000000072d2d7899 */ /* 0x000fce000800063f */
[----:B------:R-:W-:Y:S05]  /*25a0*/  @!P0 BRA `(.L_x_38) ;  /* 0x00000000007c8947 */ /* 0x000fea0003800000 */
[----:B------:R-:W-:Y:S01]  /*25b0*/  MOV R19, 0x0 ;  /* 0x0000000000137802 */ /* 0x000fe20000000f00 */
[----:B------:R-:W-:Y:S01]  /*25c0*/  ULDC.64 UR4, c[0x4][0x80] ;  /* 0x0100200000047ab9 */ /* 0x000fe20000000a00 */
[----:B------:R-:W-:Y:S01]  /*25d0*/  ULDC.64 UR6, c[0x4][0x10] ;  /* 0x0100040000067ab9 */ /* 0x000fe20000000a00 */
[----:B--23--:R-:W-:Y:S01]  /*25e0*/  MOV R4, UR4 ;  /* 0x0000000400047c02 */ /* 0x00cfe20008000f00 */
        /* <DEDUP_REMOVED lines=12> */
.L_x_39:
[----:B------:R1:W2:Y:S01]  /*26b0*/  LDC.64 R14, c[0x4][R19] ;  /* 0x01000000130e7b82 */ /* 0x0002a20000000a00 */
[----:B------:R-:W-:Y:S01]  /*26c0*/  ULDC.64 UR4, c[0x4][0x80] ;  /* 0x0100200000047ab9 */ /* 0x000fe20000000a00 */
[----:B------:R-:W-:Y:S01]  /*26d0*/  ULDC.64 UR6, c[0x4][0x10] ;  /* 0x0100040000067ab9 */ /* 0x000fe20000000a00 */
[----:B------:R-:W-:Y:S01]  /*26e0*/  MOV R4, UR4 ;  /* 0x0000000400047c02 */ /* 0x000fe20008000f00 */
[----:B------:R-:W-:Y:S01]  /*26f0*/  IMAD.MOV.U32 R13, RZ, RZ, RZ ;  /* 0x000000ffff0d7224 */ /* 0x000fe200078e00ff */
[----:B------:R-:W-:Y:S01]  /*2700*/  MOV R5, UR5 ;  /* 0x0000000500057c02 */ /* 0x000fe20008000f00 */
[----:B------:R-:W-:Y:S01]  /*2710*/  ULDC.64 UR4, c[0x4][0x88] ;  /* 0x0100220000047ab9 */ /* 0x000fe20000000a00 */
[----:B------:R-:W-:Y:S01]  /*2720*/  MOV R10, UR6 ;  /* 0x00000006000a7c02 */ /* 0x000fe20008000f00 */
[----:B------:R-:W-:Y:S01]  /*2730*/  IMAD.U32 R6, RZ, RZ, UR4 ;  /* 0x00000004ff067e24 */ /* 0x000fe2000f8e00ff */
[----:B------:R-:W-:Y:S02]  /*2740*/  MOV R7, UR5 ;  /* 0x0000000500077c02 */ /* 0x000fe40008000f00 */
[----:B------:R-:W-:-:S02]  /*2750*/  MOV R11, UR7 ;  /* 0x00000007000b7c02 */ /* 0x000fc40008000f00 */
[----:B------:R-:W-:Y:S02]  /*2760*/  MOV R8, 0x70 ;  /* 0x0000007000087802 */ /* 0x000fe40000000f00 */
[----:B-1----:R-:W-:-:S07]  /*2770*/  MOV R12, 0x1 ;  /* 0x00000001000c7802 */ /* 0x002fce0000000f00 */
[----:B------:R-:W-:-:S07]  /*2780*/  LEPC R20, `(.L_x_38) ;  /* 0x000000001014794e */ /* 0x000fce0000000000 */
[----:B--2---:R-:W-:Y:S05]  /*2790*/  CALL.ABS.NOINC R14 ;  /* 0x000000000e007343 */ /* 0x004fea0003c00000 */
.L_x_38:
[----:B------:R-:W-:Y:S02]  /*27a0*/  ULDC.64 UR4, c[0x0][0x590] ;  /* 0x0001640000047ab9 */ /* 0x000fe40000000a00 */
[----:B------:R-:W-:Y:S02]  /*27b0*/  MOV R174, UR4 ;  /* 0x0000000400ae7c02 */ /* 0x000fe40008000f00 */
[----:B------:R-:W-:Y:S02]  /*27c0*/  MOV R175, UR5 ;  /* 0x0000000500af7c02 */ /* 0x000fe40008000f00 */
[----:B------:R-:W-:-:S04]  /*27d0*/  ISETP.NE.U32.AND P3, PT, R174, RZ, PT ;  /* 0x000000ffae00720c */ /* 0x000fc80003f65070 */
[----:B------:R-:W-:-:S13]  /*27e0*/  ISETP.NE.AND.EX P3, PT, R175, RZ, PT, P3 ;  /* 0x000000ffaf00720c */ /* 0x000fda0003f65330 */
[----:B------:R-:W-:Y:S05]  /*27f0*/  @!P3 BRA `(.L_x_40) ;  /* 0x000000000034b947 */ /* 0x000fea0003800000 */
[----:B------:R-:W-:Y:S02]  /*2800*/  ULDC.64 UR4, c[0x0][0x588] ;  /* 0x0001620000047ab9 */ /* 0x000fe40000000a00 */
[----:B------:R-:W-:-:S04]  /*2810*/  ISETP.NE.U32.AND P0, PT, RZ, UR4, PT ;  /* 0x00000004ff007c0c */ /* 0x000fc8000bf05070 */
[----:B------:R-:W-:-:S13]  /*2820*/  ISETP.NE.AND.EX P0, PT, RZ, UR5, PT, P0 ;  /* 0x00000005ff007c0c */ /* 0x000fda000bf05300 */
[----:B------:R-:W-:Y:S05]  /*2830*/  @!P0 BRA `(.L_x_41) ;  /* 0x0000000000188947 */ /* 0x000fea0003800000 */
[----:B--23--:R-:W2:Y:S01]  /*2840*/  LDC.64 R4, c[0x0][0x588] ;  /* 0x00016200ff047b82 */ /* 0x00cea20000000a00 */
[----:B------:R-:W-:-:S04]  /*2850*/  IMAD R3, R174, UR47, RZ ;  /* 0x0000002fae037c24 */ /* 0x000fc8000f8e02ff */
[----:B--2---:R-:W-:-:S05]  /*2860*/  IMAD.WIDE R4, R3, 0x4, R4 ;  /* 0x0000000403047825 */ /* 0x004fca00078e0204 */
[----:B-----5:R4:W5:Y:S01]  /*2870*/  LDG.E R153, desc[UR56][R4.64] ;  /* 0x0000003804997981 */ /* 0x020962000c1e1900 */
[----:B------:R-:W-:Y:S01]  /*2880*/  MOV R22, 0x1 ;  /* 0x0000000100167802 */ /* 0x000fe20000000f00 */
[----:B------:R-:W-:Y:S06]  /*2890*/  BRA `(.L_x_40) ;  /* 0x00000000000c7947 */ /* 0x000fec0003800000 */
.L_x_41:
[----:B------:R-:W-:Y:S01]  /*28a0*/  ULDC UR4, c[0x0][0x580] ;  /* 0x0001600000047ab9 */ /* 0x000fe20000000800 */
[----:B------:R-:W-:Y:S02]  /*28b0*/  MOV R22, 0x1 ;  /* 0x0000000100167802 */ /* 0x000fe40000000f00 */
[----:B-----5:R-:W-:-:S07]  /*28c0*/  MOV R153, UR4 ;  /* 0x0000000400997c02 */ /* 0x020fce0008000f00 */
.L_x_40:
[----:B------:R-:W1:Y:S02]  /*28d0*/  LDC.64 R6, c[0x0][0x5b0] ;  /* 0x00016c00ff067b82 */ /* 0x000e640000000a00 */
[----:B-1----:R-:W-:-:S04]  /*28e0*/  ISETP.NE.U32.AND P0, PT, R6, RZ, PT ;  /* 0x000000ff0600720c */ /* 0x002fc80003f05070 */
[----:B------:R-:W-:-:S13]  /*28f0*/  ISETP.NE.AND.EX P0, PT, R7, RZ, PT, P0 ;  /* 0x000000ff0700720c */ /* 0x000fda0003f05300 */
[----:B------:R-:W-:Y:S05]  /*2900*/  @!P0 BRA `(.L_x_42) ;  /* 0x00000000002c8947 */ /* 0x000fea0003800000 */
[----:B------:R-:W-:Y:S02]  /*2910*/  ULDC.64 UR4, c[0x0][0x5a8] ;  /* 0x00016a0000047ab9 */ /* 0x000fe40000000a00 */
[----:B------:R-:W-:-:S04]  /*2920*/  ISETP.NE.U32.AND P0, PT, RZ, UR4, PT ;  /* 0x00000004ff007c0c */ /* 0x000fc8000bf05070 */
[----:B------:R-:W-:-:S13]  /*2930*/  ISETP.NE.AND.EX P0, PT, RZ, UR5, PT, P0 ;  /* 0x00000005ff007c0c */ /* 0x000fda000bf05300 */
[----:B------:R-:W-:Y:S05]  /*2940*/  @!P0 BRA `(.L_x_43) ;  /* 0x0000000000148947 */ /* 0x000fea0003800000 */
[----:B--234-:R-:W1:Y:S01]  /*2950*/  LDC.64 R4, c[0x0][0x5a8] ;  /* 0x00016a00ff047b82 */ /* 0x01ce620000000a00 */
[----:B------:R-:W-:-:S04]  /*2960*/  IMAD R3, R6, UR47, RZ ;  /* 0x0000002f06037c24 */ /* 0x000fc8000f8e02ff */
[----:B-1----:R-:W-:-:S05]  /*2970*/  IMAD.WIDE R4, R3, 0x4, R4 ;  /* 0x0000000403047825 */ /* 0x002fca00078e0204 */
[----:B-----5:R1:W5:Y:S01]  /*2980*/  LDG.E R154, desc[UR56][R4.64] ;  /* 0x00000038049a7981 */ /* 0x020362000c1e1900 */
[----:B------:R-:W-:Y:S05]  /*2990*/  BRA `(.L_x_42) ;  /* 0x0000000000087947 */ /* 0x000fea0003800000 */
.L_x_43:
[----:B------:R-:W-:Y:S02]  /*29a0*/  ULDC UR4, c[0x0][0x5a0] ;  /* 0x0001680000047ab9 */ /* 0x000fe40000000800 */
[----:B-----5:R-:W-:-:S07]  /*29b0*/  IMAD.U32 R154, RZ, RZ, UR4 ;  /* 0x00000004ff9a7e24 */ /* 0x020fce000f8e00ff */
.L_x_42:
[----:B------:R-:W-:Y:S01]  /*29c0*/  ULDC.64 UR4, c[0x0][0x588] ;  /* 0x0001620000047ab9 */ /* 0x000fe20000000a00 */
[----:B------:R-:W-:Y:S01]  /*29d0*/  ISETP.NE.U32.AND P1, PT, R174, RZ, PT ;  /* 0x000000ffae00720c */ /* 0x000fe20003f25070 */
[----:B------:R-:W-:Y:S02]  /*29e0*/  UISETP.NE.U32.AND UP0, UPT, UR4, URZ, UPT ;  /* 0x0000003f0400728c */ /* 0x000fe4000bf05070 */
[----:B------:R-:W-:Y:S02]  /*29f0*/  ISETP.NE.U32.AND P4, PT, RZ, UR4, PT ;  /* 0x00000004ff007c0c */ /* 0x000fe4000bf85070 */
[----:B------:R-:W-:Y:S01]  /*2a00*/  ISETP.NE.AND.EX P5, PT, R175, RZ, PT, P1 ;  /* 0x000000ffaf00720c */ /* 0x000fe20003fa5310 */
[----:B------:R-:W-:Y:S02]  /*2a10*/  UISETP.NE.AND.EX UP0, UPT, UR5, URZ, UPT, UP0 ;  /* 0x0000003f0500728c */ /* 0x000fe4000bf05300 */
[----:B------:R-:W-:Y:S02]  /*2a20*/  ISETP.NE.AND.EX P4, PT, RZ, UR5, PT, P4 ;  /* 0x00000005ff007c0c */ /* 0x000fe4000bf85340 */
[----:B------:R-:W-:-:S02]  /*2a30*/  PLOP3.LUT P0, PT, PT, PT, PT, 0x8, 0x0 ;  /* 0x000000000000781c */ /* 0x000fc40003f0e170 */
[----:B------:R-:W-:-:S04]  /*2a40*/  PLOP3.LUT P2, PT, PT, PT, UP0, 0x80, 0x0 ;  /* 0x000000000000781c */ /* 0x000fc80003f4f008 */
[----:B------:R-:W-:-:S05]  /*2a50*/  PLOP3.LUT P2, PT, P2, PT, PT, 0x8, 0x0 ;  /* 0x000000000000781c */ /* 0x000fca000174e170 */
[----:B------:R-:W-:Y:S08]  /*2a60*/  @P4 BRA P5, `(.L_x_44) ;  /* 0x0000000000244947 */ /* 0x000ff00002800000 */
[----:B------:R-:W-:Y:S04]  /*2a70*/  BSSY B0, `(.L_x_44) ;  /* 0x0000008000007945 */ /* 0x000fe80003800000 */
[----:B------:R-:W-:Y:S05]  /*2a80*/  @!P3 BRA `(.L_x_45) ;  /* 0x000000000014b947 */ /* 0x000fea0003800000 */
[----:B------:R-:W-:Y:S02]  /*2a90*/  LOP3.LUT P4, RZ, R22, 0xff, RZ, 0xc0, !PT ;  /* 0x000000ff16ff7812 */ /* 0x000fe4000788c0ff */
[----:B------:R-:W-:-:S11]  /*2aa0*/  PLOP3.LUT P0, PT, P2, PT, PT, 0x80, 0x0 ;  /* 0x000000000000781c */ /* 0x000fd6000170f070 */
[----:B------:R-:W-:Y:S05]  /*2ab0*/  @!P4 BRA `(.L_x_46) ;  /* 0x00000000000cc947 */ /* 0x000fea0003800000 */
[----:B-----5:R-:W-:Y:S01]  /*2ac0*/  FSETP.EQ.AND P0, PT, R153, RZ, PT ;  /* 0x000000ff9900720b */ /* 0x020fe20003f02000 */
[----:B------:R-:W-:-:S12]  /*2ad0*/  BRA `(.L_x_46) ;  /* 0x0000000000047947 */ /* 0x000fd80003800000 */
.L_x_45:
[----:B-----5:R-:W-:-:S13]  /*2ae0*/  FSETP.EQ.AND P0, PT, R153, RZ, PT ;  /* 0x000000ff9900720b */ /* 0x020fda0003f02000 */
.L_x_46:
[----:B------:R-:W-:Y:S05]  /*2af0*/  BSYNC B0 ;  /* 0x0000000000007941 */ /* 0x000fea0003800000 */
.L_x_44:
[----:B------:R-:W-:Y:S04]  /*2b00*/  BSSY B0, `(.L_x_47) ;  /* 0x0000007000007945 */ /* 0x000fe80003800000 */
[----:B------:R-:W-:Y:S05]  /*2b10*/  @!P3 BRA `(.L_x_48) ;  /* 0x000000000010b947 */ /* 0x000fea0003800000 */
[----:B------:R-:W-:-:S13]  /*2b20*/  LOP3.LUT P3, RZ, R22, 0xff, RZ, 0xc0, !PT ;  /* 0x000000ff16ff7812 */ /* 0x000fda000786c0ff */
[----:B------:R-:W-:Y:S05]  /*2b30*/  @!P3 BRA `(.L_x_49) ;  /* 0x00000000000cb947 */ /* 0x000fea0003800000 */
[----:B-----5:R-:W-:Y:S01]  /*2b40*/  FSETP.EQ.AND P2, PT, R153, RZ, PT ;  /* 0x000000ff9900720b */ /* 0x020fe20003f42000 */
[----:B------:R-:W-:-:S12]  /*2b50*/  BRA `(.L_x_49) ;  /* 0x0000000000047947 */ /* 0x000fd80003800000 */
.L_x_48:
[----:B-----5:R-:W-:-:S13]  /*2b60*/  FSETP.EQ.AND P2, PT, R153, RZ, PT ;  /* 0x000000ff9900720b */ /* 0x020fda0003f42000 */
.L_x_49:
[----:B------:R-:W-:Y:S05]  /*2b70*/  BSYNC B0 ;  /* 0x0000000000007941 */ /* 0x000fea0003800000 */
.L_x_47:
[----:B------:R-:W-:Y:S01]  /*2b80*/  BSSY B0, `(.L_x_50) ;  /* 0x0000025000007945 */ /* 0x000fe20003800000 */
[----:B------:R-:W-:Y:S02]  /*2b90*/  MOV R0, RZ ;  /* 0x000000ff00007202 */ /* 0x000fe40000000f00 */
[----:B------:R-:W-:Y:S02]  /*2ba0*/  CS2R R10, SRZ ;  /* 0x00000000000a7805 */ /* 0x000fe4000001ff00 */
[----:B------:R-:W-:Y:S02]  /*2bb0*/  CS2R R8, SRZ ;  /* 0x0000000000087805 */ /* 0x000fe4000001ff00 */
[----:B------:R-:W-:Y:S02]  /*2bc0*/  CS2R R6, SRZ ;  /* 0x0000000000067805 */ /* 0x000fe4000001ff00 */
[----:B-1234-:R-:W-:Y:S01]  /*2bd0*/  CS2R R4, SRZ ;  /* 0x0000000000047805 */ /* 0x01efe2000001ff00 */
[----:B------:R-:W-:Y:S06]  /*2be0*/  @P0 BRA `(.L_x_51) ;  /* 0x0000000000780947 */ /* 0x000fec0003800000 */
[----:B------:R-:W-:-:S06]  /*2bf0*/  UISETP.NE.AND UP0, UPT, UR49, 0x3, UPT ;  /* 0x000000033100788c */ /* 0x000fcc000bf05270 */
[----:B------:R-:W-:-:S13]  /*2c00*/  PLOP3.LUT P3, PT, PT, PT, UP0, 0x80, 0x0 ;  /* 0x000000000000781c */ /* 0x000fda0003f6f008 */
[----:B------:R-:W-:Y:S05]  /*2c10*/  @!P3 BRA `(.L_x_52) ;  /* 0x000000000004b947 */ /* 0x000fea0003800000 */
[----:B------:R-:W-:Y:S01]  /*2c20*/  BPT.TRAP 0x1 ;  /* 0x000000040000795c */ /* 0x000fe20000300000 */
.L_x_52:
[----:B------:R-:W-:Y:S02]  /*2c30*/  SHF.L.U32 R3, RZ, 0x1f, RZ ;  /* 0x0000001fff037819 */ /* 0x000fe400000006ff */
[----:B------:R-:W-:Y:S02]  /*2c40*/  MOV R0, 0x1 ;  /* 0x0000000100007802 */ /* 0x000fe40000000f00 */
[----:B------:R-:W1:Y:S01]  /*2c50*/  SYNCS.PHASECHK.TRANS64.TRYWAIT P3, [UR51+0x40], R3 ;  /* 0x00004003ff0075a7 */ /* 0x000e620008060173 */
[----:B------:R-:W-:Y:S01]  /*2c60*/  MOV R11, RZ ;  /* 0x000000ff000b7202 */ /* 0x000fe20000000f00 */
[----:B-1----:R-:W-:Y:S06]  /*2c70*/  @!P3 BRA `(.L_x_53) ;  /* 0x0000013800fcb947 */ /* 0x002fec0003800000 */
.L_x_230:
[----:B------:R-:W-:Y:S02]  /*2c80*/  MOV R10, RZ ;  /* 0x000000ff000a7202 */ /* 0x000fe40000000f00 */
[----:B------:R-:W-:Y:S02]  /*2c90*/  CS2R R8, SRZ ;  /* 0x0000000000087805 */ /* 0x000fe4000001ff00 */
[----:B------:R-:W-:Y:S02]  /*2ca0*/  CS2R R6, SRZ ;  /* 0x0000000000067805 */ /* 0x000fe4000001ff00 */
[----:B-1----:R-:W-:Y:S01]  /*2cb0*/  CS2R R4, SRZ ;  /* 0x0000000000047805 */ /* 0x002fe2000001ff00 */
[----:B------:R-:W-:Y:S06]  /*2cc0*/  @P2 BRA `(.L_x_51) ;  /* 0x0000000000402947 */ /* 0x000fec0003800000 */
[C---:B------:R-:W-:Y:S01]  /*2cd0*/  IMAD.SHL.U32 R4, R18.reuse, 0x20, RZ ;  /* 0x0000002012047824 */ /* 0x040fe200078e00ff */
[----:B------:R-:W-:Y:S01]  /*2ce0*/  SHF.L.U32 R3, R18, 0x4, RZ ;  /* 0x0000000412037819 */ /* 0x000fe200000006ff */
[----:B------:R-:W-:Y:S05]  /*2cf0*/  WARPSYNC.ALL ;  /* 0x0000000000007948 */ /* 0x000fea0003800000 */
[----:B------:R-:W-:Y:S02]  /*2d00*/  SHF.R.U32.HI R6, RZ, 0x1, R18 ;  /* 0x00000001ff067819 */ /* 0x000fe40000011612 */
[----:B------:R-:W-:Y:S02]  /*2d10*/  LOP3.LUT R3, R3, 0xe00, RZ, 0xc0, !PT ;  /* 0x00000e0003037812 */ /* 0x000fe400078ec0ff */
[----:B------:R-:W-:-:S02]  /*2d20*/  LOP3.LUT R5, R4, 0xc0, RZ, 0xc0, !PT ;  /* 0x000000c004057812 */ /* 0x000fc400078ec0ff */
[----:B------:R-:W-:Y:S02]  /*2d30*/  SHF.L.U32 R8, R18, 0x2, RZ ;  /* 0x0000000212087819 */ /* 0x000fe400000006ff */
[----:B------:R-:W-:Y:S02]  /*2d40*/  LOP3.LUT R3, R3, 0x20, R4, 0xf8, !PT ;  /* 0x0000002003037812 */ /* 0x000fe400078ef804 */
[----:B------:R-:W-:Y:S02]  /*2d50*/  LOP3.LUT R5, R5, 0x8, R6, 0xf8, !PT ;  /* 0x0000000805057812 */ /* 0x000fe400078ef806 */
[----:B------:R-:W-:Y:S02]  /*2d60*/  LOP3.LUT R3, R3, 0x100, R4, 0xf8, !PT ;  /* 0x0000010003037812 */ /* 0x000fe400078ef804 */
[----:B------:R-:W-:-:S04]  /*2d70*/  LOP3.LUT R8, R5, 0x18, R8, 0x78, !PT ;  /* 0x0000001805087812 */ /* 0x000fc800078e7808 */
[----:B------:R-:W-:-:S04]  /*2d80*/  LOP3.LUT R3, R3, R8, RZ, 0xfc, !PT ;  /* 0x0000000803037212 */ /* 0x000fc800078efcff */
[----:B------:R-:W-:-:S04]  /*2d90*/  LEA R3, R3, UR51, 0x1 ;  /* 0x0000003303037c11 */ /* 0x000fc8000f8e08ff */
[----:B------:R-:W-:Y:S01]  /*2da0*/  LEA R8, R156, R3, 0x1 ;  /* 0x000000039c087211 */ /* 0x000fe200078e08ff */
[----:B------:R1:W2:Y:S05]  /*2db0*/  LDSM.16.M88.4 R4, [R3+0x200] ;  /* 0x000200000304783b */ /* 0x0002aa0000000200 */
[----:B------:R-:W3:Y:S02]  /*2dc0*/  LDSM.16.M88.4 R8, [R8+0x200] ;  /* 0x000200000808783b */ /* 0x000ee40000000200 */
.L_x_51:
[----:B------:R-:W-:Y:S05]  /*2dd0*/  BSYNC B0 ;  /* 0x0000000000007941 */ /* 0x000fea0003800000 */
.L_x_50:
[----:B--2---:R-:W-:Y:S02]  /*2de0*/  HADD2.F32 R12, -RZ, R5.H0_H0 ;  /* 0x20000005ff0c7230 */ /* 0x004fe40000004100 */
[C---:B-----5:R-:W-:Y:S01]  /*2df0*/  FMUL R90, R154.reuse, R90 ;  /* 0x0000005a9a5a7220 */ /* 0x060fe20000400000 */
[----:B-1----:R-:W-:Y:S01]  /*2e00*/  MOV R3, 0x38eb4c3a ;  /* 0x38eb4c3a00037802 */ /* 0x002fe20000000f00 */
[C---:B------:R-:W-:Y:S01]  /*2e10*/  FMUL R162, R154.reuse, R91 ;  /* 0x0000005b9aa27220 */ /* 0x040fe20000400000 */
[----:B------:R-:W-:Y:S01]  /*2e20*/  MOV R13, 0x3c09919f ;  /* 0x3c09919f000d7802 */ /* 0x000fe20000000f00 */
[----:B------:R-:W-:Y:S01]  /*2e30*/  FFMA R90, R153, R12, R90 ;  /* 0x0000000c995a7223 */ /* 0x000fe2000000005a */
[----:B------:R-:W-:Y:S01]  /*2e40*/  MOV R12, 0x3aae005b ;  /* 0x3aae005b000c7802 */ /* 0x000fe20000000f00 */
[----:B------:R-:W-:Y:S01]  /*2e50*/  FMUL R93, R154, R93 ;  /* 0x0000005d9a5d7220 */ /* 0x000fe20000400000 */
[----:B------:R-:W-:Y:S01]  /*2e60*/  MOV R15, 0x3e235519 ;  /* 0x3e235519000f7802 */ /* 0x000fe20000000f00 */
[----:B------:R-:W-:Y:S01]  /*2e70*/  FMUL R163, R90, 0.70710676908493041992 ;  /* 0x3f3504f35aa37820 */ /* 0x000fe20000400000 */
[C---:B------:R-:W-:Y:S01]  /*2e80*/  FMUL R95, R154.reuse, R95 ;  /* 0x0000005f9a5f7220 */ /* 0x040fe20000400000 */
[C---:B------:R-:W-:Y:S01]  /*2e90*/  FMUL R99, R154.reuse, R99 ;  /* 0x000000639a637220 */ /* 0x040fe20000400000 */
[C---:B------:R-:W-:Y:S01]  /*2ea0*/  FMUL R101, R154.reuse, R101 ;  /* 0x000000659a657220 */ /* 0x040fe20000400000 */
[C---:B------:R-:W-:Y:S01]  /*2eb0*/  FMUL R14, R163.reuse, R163 ;  /* 0x000000a3a30e7220 */ /* 0x040fe20000400000 */
[C---:B------:R-:W-:Y:S01]  /*2ec0*/  FSETP.GE.AND P3, PT, |R163|.reuse, 1.0029599666595458984, PT ;  /* 0x3f8060fea300780b */ /* 0x040fe20003f66200 */
[----:B------:R-:W-:Y:S01]  /*2ed0*/  FMUL R89, R154, R89 ;  /* 0x000000599a597220 */ /* 0x000fe20000400000 */
[----:B------:R-:W-:Y:S01]  /*2ee0*/  FMUL R90, R90, 0.5 ;  /* 0x3f0000005a5a7820 */ /* 0x000fe20000400000 */
[----:B------:R-:W-:Y:S05]  /*2ef0*/  WARPSYNC.ALL ;  /* 0x0000000000007948 */ /* 0x000fea0003800000 */
[----:B------:R-:W-:Y:S01]  /*2f00*/  FSEL R21, |R163|, R14, P3 ;  /* 0x0000000ea3157208 */ /* 0x000fe20001800200 */
[----:B------:R-:W-:Y:S01]  /*2f10*/  IMAD.MOV.U32 R14, RZ, RZ, 0x3d24d99a ;  /* 0x3d24d99aff0e7424 */ /* 0x000fe200078e00ff */
[----:B------:R-:W-:Y:S01]  /*2f20*/  FSEL R20, R3, 8.4834944573231041431e-05, P3 ;  /* 0x38b1e96a03147808 */ /* 0x000fe20001800000 */
[----:B------:R-:W-:Y:S01]  /*2f30*/  BSSY B0, `(.L_x_54) ;  /* 0x00001df000007945 */ /* 0x000fe20003800000 */
[----:B------:R-:W-:-:S02]  /*2f40*/  FSEL R158, -R12, -0.00082130916416645050049, P3 ;  /* 0xba574d200c9e7808 */ /* 0x000fc40001800100 */
[----:B------:R-:W-:Y:S02]  /*2f50*/  FSEL R19, R13, 0.0052134888246655464172, P3 ;  /* 0x3baad5ea0d137808 */ /* 0x000fe40001800000 */
[----:B------:R-:W-:Y:S01]  /*2f60*/  FSEL R159, -R14, -0.026868773624300956726, P3 ;  /* 0xbcdc1be70e9f7808 */ /* 0x000fe20001800100 */
[----:B------:R-:W-:Y:S01]  /*2f70*/  FFMA R20, R21, R20, R158 ;  /* 0x0000001415147223 */ /* 0x000fe2000000009e */
[----:B------:R-:W-:Y:S02]  /*2f80*/  FSEL R161, R15, 0.11284004896879196167, P3 ;  /* 0x3de718af0fa17808 */ /* 0x000fe40001800000 */
[----:B------:R-:W-:Y:S01]  /*2f90*/  FSEL R160, -|R163|, R163, P3 ;  /* 0x000000a3a3a07208 */ /* 0x000fe20001800300 */
[----:B------:R-:W-:Y:S01]  /*2fa0*/  FFMA R20, R21, R20, R19 ;  /* 0x0000001415147223 */ /* 0x000fe20000000013 */
[----:B------:R-:W-:-:S03]  /*2fb0*/  MOV R19, 0x3f69b4f9 ;  /* 0x3f69b4f900137802 */ /* 0x000fc60000000f00 */
[----:B------:R-:W-:Y:S01]  /*2fc0*/  FFMA R158, R21, R20, R159 ;  /* 0x00000014159e7223 */ /* 0x000fe2000000009f */
[----:B------:R-:W-:Y:S02]  /*2fd0*/  MOV R20, 0x3f210a14 ;  /* 0x3f210a1400147802 */ /* 0x000fe40000000f00 */
[----:B------:R-:W-:Y:S01]  /*2fe0*/  FSEL R159, R19, -0.37612664699554443359, P3 ;  /* 0xbec093ac139f7808 */ /* 0x000fe20001800000 */
[----:B------:R-:W-:Y:S01]  /*2ff0*/  FFMA R158, R21, R158, R161 ;  /* 0x0000009e159e7223 */ /* 0x000fe200000000a1 */
[----:B------:R-:W-:-:S03]  /*3000*/  FSEL R161, R20, 0.12837915122509002686, P3 ;  /* 0x3e0375d314a17808 */ /* 0x000fc60001800000 */
[C---:B------:R-:W-:Y:S01]  /*3010*/  FFMA R158, R21.reuse, R158, R159 ;  /* 0x0000009e159e7223 */ /* 0x040fe2000000009f */
[----:B------:R-:W-:Y:S01]  /*3020*/  FMUL R159, R154, R92 ;  /* 0x0000005c9a9f7220 */ /* 0x000fe20000400000 */
[----:B------:R-:W-:Y:S02]  /*3030*/  HADD2.F32 R92, -RZ, R5.H1_H1 ;  /* 0x30000005ff5c7230 */ /* 0x000fe40000004100 */
[----:B------:R-:W-:Y:S01]  /*3040*/  FFMA R21, R21, R158, R161 ;  /* 0x0000009e15157223 */ /* 0x000fe200000000a1 */
[--C-:B------:R-:W-:Y:S02]  /*3050*/  HADD2.F32 R158, -RZ, R6.reuse.H0_H0 ;  /* 0x20000006ff9e7230 */ /* 0x100fe40000004100 */
[----:B------:R-:W-:Y:S01]  /*3060*/  FFMA R91, R153, R92, R162 ;  /* 0x0000005c995b7223 */ /* 0x000fe200000000a2 */
[----:B------:R-:W-:Y:S01]  /*3070*/  FFMA R21, R21, R160, R160 ;  /* 0x000000a015157223 */ /* 0x000fe200000000a0 */
[----:B------:R-:W-:Y:S02]  /*3080*/  HADD2.F32 R160, -RZ, R6.H1_H1 ;  /* 0x30000006ffa07230 */ /* 0x000fe40000004100 */
[----:B------:R-:W-:Y:S01]  /*3090*/  FFMA R92, R153, R158, R159 ;  /* 0x0000009e995c7223 */ /* 0x000fe2000000009f */
[C---:B------:R-:W-:Y:S01]  /*30a0*/  FMUL R170, R91.reuse, 0.70710676908493041992 ;  /* 0x3f3504f35baa7820 */ /* 0x040fe20000400000 */
[----:B------:R-:W1:Y:S01]  /*30b0*/  @P3 MUFU.EX2 R161, R21 ;  /* 0x0000001500a13308 */ /* 0x000e620000000800 */
[----:B------:R-:W-:Y:S01]  /*30c0*/  FMUL R91, R91, 0.5 ;  /* 0x3f0000005b5b7820 */ /* 0x000fe20000400000 */
[C---:B------:R-:W-:Y:S01]  /*30d0*/  FMUL R162, R92.reuse, 0.70710676908493041992 ;  /* 0x3f3504f35ca27820 */ /* 0x040fe20000400000 */
[----:B------:R-:W-:Y:S01]  /*30e0*/  FFMA R93, R153, R160, R93 ;  /* 0x000000a0995d7223 */ /* 0x000fe2000000005d */
[----:B------:R-:W-:-:S02]  /*30f0*/  FMUL R92, R92, 0.5 ;  /* 0x3f0000005c5c7820 */ /* 0x000fc40000400000 */
[C---:B------:R-:W-:Y:S01]  /*3100*/  FMUL R165, R162.reuse, R162 ;  /* 0x000000a2a2a57220 */ /* 0x040fe20000400000 */
[----:B------:R-:W-:-:S04]  /*3110*/  FSETP.GE.AND P4, PT, |R162|, 1.0029599666595458984, PT ;  /* 0x3f8060fea200780b */ /* 0x000fc80003f86200 */
[----:B------:R-:W-:Y:S02]  /*3120*/  FSEL R164, |R162|, R165, P4 ;  /* 0x000000a5a2a47208 */ /* 0x000fe40002000200 */
[----:B------:R-:W-:Y:S02]  /*3130*/  FSEL R165, R3, 8.4834944573231041431e-05, P4 ;  /* 0x38b1e96a03a57808 */ /* 0x000fe40002000000 */
[----:B------:R-:W-:Y:S01]  /*3140*/  FSEL R167, -R12, -0.00082130916416645050049, P4 ;  /* 0xba574d200ca77808 */ /* 0x000fe20002000100 */
[----:B-1----:R-:W-:Y:S01]  /*3150*/  @P3 FADD R158, -R161, 1 ;  /* 0x3f800000a19e3421 */ /* 0x002fe20000000100 */
[----:B------:R-:W-:Y:S01]  /*3160*/  FMUL R161, R93, 0.70710676908493041992 ;  /* 0x3f3504f35da17820 */ /* 0x000fe20000400000 */
[----:B------:R-:W-:Y:S02]  /*3170*/  FSEL R169, R13, 0.0052134888246655464172, P4 ;  /* 0x3baad5ea0da97808 */ /* 0x000fe40002000000 */
[----:B------:R-:W-:Y:S01]  /*3180*/  FFMA R167, R164, R165, R167 ;  /* 0x000000a5a4a77223 */ /* 0x000fe200000000a7 */
[----:B------:R-:W-:Y:S01]  /*3190*/  FMUL R93, R93, 0.5 ;  /* 0x3f0000005d5d7820 */ /* 0x000fe20000400000 */
[----:B------:R-:W-:Y:S01]  /*31a0*/  @P3 LOP3.LUT R21, R158, 0x80000000, R163, 0xb8, !PT ;  /* 0x800000009e153812 */ /* 0x000fe200078eb8a3 */
[C---:B------:R-:W-:Y:S01]  /*31b0*/  FMUL R158, R170.reuse, R170 ;  /* 0x000000aaaa9e7220 */ /* 0x040fe20000400000 */
[----:B------:R-:W-:Y:S01]  /*31c0*/  FSETP.GE.AND P3, PT, |R170|, 1.0029599666595458984, PT ;  /* 0x3f8060feaa00780b */ /* 0x000fe20003f66200 */
[C---:B------:R-:W-:Y:S01]  /*31d0*/  FMUL R160, R161.reuse, R161 ;  /* 0x000000a1a1a07220 */ /* 0x040fe20000400000 */
[----:B------:R-:W-:Y:S01]  /*31e0*/  FSETP.GE.AND P5, PT, |R161|, 1.0029599666595458984, PT ;  /* 0x3f8060fea100780b */ /* 0x000fe20003fa6200 */
[----:B------:R-:W-:Y:S01]  /*31f0*/  FFMA R167, R164, R167, R169 ;  /* 0x000000a7a4a77223 */ /* 0x000fe200000000a9 */
[----:B------:R-:W-:Y:S01]  /*3200*/  FSEL R158, |R170|, R158, P3 ;  /* 0x0000009eaa9e7208 */ /* 0x000fe20001800200 */
[----:B------:R-:W-:Y:S01]  /*3210*/  FADD R21, R21, 1 ;  /* 0x3f80000015157421 */ /* 0x000fe20000000000 */
[----:B------:R-:W-:-:S02]  /*3220*/  FSEL R159, R3, 8.4834944573231041431e-05, P3 ;  /* 0x38b1e96a039f7808 */ /* 0x000fc40001800000 */
[----:B------:R-:W-:Y:S02]  /*3230*/  FSEL R163, -R12, -0.00082130916416645050049, P3 ;  /* 0xba574d200ca37808 */ /* 0x000fe40001800100 */
[----:B------:R-:W-:Y:S02]  /*3240*/  FSEL R165, -R14, -0.026868773624300956726, P3 ;  /* 0xbcdc1be70ea57808 */ /* 0x000fe40001800100 */
[----:B------:R-:W-:Y:S01]  /*3250*/  FSEL R166, |R161|, R160, P5 ;  /* 0x000000a0a1a67208 */ /* 0x000fe20002800200 */
[----:B------:R-:W-:Y:S01]  /*3260*/  FFMA R159, R158, R159, R163 ;  /* 0x0000009f9e9f7223 */ /* 0x000fe200000000a3 */
[----:B------:R-:W-:Y:S02]  /*3270*/  FSEL R163, R13, 0.0052134888246655464172, P3 ;  /* 0x3baad5ea0da37808 */ /* 0x000fe40001800000 */
[----:B------:R-:W-:Y:S02]  /*3280*/  FSEL R171, R3, 8.4834944573231041431e-05, P5 ;  /* 0x38b1e96a03ab7808 */ /* 0x000fe40002800000 */
[----:B------:R-:W-:Y:S01]  /*3290*/  FSEL R173, -R12, -0.00082130916416645050049, P5 ;  /* 0xba574d200cad7808 */ /* 0x000fe20002800100 */
[----:B------:R-:W-:Y:S01]  /*32a0*/  FFMA R159, R158, R159, R163 ;  /* 0x0000009f9e9f7223 */ /* 0x000fe200000000a3 */
[----:B------:R-:W-:-:S02]  /*32b0*/  FSEL R163, R15, 0.11284004896879196167, P3 ;  /* 0x3de718af0fa37808 */ /* 0x000fc40001800000 */
[----:B------:R-:W-:Y:S01]  /*32c0*/  FSEL R177, R13, 0.0052134888246655464172, P5 ;  /* 0x3baad5ea0db17808 */ /* 0x000fe20002800000 */
[----:B------:R-:W-:Y:S01]  /*32d0*/  FFMA R159, R158, R159, R165 ;  /* 0x0000009f9e9f7223 */ /* 0x000fe200000000a5 */
[----:B------:R-:W-:Y:S01]  /*32e0*/  FFMA R171, R166, R171, R173 ;  /* 0x000000aba6ab7223 */ /* 0x000fe200000000ad */
[----:B------:R-:W-:Y:S02]  /*32f0*/  FSEL R169, -R14, -0.026868773624300956726, P4 ;  /* 0xbcdc1be70ea97808 */ /* 0x000fe40002000100 */
[----:B------:R-:W-:Y:S01]  /*3300*/  FSEL R165, R19, -0.37612664699554443359, P3 ;  /* 0xbec093ac13a57808 */ /* 0x000fe20001800000 */
[----:B------:R-:W-:Y:S01]  /*3310*/  FFMA R159, R158, R159, R163 ;  /* 0x0000009f9e9f7223 */ /* 0x000fe200000000a3 */
[----:B------:R-:W-:Y:S01]  /*3320*/  FFMA R177, R166, R171, R177 ;  /* 0x000000aba6b17223 */ /* 0x000fe200000000b1 */
[----:B------:R-:W-:Y:S01]  /*3330*/  FSEL R171, R15, 0.11284004896879196167, P4 ;  /* 0x3de718af0fab7808 */ /* 0x000fe20002000000 */
[----:B------:R-:W-:Y:S01]  /*3340*/  FFMA R167, R164, R167, R169 ;  /* 0x000000a7a4a77223 */ /* 0x000fe200000000a9 */
[----:B------:R-:W-:Y:S01]  /*3350*/  FSEL R163, R20, 0.12837915122509002686, P3 ;  /* 0x3e0375d314a37808 */ /* 0x000fe20001800000 */
[----:B------:R-:W-:Y:S01]  /*3360*/  FFMA R159, R158, R159, R165 ;  /* 0x0000009f9e9f7223 */ /* 0x000fe200000000a5 */
[----:B------:R-:W-:Y:S01]  /*3370*/  FSEL R173, -R14, -0.026868773624300956726, P5 ;  /* 0xbcdc1be70ead7808 */ /* 0x000fe20002800100 */
[----:B------:R-:W-:Y:S01]  /*3380*/  FFMA R167, R164, R167, R171 ;  /* 0x000000a7a4a77223 */ /* 0x000fe200000000ab */
[----:B------:R-:W-:Y:S01]  /*3390*/  FSEL R165, R19, -0.37612664699554443359, P4 ;  /* 0xbec093ac13a57808 */ /* 0x000fe20002000000 */
[----:B------:R-:W-:Y:S01]  /*33a0*/  FFMA R159, R158, R159, R163 ;  /* 0x0000009f9e9f7223 */ /* 0x000fe200000000a3 */
[----:B------:R-:W-:Y:S01]  /*33b0*/  FSEL R160, -|R170|, R170, P3 ;  /* 0x000000aaaaa07208 */ /* 0x000fe20001800300 */
[----:B------:R-:W-:Y:S01]  /*33c0*/  FFMA R173, R166, R177, R173 ;  /* 0x000000b1a6ad7223 */ /* 0x000fe200000000ad */
[----:B------:R-:W-:Y:S01]  /*33d0*/  FSEL R169, R15, 0.11284004896879196167, P5 ;  /* 0x3de718af0fa97808 */ /* 0x000fe20002800000 */
[----:B------:R-:W-:Y:S01]  /*33e0*/  FFMA R165, R164, R167, R165 ;  /* 0x000000a7a4a57223 */ /* 0x000fe200000000a5 */
[----:B------:R-:W-:Y:S01]  /*33f0*/  FSEL R163, R20, 0.12837915122509002686, P4 ;  /* 0x3e0375d314a37808 */ /* 0x000fe20002000000 */
[----:B------:R-:W-:Y:S01]  /*3400*/  FFMA R160, R159, R160, R160 ;  /* 0x000000a09fa07223 */ /* 0x000fe200000000a0 */
[----:B------:R-:W-:Y:S01]  /*3410*/  FSEL R159, R19, -0.37612664699554443359, P5 ;  /* 0xbec093ac139f7808 */ /* 0x000fe20002800000 */
[----:B------:R-:W-:Y:S01]  /*3420*/  FFMA R169, R166, R173, R169 ;  /* 0x000000ada6a97223 */ /* 0x000fe200000000a9 */
[----:B------:R-:W-:Y:S01]  /*3430*/  FSEL R158, -|R162|, R162, P4 ;  /* 0x000000a2a29e7208 */ /* 0x000fe20002000300 */
[----:B------:R-:W-:Y:S01]  /*3440*/  FFMA R163, R164, R165, R163 ;  /* 0x000000a5a4a37223 */ /* 0x000fe200000000a3 */
[----:B------:R-:W-:Y:S01]  /*3450*/  FSEL R164, R20, 0.12837915122509002686, P5 ;  /* 0x3e0375d314a47808 */ /* 0x000fe20002800000 */
[C---:B------:R-:W-:Y:S01]  /*3460*/  FFMA R169, R166.reuse, R169, R159 ;  /* 0x000000a9a6a97223 */ /* 0x040fe2000000009f */
[----:B------:R-:W1:Y:S01]  /*3470*/  @P3 MUFU.EX2 R165, R160 ;  /* 0x000000a000a53308 */ /* 0x000e620000000800 */
[----:B------:R-:W-:Y:S01]  /*3480*/  FFMA R159, R163, R158, R158 ;  /* 0x0000009ea39f7223 */ /* 0x000fe2000000009e */
[----:B------:R-:W-:Y:S01]  /*3490*/  FSEL R163, -|R161|, R161, P5 ;  /* 0x000000a1a1a37208 */ /* 0x000fe20002800300 */
[----:B------:R-:W-:Y:S01]  /*34a0*/  FFMA R164, R166, R169, R164 ;  /* 0x000000a9a6a47223 */ /* 0x000fe200000000a4 */
[----:B------:R-:W-:Y:S01]  /*34b0*/  FMUL R166, R154, R94 ;  /* 0x0000005e9aa67220 */ /* 0x000fe20000400000 */
[----:B------:R-:W-:-:S02]  /*34c0*/  HADD2.F32 R94, -RZ, R7.H0_H0 ;  /* 0x20000007ff5e7230 */ /* 0x000fc40000004100 */
[----:B------:R-:W-:Y:S01]  /*34d0*/  FFMA R158, R164, R163, R163 ;  /* 0x000000a3a49e7223 */ /* 0x000fe200000000a3 */
[----:B------:R-:W2:Y:S01]  /*34e0*/  @P4 MUFU.EX2 R167, R159 ;  /* 0x0000009f00a74308 */ /* 0x000ea20000000800 */
[----:B------:R-:W-:Y:S01]  /*34f0*/  FMUL R163, R154, R96 ;  /* 0x000000609aa37220 */ /* 0x000fe20000400000 */
[----:B------:R-:W-:Y:S02]  /*3500*/  HADD2.F32 R96, -RZ, R7.H1_H1 ;  /* 0x30000007ff607230 */ /* 0x000fe40000004100 */
[C---:B------:R-:W-:Y:S01]  /*3510*/  FFMA R94, R153.reuse, R94, R166 ;  /* 0x0000005e995e7223 */ /* 0x040fe200000000a6 */
[----:B---3--:R-:W-:Y:S02]  /*3520*/  HADD2.F32 R164, -RZ, R8.H0_H0 ;  /* 0x20000008ffa47230 */ /* 0x008fe40000004100 */
[----:B------:R-:W-:Y:S01]  /*3530*/  FFMA R95, R153, R96, R95 ;  /* 0x00000060995f7223 */ /* 0x000fe2000000005f */
[----:B------:R-:W3:Y:S01]  /*3540*/  @P5 MUFU.EX2 R168, R158 ;  /* 0x0000009e00a85308 */ /* 0x000ee20000000800 */
[----:B-1----:R-:W-:Y:S01]  /*3550*/  @P3 FADD R165, -R165, 1 ;  /* 0x3f800000a5a53421 */ /* 0x002fe20000000100 */
[C---:B------:R-:W-:Y:S01]  /*3560*/  FMUL R166, R94.reuse, 0.70710676908493041992 ;  /* 0x3f3504f35ea67820 */ /* 0x040fe20000400000 */
[----:B------:R-:W-:Y:S01]  /*3570*/  FFMA R96, R153, R164, R163 ;  /* 0x000000a499607223 */ /* 0x000fe200000000a3 */
[----:B------:R-:W-:-:S02]  /*3580*/  FMUL R94, R94, 0.5 ;  /* 0x3f0000005e5e7820 */ /* 0x000fc40000400000 */
[----:B------:R-:W-:Y:S01]  /*3590*/  @P3 LOP3.LUT R160, R165, 0x80000000, R170, 0xb8, !PT ;  /* 0x80000000a5a03812 */ /* 0x000fe200078eb8aa */
[----:B------:R-:W-:Y:S01]  /*35a0*/  FMUL R165, R95, 0.70710676908493041992 ;  /* 0x3f3504f35fa57820 */ /* 0x000fe20000400000 */
[----:B------:R-:W-:Y:S01]  /*35b0*/  FSETP.GE.AND P3, PT, |R166|, 1.0029599666595458984, PT ;  /* 0x3f8060fea600780b */ /* 0x000fe20003f66200 */
[----:B--2---:R-:W-:Y:S01]  /*35c0*/  @P4 FADD R167, -R167, 1 ;  /* 0x3f800000a7a74421 */ /* 0x004fe20000000100 */
[----:B------:R-:W-:Y:S01]  /*35d0*/  FMUL R164, R96, 0.70710676908493041992 ;  /* 0x3f3504f360a47820 */ /* 0x000fe20000400000 */
[----:B------:R-:W-:Y:S01]  /*35e0*/  FMUL R170, R165, R165 ;  /* 0x000000a5a5aa7220 */ /* 0x000fe20000400000 */
[----:B------:R-:W-:Y:S02]  /*35f0*/  FADD R160, R160, 1 ;  /* 0x3f800000a0a07421 */ /* 0x000fe40000000000 */
[----:B------:R-:W-:Y:S01]  /*3600*/  @P4 LOP3.LUT R159, R167, 0x80000000, R162, 0xb8, !PT ;  /* 0x80000000a79f4812 */ /* 0x000fe200078eb8a2 */
[----:B------:R-:W-:Y:S01]  /*3610*/  FMUL R167, R164, R164 ;  /* 0x000000a4a4a77220 */ /* 0x000fe20000400000 */
[----:B------:R-:W-:Y:S01]  /*3620*/  FSETP.GE.AND P4, PT, |R165|, 1.0029599666595458984, PT ;  /* 0x3f8060fea500780b */ /* 0x000fe20003f86200 */
[----:B---3--:R-:W-:Y:S01]  /*3630*/  @P5 FADD R168, -R168, 1 ;  /* 0x3f800000a8a85421 */ /* 0x008fe20000000100 */
[----:B------:R-:W-:Y:S01]  /*3640*/  FSEL R162, R3, 8.4834944573231041431e-05, P3 ;  /* 0x38b1e96a03a27808 */ /* 0x000fe20001800000 */
[----:B------:R-:W-:Y:S01]  /*3650*/  FADD R159, R159, 1 ;  /* 0x3f8000009f9f7421 */ /* 0x000fe20000000000 */
[----:B------:R-:W-:Y:S01]  /*3660*/  FSEL R163, |R165|, R170, P4 ;  /* 0x000000aaa5a37208 */ /* 0x000fe20002000200 */
[----:B------:R-:W-:Y:S01]  /*3670*/  FMUL R160, R160, R91 ;  /* 0x0000005ba0a07220 */ /* 0x000fe20000400000 */
[----:B------:R-:W-:Y:S01]  /*3680*/  @P5 LOP3.LUT R158, R168, 0x80000000, R161, 0xb8, !PT ;  /* 0x80000000a89e5812 */ /* 0x000fe200078eb8a1 */
[----:B------:R-:W-:Y:S01]  /*3690*/  FMUL R161, R166, R166 ;  /* 0x000000a6a6a17220 */ /* 0x000fe20000400000 */
[----:B------:R-:W-:Y:S01]  /*36a0*/  FSEL R168, -R12, -0.00082130916416645050049, P3 ;  /* 0xba574d200ca87808 */ /* 0x000fe20001800100 */
[----:B------:R-:W-:Y:S01]  /*36b0*/  FMUL R159, R159, R92 ;  /* 0x0000005c9f9f7220 */ /* 0x000fe20000400000 */
[----:B------:R-:W-:Y:S01]  /*36c0*/  FSETP.GE.AND P5, PT, |R164|, 1.0029599666595458984, PT ;  /* 0x3f8060fea400780b */ /* 0x000fe20003fa6200 */
[----:B------:R-:W-:Y:S01]  /*36d0*/  FADD R158, R158, 1 ;  /* 0x3f8000009e9e7421 */ /* 0x000fe20000000000 */
[----:B------:R-:W-:-:S02]  /*36e0*/  FSEL R161, |R166|, R161, P3 ;  /* 0x000000a1a6a17208 */ /* 0x000fc40001800200 */
[----:B------:R-:W-:Y:S01]  /*36f0*/  FSEL R170, R3, 8.4834944573231041431e-05, P4 ;  /* 0x38b1e96a03aa7808 */ /* 0x000fe20002000000 */
[----:B------:R-:W-:Y:S01]  /*3700*/  FMUL R158, R158, R93 ;  /* 0x0000005d9e9e7220 */ /* 0x000fe20000400000 */
[----:B------:R-:W-:Y:S01]  /*3710*/  FSEL R172, -R12, -0.00082130916416645050049, P4 ;  /* 0xba574d200cac7808 */ /* 0x000fe20002000100 */
[----:B------:R-:W-:Y:S01]  /*3720*/  FFMA R162, R161, R162, R168 ;  /* 0x000000a2a1a27223 */ /* 0x000fe200000000a8 */
[----:B------:R-:W-:Y:S02]  /*3730*/  FSEL R168, R13, 0.0052134888246655464172, P3 ;  /* 0x3baad5ea0da87808 */ /* 0x000fe40001800000 */
[----:B------:R-:W-:Y:S01]  /*3740*/  FSEL R167, |R164|, R167, P5 ;  /* 0x000000a7a4a77208 */ /* 0x000fe20002800200 */
[----:B------:R-:W-:Y:S01]  /*3750*/  FFMA R172, R163, R170, R172 ;  /* 0x000000aaa3ac7223 */ /* 0x000fe200000000ac */
[----:B------:R-:W-:Y:S01]  /*3760*/  FSEL R178, R3, 8.4834944573231041431e-05, P5 ;  /* 0x38b1e96a03b27808 */ /* 0x000fe20002800000 */
[----:B------:R-:W-:Y:S01]  /*3770*/  FFMA R162, R161, R162, R168 ;  /* 0x000000a2a1a27223 */ /* 0x000fe200000000a8 */
[----:B------:R-:W-:-:S02]  /*3780*/  FSEL R180, -R12, -0.00082130916416645050049, P5 ;  /* 0xba574d200cb47808 */ /* 0x000fc40002800100 */
[----:B------:R-:W-:Y:S02]  /*3790*/  FSEL R176, R13, 0.0052134888246655464172, P4 ;  /* 0x3baad5ea0db07808 */ /* 0x000fe40002000000 */
[C---:B------:R-:W-:Y:S01]  /*37a0*/  FSEL R170, -R14.reuse, -0.026868773624300956726, P3 ;  /* 0xbcdc1be70eaa7808 */ /* 0x040fe20001800100 */
[----:B------:R-:W-:Y:S01]  /*37b0*/  FFMA R178, R167, R178, R180 ;  /* 0x000000b2a7b27223 */ /* 0x000fe200000000b4 */
[----:B------:R-:W-:Y:S01]  /*37c0*/  FSEL R182, R13, 0.0052134888246655464172, P5 ;  /* 0x3baad5ea0db67808 */ /* 0x000fe20002800000 */
[----:B------:R-:W-:Y:S01]  /*37d0*/  FFMA R172, R163, R172, R176 ;  /* 0x000000aca3ac7223 */ /* 0x000fe200000000b0 */
[C---:B------:R-:W-:Y:S01]  /*37e0*/  FSEL R176, -R14.reuse, -0.026868773624300956726, P4 ;  /* 0xbcdc1be70eb07808 */ /* 0x040fe20002000100 */
[----:B------:R-:W-:Y:S01]  /*37f0*/  FFMA R162, R161, R162, R170 ;  /* 0x000000a2a1a27223 */ /* 0x000fe200000000aa */
[----:B------:R-:W-:Y:S01]  /*3800*/  FSEL R168, R15, 0.11284004896879196167, P3 ;  /* 0x3de718af0fa87808 */ /* 0x000fe20001800000 */
[----:B------:R-:W-:Y:S01]  /*3810*/  FFMA R182, R167, R178, R182 ;  /* 0x000000b2a7b67223 */ /* 0x000fe200000000b6 */
[----:B------:R-:W-:Y:S01]  /*3820*/  FSEL R178, R15, 0.11284004896879196167, P4 ;  /* 0x3de718af0fb27808 */ /* 0x000fe20002000000 */
[----:B------:R-:W-:Y:S01]  /*3830*/  FFMA R172, R163, R172, R176 ;  /* 0x000000aca3ac7223 */ /* 0x000fe200000000b0 */
[----:B------:R-:W-:Y:S01]  /*3840*/  FSEL R170, R19, -0.37612664699554443359, P3 ;  /* 0xbec093ac13aa7808 */ /* 0x000fe20001800000 */
[----:B------:R-:W-:Y:S01]  /*3850*/  FFMA R162, R161, R162, R168 ;  /* 0x000000a2a1a27223 */ /* 0x000fe200000000a8 */
[----:B------:R-:W-:Y:S01]  /*3860*/  FSEL R180, -R14, -0.026868773624300956726, P5 ;  /* 0xbcdc1be70eb47808 */ /* 0x000fe20002800100 */
[----:B------:R-:W-:Y:S01]  /*3870*/  FFMA R172, R163, R172, R178 ;  /* 0x000000aca3ac7223 */ /* 0x000fe200000000b2 */
[C---:B------:R-:W-:Y:S01]  /*3880*/  FSEL R168, R20.reuse, 0.12837915122509002686, P3 ;  /* 0x3e0375d314a87808 */ /* 0x040fe20001800000 */
[----:B------:R-:W-:Y:S01]  /*3890*/  FFMA R162, R161, R162, R170 ;  /* 0x000000a2a1a27223 */ /* 0x000fe200000000aa */
[----:B------:R-:W-:Y:S01]  /*38a0*/  FSEL R178, R15, 0.11284004896879196167, P5 ;  /* 0x3de718af0fb27808 */ /* 0x000fe20002800000 */
[----:B------:R-:W-:Y:S01]  /*38b0*/  FFMA R180, R167, R182, R180 ;  /* 0x000000b6a7b47223 */ /* 0x000fe200000000b4 */
[----:B------:R-:W-:Y:S01]  /*38c0*/  FSEL R176, R19, -0.37612664699554443359, P4 ;  /* 0xbec093ac13b07808 */ /* 0x000fe20002000000 */
[----:B------:R-:W-:Y:S01]  /*38d0*/  FFMA R161, R161, R162, R168 ;  /* 0x000000a2a1a17223 */ /* 0x000fe200000000a8 */
[----:B------:R-:W-:Y:S01]  /*38e0*/  FSEL R168, R19, -0.37612664699554443359, P5 ;  /* 0xbec093ac13a87808 */ /* 0x000fe20002800000 */
[----:B------:R-:W-:Y:S01]  /*38f0*/  FFMA R178, R167, R180, R178 ;  /* 0x000000b4a7b27223 */ /* 0x000fe200000000b2 */
[----:B------:R-:W-:Y:S01]  /*3900*/  FSEL R162, R20, 0.12837915122509002686, P4 ;  /* 0x3e0375d314a27808 */ /* 0x000fe20002000000 */
[----:B------:R-:W-:Y:S01]  /*3910*/  FFMA R172, R163, R172, R176 ;  /* 0x000000aca3ac7223 */ /* 0x000fe200000000b0 */
[----:B------:R-:W-:Y:S01]  /*3920*/  FSEL R170, -|R166|, R166, P3 ;  /* 0x000000a6a6aa7208 */ /* 0x000fe20001800300 */
[----:B------:R-:W-:Y:S01]  /*3930*/  FFMA R168, R167, R178, R168 ;  /* 0x000000b2a7a87223 */ /* 0x000fe200000000a8 */
[----:B------:R-:W-:Y:S01]  /*3940*/  FSEL R171, R20, 0.12837915122509002686, P5 ;  /* 0x3e0375d314ab7808 */ /* 0x000fe20002800000 */
[----:B------:R-:W-:Y:S01]  /*3950*/  FFMA R162, R163, R172, R162 ;  /* 0x000000aca3a27223 */ /* 0x000fe200000000a2 */
[----:B------:R-:W-:Y:S01]  /*3960*/  FSEL R163, -|R165|, R165, P4 ;  /* 0x000000a5a5a37208 */ /* 0x000fe20002000300 */
[----:B------:R-:W-:Y:S01]  /*3970*/  FFMA R161, R161, R170, R170 ;  /* 0x000000aaa1a17223 */ /* 0x000fe200000000aa */
[----:B------:R-:W-:Y:S01]  /*3980*/  FSEL R173, -|R164|, R164, P5 ;  /* 0x000000a4a4ad7208 */ /* 0x000fe20002800300 */
[----:B------:R-:W-:Y:S01]  /*3990*/  FFMA R168, R167, R168, R171 ;  /* 0x000000a8a7a87223 */ /* 0x000fe200000000ab */
[----:B------:R-:W-:Y:S01]  /*39a0*/  FMUL R167, R154, R98 ;  /* 0x000000629aa77220 */ /* 0x000fe20000400000 */
[----:B------:R-:W-:Y:S01]  /*39b0*/  FFMA R163, R162, R163, R163 ;  /* 0x000000a3a2a37223 */ /* 0x000fe200000000a3 */
[----:B------:R-:W1:Y:S01]  /*39c0*/  @P3 MUFU.EX2 R169, R161 ;  /* 0x000000a100a93308 */ /* 0x000e620000000800 */
[----:B------:R-:W-:Y:S01]  /*39d0*/  FFMA R162, R168, R173, R173 ;  /* 0x000000ada8a27223 */ /* 0x000fe200000000ad */
[----:B------:R-:W-:-:S02]  /*39e0*/  HADD2.F32 R98, -RZ, R8.H1_H1 ;  /* 0x30000008ff627230 */ /* 0x000fc40000004100 */
[----:B------:R-:W-:Y:S01]  /*39f0*/  FMUL R172, R154, R97 ;  /* 0x000000619aac7220 */ /* 0x000fe20000400000 */
[--C-:B------:R-:W-:Y:S02]  /*3a00*/  HADD2.F32 R168, -RZ, R9.reuse.H0_H0 ;  /* 0x20000009ffa87230 */ /* 0x100fe40000004100 */
[----:B------:R-:W-:Y:S02]  /*3a10*/  HADD2.F32 R170, -RZ, R9.H1_H1 ;  /* 0x30000009ffaa7230 */ /* 0x000fe40000004100 */
[C---:B------:R-:W-:Y:S01]  /*3a20*/  FFMA R97, R153.reuse, R98, R172 ;  /* 0x0000006299617223 */ /* 0x040fe200000000ac */
[----:B------:R-:W2:Y:S01]  /*3a30*/  @P5 MUFU.EX2 R173, R162 ;  /* 0x000000a200ad5308 */ /* 0x000ea20000000800 */
[C---:B------:R-:W-:Y:S01]  /*3a40*/  FFMA R98, R153.reuse, R168, R167 ;  /* 0x000000a899627223 */ /* 0x040fe200000000a7 */
[----:B------:R-:W-:-:S03]  /*3a50*/  FFMA R99, R153, R170, R99 ;  /* 0x000000aa99637223 */ /* 0x000fc60000000063 */
[----:B------:R-:W-:Y:S01]  /*3a60*/  FMUL R168, R98, 0.70710676908493041992 ;  /* 0x3f3504f362a87820 */ /* 0x000fe20000400000 */
[----:B------:R-:W-:Y:S02]  /*3a70*/  FMUL R167, R99, 0.70710676908493041992 ;  /* 0x3f3504f363a77820 */ /* 0x000fe40000400000 */
[----:B------:R-:W3:Y:S01]  /*3a80*/  @P4 MUFU.EX2 R171, R163 ;  /* 0x000000a300ab4308 */ /* 0x000ee20000000800 */
[----:B-1----:R-:W-:-:S05]  /*3a90*/  @P3 FADD R169, -R169, 1 ;  /* 0x3f800000a9a93421 */ /* 0x002fca0000000100 */
[----:B------:R-:W-:Y:S01]  /*3aa0*/  @P3 LOP3.LUT R161, R169, 0x80000000, R166, 0xb8, !PT ;  /* 0x80000000a9a13812 */ /* 0x000fe200078eb8a6 */
[----:B------:R-:W-:Y:S01]  /*3ab0*/  FMUL R169, R97, 0.70710676908493041992 ;  /* 0x3f3504f361a97820 */ /* 0x000fe20000400000 */
[----:B------:R-:W-:Y:S01]  /*3ac0*/  FMUL R166, R167, R167 ;  /* 0x000000a7a7a67220 */ /* 0x000fe20000400000 */
[----:B--2---:R-:W-:Y:S01]  /*3ad0*/  @P5 FADD R173, -R173, 1 ;  /* 0x3f800000adad5421 */ /* 0x004fe20000000100 */
[----:B------:R-:W-:Y:S01]  /*3ae0*/  FMUL R97, R97, 0.5 ;  /* 0x3f00000061617820 */ /* 0x000fe20000400000 */
[----:B------:R-:W-:Y:S01]  /*3af0*/  FADD R161, R161, 1 ;  /* 0x3f800000a1a17421 */ /* 0x000fe20000000000 */
[----:B------:R-:W-:Y:S02]  /*3b00*/  FSETP.GE.AND P3, PT, |R169|, 1.0029599666595458984, PT ;  /* 0x3f8060fea900780b */ /* 0x000fe40003f66200 */
[----:B------:R-:W-:Y:S01]  /*3b10*/  @P5 LOP3.LUT R162, R173, 0x80000000, R164, 0xb8, !PT ;  /* 0x80000000ada25812 */ /* 0x000fe200078eb8a4 */
[----:B------:R-:W-:Y:S01]  /*3b20*/  FMUL R164, R169, R169 ;  /* 0x000000a9a9a47220 */ /* 0x000fe20000400000 */
[----:B------:R-:W-:Y:S01]  /*3b30*/  FMUL R173, R168, R168 ;  /* 0x000000a8a8ad7220 */ /* 0x000fe20000400000 */
[----:B---3--:R-:W-:Y:S01]  /*3b40*/  @P4 FADD R172, -R171, 1 ;  /* 0x3f800000abac4421 */ /* 0x008fe20000000100 */
[----:B------:R-:W-:Y:S01]  /*3b50*/  FSEL R171, -R12, -0.00082130916416645050049, P3 ;  /* 0xba574d200cab7808 */ /* 0x000fe20001800100 */
[----:B------:R-:W-:Y:S01]  /*3b60*/  FADD R162, R162, 1 ;  /* 0x3f800000a2a27421 */ /* 0x000fe20000000000 */
[----:B------:R-:W-:-:S02]  /*3b70*/  FSEL R164, |R169|, R164, P3 ;  /* 0x000000a4a9a47208 */ /* 0x000fc40001800200 */
[----:B------:R-:W-:Y:S02]  /*3b80*/  @P4 LOP3.LUT R163, R172, 0x80000000, R165, 0xb8, !PT ;  /* 0x80000000aca34812 */ /* 0x000fe400078eb8a5 */
[C---:B------:R-:W-:Y:S02]  /*3b90*/  FSETP.GE.AND P4, PT, |R168|.reuse, 1.0029599666595458984, PT ;  /* 0x3f8060fea800780b */ /* 0x040fe40003f86200 */
[----:B------:R-:W-:Y:S01]  /*3ba0*/  FSEL R165, R3, 8.4834944573231041431e-05, P3 ;  /* 0x38b1e96a03a57808 */ /* 0x000fe20001800000 */
[----:B------:R-:W-:Y:S01]  /*3bb0*/  FADD R163, R163, 1 ;  /* 0x3f800000a3a37421 */ /* 0x000fe20000000000 */
[----:B------:R-:W-:Y:S02]  /*3bc0*/  FSEL R170, |R168|, R173, P4 ;  /* 0x000000ada8aa7208 */ /* 0x000fe40002000200 */
[----:B------:R-:W-:Y:S01]  /*3bd0*/  FSEL R173, R3, 8.4834944573231041431e-05, P4 ;  /* 0x38b1e96a03ad7808 */ /* 0x000fe20002000000 */
[----:B------:R-:W-:Y:S01]  /*3be0*/  FFMA R165, R164, R165, R171 ;  /* 0x000000a5a4a57223 */ /* 0x000fe200000000ab */
[----:B------:R-:W-:-:S02]  /*3bf0*/  FSEL R177, -R12, -0.00082130916416645050049, P4 ;  /* 0xba574d200cb17808 */ /* 0x000fc40002000100 */
[----:B------:R-:W-:Y:S02]  /*3c00*/  FSEL R171, R13, 0.0052134888246655464172, P3 ;  /* 0x3baad5ea0dab7808 */ /* 0x000fe40001800000 */
[C---:B------:R-:W-:Y:S01]  /*3c10*/  FSETP.GE.AND P5, PT, |R167|.reuse, 1.0029599666595458984, PT ;  /* 0x3f8060fea700780b */ /* 0x040fe20003fa6200 */
[----:B------:R-:W-:Y:S01]  /*3c20*/  FFMA R177, R170, R173, R177 ;  /* 0x000000adaab17223 */ /* 0x000fe200000000b1 */
[----:B------:R-:W-:Y:S01]  /*3c30*/  FSEL R173, -R14, -0.026868773624300956726, P3 ;  /* 0xbcdc1be70ead7808 */ /* 0x000fe20001800100 */
[C---:B------:R-:W-:Y:S01]  /*3c40*/  FFMA R165, R164.reuse, R165, R171 ;  /* 0x000000a5a4a57223 */ /* 0x040fe200000000ab */
[----:B------:R-:W-:Y:S02]  /*3c50*/  FSEL R172, |R167|, R166, P5 ;  /* 0x000000a6a7ac7208 */ /* 0x000fe40002800200 */
[----:B------:R-:W-:Y:S01]  /*3c60*/  FSEL R181, R3, 8.4834944573231041431e-05, P5 ;  /* 0x38b1e96a03b57808 */ /* 0x000fe20002800000 */
[----:B------:R-:W-:Y:S01]  /*3c70*/  FFMA R165, R164, R165, R173 ;  /* 0x000000a5a4a57223 */ /* 0x000fe200000000ad */
[----:B------:R-:W-:-:S02]  /*3c80*/  FSEL R183, -R12, -0.00082130916416645050049, P5 ;  /* 0xba574d200cb77808 */ /* 0x000fc40002800100 */
[----:B------:R-:W-:Y:S02]  /*3c90*/  FSEL R179, R13, 0.0052134888246655464172, P4 ;  /* 0x3baad5ea0db37808 */ /* 0x000fe40002000000 */
[----:B------:R-:W-:Y:S01]  /*3ca0*/  FSEL R171, R15, 0.11284004896879196167, P3 ;  /* 0x3de718af0fab7808 */ /* 0x000fe20001800000 */
[----:B------:R-:W-:Y:S01]  /*3cb0*/  FFMA R181, R172, R181, R183 ;  /* 0x000000b5acb57223 */ /* 0x000fe200000000b7 */
[----:B------:R-:W-:Y:S01]  /*3cc0*/  FSEL R185, R13, 0.0052134888246655464172, P5 ;  /* 0x3baad5ea0db97808 */ /* 0x000fe20002800000 */
[----:B------:R-:W-:Y:S01]  /*3cd0*/  FFMA R177, R170, R177, R179 ;  /* 0x000000b1aab17223 */ /* 0x000fe200000000b3 */
[----:B------:R-:W-:Y:S01]  /*3ce0*/  FSEL R179, -R14, -0.026868773624300956726, P4 ;  /* 0xbcdc1be70eb37808 */ /* 0x000fe20002000100 */
[----:B------:R-:W-:Y:S01]  /*3cf0*/  FFMA R165, R164, R165, R171 ;  /* 0x000000a5a4a57223 */ /* 0x000fe200000000ab */
[----:B------:R-:W-:Y:S01]  /*3d00*/  FSEL R173, R19, -0.37612664699554443359, P3 ;  /* 0xbec093ac13ad7808 */ /* 0x000fe20001800000 */
        /* <DEDUP_REMOVED lines=20> */
[----:B------:R-:W-:Y:S01]  /*3e50*/  FFMA R165, R172, R179, R165 ;  /* 0x000000b3aca57223 */ /* 0x000fe200000000a5 */
[----:B------:R-:W-:Y:S01]  /*3e60*/  FSEL R164, -|R168|, R168, P4 ;  /* 0x000000a8a8a47208 */ /* 0x000fe20002000300 */
[----:B------:R-:W1:Y:S02]  /*3e70*/  @P3 MUFU.EX2 R173, R166 ;  /* 0x000000a600ad3308 */ /* 0x000e640000000800 */
[----:B------:R-:W-:Y:S01]  /*3e80*/  FFMA R165, R172, R165, R170 ;  /* 0x000000a5aca57223 */ /* 0x000fe200000000aa */
[----:B------:R-:W-:Y:S01]  /*3e90*/  FMUL R172, R154, R100 ;  /* 0x000000649aac7220 */ /* 0x000fe20000400000 */
[----:B------:R-:W-:Y:S01]  /*3ea0*/  FFMA R164, R171, R164, R164 ;  /* 0x000000a4aba47223 */ /* 0x000fe200000000a4 */
[----:B------:R-:W-:-:S02]  /*3eb0*/  HADD2.F32 R100, -RZ, R10.H0_H0 ;  /* 0x2000000aff647230 */ /* 0x000fc40000004100 */
[----:B------:R-:W-:Y:S01]  /*3ec0*/  FFMA R165, R165, R176, R176 ;  /* 0x000000b0a5a57223 */ /* 0x000fe200000000b0 */
[----:B------:R-:W-:Y:S01]  /*3ed0*/  FMUL R171, R154, R102 ;  /* 0x000000669aab7220 */ /* 0x000fe20000400000 */
[----:B------:R-:W2:Y:S01]  /*3ee0*/  @P4 MUFU.EX2 R177, R164 ;  /* 0x000000a400b14308 */ /* 0x000ea20000000800 */
[----:B------:R-:W-:Y:S02]  /*3ef0*/  HADD2.F32 R102, -RZ, R10.H1_H1 ;  /* 0x3000000aff667230 */ /* 0x000fe40000004100 */
[C---:B------:R-:W-:Y:S01]  /*3f00*/  FFMA R100, R153.reuse, R100, R172 ;  /* 0x0000006499647223 */ /* 0x040fe200000000ac */
[----:B------:R-:W-:Y:S02]  /*3f10*/  HADD2.F32 R170, -RZ, R11.H0_H0 ;  /* 0x2000000bffaa7230 */ /* 0x000fe40000004100 */
[----:B------:R-:W-:Y:S01]  /*3f20*/  FFMA R101, R153, R102, R101 ;  /* 0x0000006699657223 */ /* 0x000fe20000000065 */
[C---:B------:R-:W-:Y:S01]  /*3f30*/  FMUL R172, R100.reuse, 0.70710676908493041992 ;  /* 0x3f3504f364ac7820 */ /* 0x040fe20000400000 */
[----:B------:R-:W3:Y:S01]  /*3f40*/  @P5 MUFU.EX2 R178, R165 ;  /* 0x000000a500b25308 */ /* 0x000ee20000000800 */
[----:B-1----:R-:W-:Y:S01]  /*3f50*/  @P3 FADD R176, -R173, 1 ;  /* 0x3f800000adb03421 */ /* 0x002fe20000000100 */
[----:B------:R-:W-:Y:S01]  /*3f60*/  FFMA R102, R153, R170, R171 ;  /* 0x000000aa99667223 */ /* 0x000fe200000000ab */
[C---:B------:R-:W-:Y:S01]  /*3f70*/  FMUL R171, R101.reuse, 0.70710676908493041992 ;  /* 0x3f3504f365ab7820 */ /* 0x040fe20000400000 */
[----:B------:R-:W-:Y:S01]  /*3f80*/  FMUL R100, R100, 0.5 ;  /* 0x3f00000064647820 */ /* 0x000fe20000400000 */
[----:B------:R-:W-:Y:S01]  /*3f90*/  FMUL R101, R101, 0.5 ;  /* 0x3f00000065657820 */ /* 0x000fe20000400000 */
[----:B------:R-:W-:Y:S01]  /*3fa0*/  @P3 LOP3.LUT R166, R176, 0x80000000, R169, 0xb8, !PT ;  /* 0x80000000b0a63812 */ /* 0x000fe200078eb8a9 */
[----:B------:R-:W-:Y:S01]  /*3fb0*/  FMUL R170, R102, 0.70710676908493041992 ;  /* 0x3f3504f366aa7820 */ /* 0x000fe20000400000 */
[----:B------:R-:W-:Y:S01]  /*3fc0*/  FSETP.GE.AND P3, PT, |R172|, 1.0029599666595458984, PT ;  /* 0x3f8060feac00780b */ /* 0x000fe20003f66200 */
[----:B--2---:R-:W-:Y:S01]  /*3fd0*/  @P4 FADD R177, -R177, 1 ;  /* 0x3f800000b1b14421 */ /* 0x004fe20000000100 */
[----:B------:R-:W-:Y:S01]  /*3fe0*/  FMUL R102, R102, 0.5 ;  /* 0x3f00000066667820 */ /* 0x000fe20000400000 */
[----:B------:R-:W-:Y:S01]  /*3ff0*/  FMUL R169, R170, R170 ;  /* 0x000000aaaaa97220 */ /* 0x000fe20000400000 */
[----:B------:R-:W-:Y:S01]  /*4000*/  FSEL R176, -R12, -0.00082130916416645050049, P3 ;  /* 0xba574d200cb07808 */ /* 0x000fe20001800100 */
[----:B------:R-:W-:Y:S01]  /*4010*/  FADD R166, R166, 1 ;  /* 0x3f800000a6a67421 */ /* 0x000fe20000000000 */
[----:B------:R-:W-:-:S02]  /*4020*/  @P4 LOP3.LUT R164, R177, 0x80000000, R168, 0xb8, !PT ;  /* 0x80000000b1a44812 */ /* 0x000fc400078eb8a8 */
[----:B------:R-:W-:Y:S01]  /*4030*/  FSETP.GE.AND P4, PT, |R171|, 1.0029599666595458984, PT ;  /* 0x3f8060feab00780b */ /* 0x000fe20003f86200 */
[----:B---3--:R-:W-:Y:S01]  /*4040*/  @P5 FADD R178, -R178, 1 ;  /* 0x3f800000b2b25421 */ /* 0x008fe20000000100 */
[----:B------:R-:W-:Y:S01]  /*4050*/  FSEL R168, R3, 8.4834944573231041431e-05, P3 ;  /* 0x38b1e96a03a87808 */ /* 0x000fe20001800000 */
[----:B------:R-:W-:Y:S01]  /*4060*/  FADD R164, R164, 1 ;  /* 0x3f800000a4a47421 */ /* 0x000fe20000000000 */
[----:B------:R-:W-:Y:S02]  /*4070*/  FSEL R180, -R12, -0.00082130916416645050049, P4 ;  /* 0xba574d200cb47808 */ /* 0x000fe40002000100 */
[----:B------:R-:W-:Y:S01]  /*4080*/  @P5 LOP3.LUT R165, R178, 0x80000000, R167, 0xb8, !PT ;  /* 0x80000000b2a55812 */ /* 0x000fe200078eb8a7 */
[----:B------:R-:W-:Y:S01]  /*4090*/  FMUL R167, R172, R172 ;  /* 0x000000acaca77220 */ /* 0x000fe20000400000 */
[----:B------:R-:W-:Y:S01]  /*40a0*/  FMUL R178, R171, R171 ;  /* 0x000000ababb27220 */ /* 0x000fe20000400000 */
[----:B------:R-:W-:Y:S02]  /*40b0*/  FSETP.GE.AND P5, PT, |R170|, 1.0029599666595458984, PT ;  /* 0x3f8060feaa00780b */ /* 0x000fe40003fa6200 */
[----:B------:R-:W-:Y:S01]  /*40c0*/  FSEL R182, R13, 0.0052134888246655464172, P4 ;  /* 0x3baad5ea0db67808 */ /* 0x000fe20002000000 */
[----:B------:R-:W-:Y:S01]  /*40d0*/  FADD R165, R165, 1 ;  /* 0x3f800000a5a57421 */ /* 0x000fe20000000000 */
[----:B------:R-:W-:-:S02]  /*40e0*/  FSEL R167, |R172|, R167, P3 ;  /* 0x000000a7aca77208 */ /* 0x000fc40001800200 */
[----:B------:R-:W-:Y:S02]  /*40f0*/  FSEL R173, |R171|, R178, P4 ;  /* 0x000000b2abad7208 */ /* 0x000fe40002000200 */
[----:B------:R-:W-:Y:S01]  /*4100*/  FSEL R178, R3, 8.4834944573231041431e-05, P4 ;  /* 0x38b1e96a03b27808 */ /* 0x000fe20002000000 */
[----:B------:R-:W-:Y:S01]  /*4110*/  FFMA R168, R167, R168, R176 ;  /* 0x000000a8a7a87223 */ /* 0x000fe200000000b0 */
[----:B------:R-:W-:Y:S02]  /*4120*/  FSEL R176, R13, 0.0052134888246655464172, P3 ;  /* 0x3baad5ea0db07808 */ /* 0x000fe40001800000 */
[----:B------:R-:W-:Y:S01]  /*4130*/  FSEL R179, |R170|, R169, P5 ;  /* 0x000000a9aab37208 */ /* 0x000fe20002800200 */
[----:B------:R-:W-:Y:S01]  /*4140*/  FFMA R180, R173, R178, R180 ;  /* 0x000000b2adb47223 */ /* 0x000fe200000000b4 */
[----:B------:R-:W-:Y:S01]  /*4150*/  FSEL R178, -R14, -0.026868773624300956726, P3 ;  /* 0xbcdc1be70eb27808 */ /* 0x000fe20001800100 */
[----:B------:R-:W-:Y:S01]  /*4160*/  FFMA R168, R167, R168, R176 ;  /* 0x000000a8a7a87223 */ /* 0x000fe200000000b0 */
[----:B------:R-:W-:Y:S01]  /*4170*/  FSEL R184, R3, 8.4834944573231041431e-05, P5 ;  /* 0x38b1e96a03b87808 */ /* 0x000fe20002800000 */
[----:B------:R-:W-:Y:S01]  /*4180*/  FFMA R180, R173, R180, R182 ;  /* 0x000000b4adb47223 */ /* 0x000fe200000000b6 */
[----:B------:R-:W-:Y:S01]  /*4190*/  FSEL R186, -R12, -0.00082130916416645050049, P5 ;  /* 0xba574d200cba7808 */ /* 0x000fe20002800100 */
[----:B------:R-:W-:Y:S01]  /*41a0*/  FFMA R168, R167, R168, R178 ;  /* 0x000000a8a7a87223 */ /* 0x000fe200000000b2 */
[----:B------:R-:W-:-:S02]  /*41b0*/  FSEL R176, R15, 0.11284004896879196167, P3 ;  /* 0x3de718af0fb07808 */ /* 0x000fc40001800000 */
        /* <DEDUP_REMOVED lines=31> */
[----:B------:R-:W-:-:S02]  /*43b0*/  HADD2.F32 R178, -RZ, R4.H1_H1 ;  /* 0x30000004ffb27230 */ /* 0x000fc40000004100 */
[----:B------:R-:W-:Y:S01]  /*43c0*/  FFMA R167, R173, R176, R176 ;  /* 0x000000b0ada77223 */ /* 0x000fe200000000b0 */
[----:B------:R-:W2:Y:S01]  /*43d0*/  @P4 MUFU.EX2 R179, R168 ;  /* 0x000000a800b34308 */ /* 0x000ea20000000800 */
[----:B------:R-:W-:Y:S01]  /*43e0*/  FMUL R173, R154, R88 ;  /* 0x000000589aad7220 */ /* 0x000fe20000400000 */
[----:B------:R-:W-:Y:S02]  /*43f0*/  HADD2.F32 R88, -RZ, R11.H1_H1 ;  /* 0x3000000bff587230 */ /* 0x000fe40000004100 */
[C---:B------:R-:W-:Y:S01]  /*4400*/  FFMA R89, R153.reuse, R178, R89 ;  /* 0x000000b299597223 */ /* 0x040fe20000000059 */
[----:B------:R-:W-:Y:S02]  /*4410*/  HADD2.F32 R176, -RZ, R4.H0_H0 ;  /* 0x20000004ffb07230 */ /* 0x000fe40000004100 */
[C---:B------:R-:W-:Y:S01]  /*4420*/  FFMA R88, R153.reuse, R88, R180 ;  /* 0x0000005899587223 */ /* 0x040fe200000000b4 */
[----:B------:R-:W3:Y:S02]  /*4430*/  @P5 MUFU.EX2 R181, R167 ;  /* 0x000000a700b55308 */ /* 0x000ee40000000800 */
[----:B------:R-:W-:Y:S01]  /*4440*/  FFMA R103, R153, R176, R173 ;  /* 0x000000b099677223 */ /* 0x000fe200000000ad */
[----:B-1----:R-:W-:Y:S01]  /*4450*/  @P3 FADD R177, -R177, 1 ;  /* 0x3f800000b1b13421 */ /* 0x002fe20000000100 */
[----:B------:R-:W-:-:S04]  /*4460*/  FMUL R173, R88, 0.70710676908493041992 ;  /* 0x3f3504f358ad7820 */ /* 0x000fc80000400000 */
[----:B------:R-:W-:Y:S01]  /*4470*/  FMUL R176, R173, R173 ;  /* 0x000000adadb07220 */ /* 0x000fe20000400000 */
[----:B------:R-:W-:Y:S01]  /*4480*/  @P3 LOP3.LUT R169, R177, 0x80000000, R172, 0xb8, !PT ;  /* 0x80000000b1a93812 */ /* 0x000fe200078eb8ac */
[----:B--2---:R-:W-:Y:S01]  /*4490*/  @P4 FADD R180, -R179, 1 ;  /* 0x3f800000b3b44421 */ /* 0x004fe20000000100 */
[----:B------:R-:W-:-:S03]  /*44a0*/  FMUL R172, R103, 0.70710676908493041992 ;  /* 0x3f3504f367ac7820 */ /* 0x000fc60000400000 */
[----:B------:R-:W-:Y:S01]  /*44b0*/  FADD R169, R169, 1 ;  /* 0x3f800000a9a97421 */ /* 0x000fe20000000000 */
[----:B------:R-:W-:Y:S01]  /*44c0*/  @P4 LOP3.LUT R168, R180, 0x80000000, R171, 0xb8, !PT ;  /* 0x80000000b4a84812 */ /* 0x000fe200078eb8ab */
[----:B------:R-:W-:Y:S01]  /*44d0*/  FMUL R171, R89, 0.70710676908493041992 ;  /* 0x3f3504f359ab7820 */ /* 0x000fe20000400000 */
[C---:B------:R-:W-:Y:S01]  /*44e0*/  FMUL R177, R172.reuse, R172 ;  /* 0x000000acacb17220 */ /* 0x040fe20000400000 */
[----:B---3--:R-:W-:Y:S01]  /*44f0*/  @P5 FADD R181, -R181, 1 ;  /* 0x3f800000b5b55421 */ /* 0x008fe20000000100 */
[----:B------:R-:W-:Y:S01]  /*4500*/  FSETP.GE.AND P4, PT, |R172|, 1.0029599666595458984, PT ;  /* 0x3f8060feac00780b */ /* 0x000fe20003f86200 */
[----:B------:R-:W-:Y:S01]  /*4510*/  FMUL R89, R89, 0.5 ;  /* 0x3f00000059597820 */ /* 0x000fe20000400000 */
[----:B------:R-:W-:Y:S01]  /*4520*/  FSETP.GE.AND P3, PT, |R171|, 1.0029599666595458984, PT ;  /* 0x3f8060feab00780b */ /* 0x000fe20003f66200 */
[----:B------:R-:W-:Y:S01]  /*4530*/  FADD R168, R168, 1 ;  /* 0x3f800000a8a87421 */ /* 0x000fe20000000000 */
[----:B------:R-:W-:Y:S01]  /*4540*/  @P5 LOP3.LUT R167, R181, 0x80000000, R170, 0xb8, !PT ;  /* 0x80000000b5a75812 */ /* 0x000fe200078eb8aa */
[----:B------:R-:W-:Y:S01]  /*4550*/  FMUL R170, R171, R171 ;  /* 0x000000ababaa7220 */ /* 0x000fe20000400000 */
[----:B------:R-:W-:Y:S01]  /*4560*/  FSETP.GE.AND P5, PT, |R173|, 1.0029599666595458984, PT ;  /* 0x3f8060fead00780b */ /* 0x000fe20003fa6200 */
[----:B------:R-:W-:Y:S01]  /*4570*/  FMUL R101, R168, R101 ;  /* 0x00000065a8657220 */ /* 0x000fe20000400000 */
[----:B------:R-:W-:Y:S01]  /*4580*/  FSEL R178, R3, 8.4834944573231041431e-05, P3 ;  /* 0x38b1e96a03b27808 */ /* 0x000fe20001800000 */
[----:B------:R-:W-:Y:S01]  /*4590*/  FADD R167, R167, 1 ;  /* 0x3f800000a7a77421 */ /* 0x000fe20000000000 */
[----:B------:R-:W-:-:S02]  /*45a0*/  FSEL R181, |R173|, R176, P5 ;  /* 0x000000b0adb57208 */ /* 0x000fc40002800200 */
[----:B------:R-:W-:Y:S01]  /*45b0*/  FSEL R176, R3, 8.4834944573231041431e-05, P5 ;  /* 0x38b1e96a03b07808 */ /* 0x000fe20002800000 */
[----:B------:R-:W-:Y:S01]  /*45c0*/  FMUL R102, R167, R102 ;  /* 0x00000066a7667220 */ /* 0x000fe20000400000 */
[C---:B------:R-:W-:Y:S02]  /*45d0*/  FSEL R182, -R12.reuse, -0.00082130916416645050049, P5 ;  /* 0xba574d200cb67808 */ /* 0x040fe40002800100 */
[----:B------:R-:W-:Y:S02]  /*45e0*/  FSEL R179, |R171|, R170, P3 ;  /* 0x000000aaabb37208 */ /* 0x000fe40001800200 */
[----:B------:R-:W-:Y:S01]  /*45f0*/  FSEL R180, -R12, -0.00082130916416645050049, P3 ;  /* 0xba574d200cb47808 */ /* 0x000fe20001800100 */
[----:B------:R-:W-:Y:S01]  /*4600*/  FFMA R184, R181, R176, R182 ;  /* 0x000000b0b5b87223 */ /* 0x000fe200000000b6 */
[----:B------:R-:W-:Y:S02]  /*4610*/  FSEL R177, |R172|, R177, P4 ;  /* 0x000000b1acb17208 */ /* 0x000fe40002000200 */
[----:B------:R-:W-:Y:S01]  /*4620*/  FSEL R170, R3, 8.4834944573231041431e-05, P4 ;  /* 0x38b1e96a03aa7808 */ /* 0x000fe20002000000 */
[----:B------:R-:W-:Y:S01]  /*4630*/  FFMA R180, R179, R178, R180 ;  /* 0x000000b2b3b47223 */ /* 0x000fe200000000b4 */
[----:B------:R-:W-:-:S02]  /*4640*/  FSEL R176, -R12, -0.00082130916416645050049, P4 ;  /* 0xba574d200cb07808 */ /* 0x000fc40002000100 */
[C---:B------:R-:W-:Y:S02]  /*4650*/  FSEL R186, R13.reuse, 0.0052134888246655464172, P5 ;  /* 0x3baad5ea0dba7808 */ /* 0x040fe40002800000 */
[----:B------:R-:W-:Y:S01]  /*4660*/  FSEL R178, R13, 0.0052134888246655464172, P4 ;  /* 0x3baad5ea0db27808 */ /* 0x000fe20002000000 */
[----:B------:R-:W-:Y:S01]  /*4670*/  FFMA R170, R177, R170, R176 ;  /* 0x000000aab1aa7223 */ /* 0x000fe200000000b0 */
[----:B------:R-:W-:Y:S01]  /*4680*/  FSEL R182, R13, 0.0052134888246655464172, P3 ;  /* 0x3baad5ea0db67808 */ /* 0x000fe20001800000 */
[----:B------:R-:W-:Y:S01]  /*4690*/  FFMA R184, R181, R184, R186 ;  /* 0x000000b8b5b87223 */ /* 0x000fe200000000ba */
[C---:B------:R-:W-:Y:S01]  /*46a0*/  FSEL R176, -R14.reuse, -0.026868773624300956726, P5 ;  /* 0xbcdc1be70eb07808 */ /* 0x040fe20002800100 */
        /* <DEDUP_REMOVED lines=13> */
[----:B------:R-:W-:Y:S01]  /*4780*/  FSEL R180, R19, -0.37612664699554443359, P3 ;  /* 0xbec093ac13b47808 */ /* 0x000fe20001800000 */
[----:B------:R-:W-:Y:S01]  /*4790*/  FFMA R170, R177, R170, R176 ;  /* 0x000000aab1aa7223 */ /* 0x000fe200000000b0 */
[----:B------:R-:W-:Y:S01]  /*47a0*/  FSEL R176, R15, 0.11284004896879196167, P4 ;  /* 0x3de718af0fb07808 */ /* 0x000fe20002000000 */
[----:B------:R-:W-:Y:S01]  /*47b0*/  FFMA R184, R181, R184, R182 ;  /* 0x000000b8b5b87223 */ /* 0x000fe200000000b6 */
[C---:B------:R-:W-:Y:S01]  /*47c0*/  FSEL R182, R20.reuse, 0.12837915122509002686, P3 ;  /* 0x3e0375d314b67808 */ /* 0x040fe20001800000 */
        /* <DEDUP_REMOVED lines=11> */
[----:B------:R-:W-:Y:S01]  /*4880*/  SHF.L.U32 R181, R18, 0x5, RZ ;  /* 0x0000000512b57819 */ /* 0x000fe200000006ff */
[----:B------:R-:W1:Y:S01]  /*4890*/  @P3 MUFU.EX2 R179, R176 ;  /* 0x000000b000b33308 */ /* 0x000e620000000800 */
[----:B------:R-:W-:Y:S01]  /*48a0*/  FFMA R170, R184, R183, R183 ;  /* 0x000000b7b8aa7223 */ /* 0x000fe200000000b7 */
[----:B------:R-:W-:Y:S01]  /*48b0*/  FFMA R177, R177, R180, R180 ;  /* 0x000000b4b1b17223 */ /* 0x000fe200000000b4 */
[----:B------:R-:W-:-:S02]  /*48c0*/  SHF.L.U32 R180, R18, 0x4, RZ ;  /* 0x0000000412b47819 */ /* 0x000fc400000006ff */
[----:B------:R-:W-:Y:S02]  /*48d0*/  LOP3.LUT R183, R181, 0xc0, RZ, 0xc0, !PT ;  /* 0x000000c0b5b77812 */ /* 0x000fe400078ec0ff */
[----:B------:R-:W-:Y:S01]  /*48e0*/  LOP3.LUT R180, R180, 0xe00, RZ, 0xc0, !PT ;  /* 0x00000e00b4b47812 */ /* 0x000fe200078ec0ff */
[----:B------:R-:W2:Y:S01]  /*48f0*/  @P4 MUFU.EX2 R178, R177 ;  /* 0x000000b100b24308 */ /* 0x000ea20000000800 */
[----:B------:R-:W-:Y:S02]  /*4900*/  SHF.R.U32.HI R186, RZ, 0x1, R18 ;  /* 0x00000001ffba7819 */ /* 0x000fe40000011612 */
[--C-:B------:R-:W-:Y:S02]  /*4910*/  LOP3.LUT R184, R180, 0x20, R181.reuse, 0xf8, !PT ;  /* 0x00000020b4b87812 */ /* 0x100fe400078ef8b5 */
[----:B------:R-:W-:Y:S02]  /*4920*/  LOP3.LUT R180, R18, 0xff, RZ, 0xc0, !PT ;  /* 0x000000ff12b47812 */ /* 0x000fe400078ec0ff */
[----:B------:R-:W-:Y:S01]  /*4930*/  LOP3.LUT R184, R184, 0x100, R181, 0xf8, !PT ;  /* 0x00000100b8b87812 */ /* 0x000fe200078ef8b5 */
[----:B------:R-:W3:Y:S01]  /*4940*/  @P5 MUFU.EX2 R182, R170 ;  /* 0x000000aa00b65308 */ /* 0x000ee20000000800 */
[----:B------:R-:W-:Y:S01]  /*4950*/  IADD3 R181, R180, 0x1f, RZ ;  /* 0x0000001fb4b57810 */ /* 0x000fe20007ffe0ff */
[----:B-1----:R-:W-:Y:S01]  /*4960*/  @P3 FADD R180, -R179, 1 ;  /* 0x3f800000b3b43421 */ /* 0x002fe20000000100 */
[----:B------:R-:W-:Y:S01]  /*4970*/  LOP3.LUT R183, R183, 0x8, R186, 0xf8, !PT ;  /* 0x00000008b7b77812 */ /* 0x000fe200078ef8ba */
[----:B------:R-:W-:-:S03]  /*4980*/  IMAD.SHL.U32 R186, R18, 0x4, RZ ;  /* 0x0000000412ba7824 */ /* 0x000fc600078e00ff */
[----:B------:R-:W-:Y:S01]  /*4990*/  @P3 LOP3.LUT R176, R180, 0x80000000, R171, 0xb8, !PT ;  /* 0x80000000b4b03812 */ /* 0x000fe200078eb8ab */
[----:B------:R-:W-:Y:S01]  /*49a0*/  FMUL R171, R21, R90 ;  /* 0x0000005a15ab7220 */ /* 0x000fe20000400000 */
[----:B------:R-:W-:Y:S01]  /*49b0*/  FMUL R21, R96, 0.5 ;  /* 0x3f00000060157820 */ /* 0x000fe20000400000 */
[----:B--2---:R-:W-:Y:S01]  /*49c0*/  @P4 FADD R179, -R178, 1 ;  /* 0x3f800000b2b34421 */ /* 0x004fe20000000100 */
[----:B------:R-:W-:Y:S01]  /*49d0*/  FMUL R90, R95, 0.5 ;  /* 0x3f0000005f5a7820 */ /* 0x000fe20000400000 */
[----:B------:R-:W-:Y:S01]  /*49e0*/  LOP3.LUT R183, R183, 0x18, R186, 0x78, !PT ;  /* 0x00000018b7b77812 */ /* 0x000fe200078e78ba */
[----:B------:R-:W-:Y:S01]  /*49f0*/  FMUL R162, R162, R21 ;  /* 0x00000015a2a27220 */ /* 0x000fe20000400000 */
[----:B------:R-:W-:Y:S01]  /*4a00*/  FMUL R21, R98, 0.5 ;  /* 0x3f00000062157820 */ /* 0x000fe20000400000 */
[----:B------:R-:W-:Y:S01]  /*4a10*/  @P4 LOP3.LUT R177, R179, 0x80000000, R172, 0xb8, !PT ;  /* 0x80000000b3b14812 */ /* 0x000fe200078eb8ac */
[----:B------:R-:W-:Y:S01]  /*4a20*/  FMUL R96, R163, R90 ;  /* 0x0000005aa3607220 */ /* 0x000fe20000400000 */
[----:B---3--:R-:W-:Y:S01]  /*4a30*/  @P5 FADD R182, -R182, 1 ;  /* 0x3f800000b6b65421 */ /* 0x008fe20000000100 */
[----:B------:R-:W-:Y:S01]  /*4a40*/  FMUL R164, R164, R21 ;  /* 0x00000015a4a47220 */ /* 0x000fe20000400000 */
[----:B------:R-:W-:Y:S01]  /*4a50*/  FMUL R21, R88, 0.5 ;  /* 0x3f00000058157820 */ /* 0x000fe20000400000 */
[----:B------:R-:W-:Y:S01]  /*4a60*/  FMUL R90, R99, 0.5 ;  /* 0x3f000000635a7820 */ /* 0x000fe20000400000 */
[----:B------:R-:W-:Y:S01]  /*4a70*/  FMUL R88, R103, 0.5 ;  /* 0x3f00000067587820 */ /* 0x000fe20000400000 */
[----:B------:R-:W-:Y:S01]  /*4a80*/  @P5 LOP3.LUT R170, R182, 0x80000000, R173, 0xb8, !PT ;  /* 0x80000000b6aa5812 */ /* 0x000fe200078eb8ad */
[----:B------:R-:W-:Y:S01]  /*4a90*/  FADD R176, R176, 1 ;  /* 0x3f800000b0b07421 */ /* 0x000fe20000000000 */
[----:B------:R-:W-:Y:S01]  /*4aa0*/  FADD R177, R177, 1 ;  /* 0x3f800000b1b17421 */ /* 0x000fe20000000000 */
[----:B------:R-:W-:Y:S01]  /*4ab0*/  LOP3.LUT R173, R184, R183, RZ, 0xfc, !PT ;  /* 0x000000b7b8ad7212 */ /* 0x000fe200078efcff */
[----:B------:R-:W-:Y:S01]  /*4ac0*/  FMUL R95, R161, R94 ;  /* 0x0000005ea15f7220 */ /* 0x000fe20000400000 */
[----:B------:R-:W-:Y:S01]  /*4ad0*/  FADD R170, R170, 1 ;  /* 0x3f800000aaaa7421 */ /* 0x000fe20000000000 */
[----:B------:R-:W-:Y:S01]  /*4ae0*/  FMUL R161, R166, R97 ;  /* 0x00000061a6a17220 */ /* 0x000fe20000400000 */
[----:B------:R-:W-:Y:S01]  /*4af0*/  FMUL R165, R165, R90 ;  /* 0x0000005aa5a57220 */ /* 0x000fe20000400000 */
[----:B------:R-:W-:Y:S01]  /*4b00*/  FMUL R97, R176, R89 ;  /* 0x00000059b0617220 */ /* 0x000fe20000400000 */
[----:B------:R-:W-:Y:S01]  /*4b10*/  FMUL R92, R177, R88 ;  /* 0x00000058b15c7220 */ /* 0x000fe20000400000 */
[----:B------:R-:W-:Y:S01]  /*4b20*/  FMUL R90, R169, R100 ;  /* 0x00000064a95a7220 */ /* 0x000fe20000400000 */
[----:B------:R-:W-:Y:S01]  /*4b30*/  FMUL R91, R170, R21 ;  /* 0x00000015aa5b7220 */ /* 0x000fe20000400000 */
[----:B------:R-:W-:-:S02]  /*4b40*/  LEA R21, R173, UR51, 0x1 ;  /* 0x00000033ad157c11 */ /* 0x000fc4000f8e08ff */
[----:B------:R-:W-:Y:S02]  /*4b50*/  F2FP.F16.F32.PACK_AB R93, R160, R171 ;  /* 0x000000aba05d723e */ /* 0x000fe400000000ff */
[----:B------:R-:W-:Y:S02]  /*4b60*/  F2FP.F16.F32.PACK_AB R94, R158, R159 ;  /* 0x0000009f9e5e723e */ /* 0x000fe400000000ff */
[----:B------:R-:W-:Y:S02]  /*4b70*/  F2FP.F16.F32.PACK_AB R95, R96, R95 ;  /* 0x0000005f605f723e */ /* 0x000fe400000000ff */
[----:B------:R-:W-:Y:S02]  /*4b80*/  F2FP.F16.F32.PACK_AB R92, R97, R92 ;  /* 0x0000005c615c723e */ /* 0x000fe400000000ff */
[----:B------:R-:W-:Y:S02]  /*4b90*/  F2FP.F16.F32.PACK_AB R88, R161, R162 ;  /* 0x000000a2a158723e */ /* 0x000fe400000000ff */
[----:B------:R-:W-:Y:S01]  /*4ba0*/  F2FP.F16.F32.PACK_AB R89, R165, R164 ;  /* 0x000000a4a559723e */ /* 0x000fe200000000ff */
[----:B------:R1:W-:Y:S01]  /*4bb0*/  STSM.16.M88.4 [R21+0x200], R92 ;  /* 0x0002005c15007844 */ /* 0x0003e20000000200 */
[----:B------:R-:W-:-:S02]  /*4bc0*/  F2FP.F16.F32.PACK_AB R90, R101, R90 ;  /* 0x0000005a655a723e */ /* 0x000fc400000000ff */
[----:B------:R-:W-:Y:S02]  /*4bd0*/  F2FP.F16.F32.PACK_AB R91, R91, R102 ;  /* 0x000000665b5b723e */ /* 0x000fe400000000ff */
[----:B------:R-:W-:Y:S02]  /*4be0*/  LEA R96, R156, R21, 0x1 ;  /* 0x000000159c607211 */ /* 0x000fe400078e08ff */
[----:B------:R-:W-:Y:S02]  /*4bf0*/  ISETP.GT.U32.AND P5, PT, R181, 0x3e, PT ;  /* 0x0000003eb500780c */ /* 0x000fe40003fa4070 */
[----:B------:R-:W-:Y:S01]  /*4c00*/  IADD3 R159, R157, UR59, RZ ;  /* 0x0000003b9d9f7c10 */ /* 0x000fe2000fffe0ff */
[----:B------:R1:W-:Y:S03]  /*4c10*/  STSM.16.M88.4 [R96+0x200], R88 ;  /* 0x0002005860007844 */ /* 0x0003e60000000200 */
[----:B------:R-:W-:Y:S01]  /*4c20*/  SHF.R.U32.HI R97, RZ, 0x2, R159 ;  /* 0x00000002ff617819 */ /* 0x000fe2000001169f */
[----:B------:R-:W-:Y:S01]  /*4c30*/  @!PT LDS RZ, [RZ] ;  /* 0x00000000fffff984 */ /* 0x000fe20000000800 */
[----:B------:R-:W-:Y:S01]  /*4c40*/  @!PT LDS RZ, [RZ] ;  /* 0x00000000fffff984 */ /* 0x000fe20000000800 */
[----:B------:R-:W-:Y:S01]  /*4c50*/  @!PT LDS RZ, [RZ] ;  /* 0x00000000fffff984 */ /* 0x000fe20000000800 */
[----:B------:R-:W-:Y:S01]  /*4c60*/  @!PT LDS RZ, [RZ] ;  /* 0x00000000fffff984 */ /* 0x000fe20000000800 */
[----:B------:R2:W-:Y:S06]  /*4c70*/  MEMBAR.ALL.CTA ;  /* 0x0000000000007992 */ /* 0x0005ec0000008000 */
[----:B--2---:R-:W2:Y:S01]  /*4c80*/  FENCE.VIEW.ASYNC.S ;  /* 0x00000000000073c6 */ /* 0x004ea20000000000 */
[----:B------:R-:W-:Y:S01]  /*4c90*/  LOP3.LUT R97, R97, 0x1, RZ, 0xc0, !PT ;  /* 0x0000000161617812 */ /* 0x000fe200078ec0ff */
[----:B--2---:R-:W-:Y:S06]  /*4ca0*/  BAR.SYNC.DEFER_BLOCKING 0x1, 0x100 ;  /* 0x0044000000007b1d */ /* 0x004fec0000010000 */
[----:B-1----:R-:W-:Y:S05]  /*4cb0*/  @P5 BRA `(.L_x_55) ;  /* 0x0000000000185947 */ /* 0x002fea0003800000 */
[----:B------:R-:W-:Y:S02]  /*4cc0*/  UIADD3 UR4, UP0, UR60, 0x4f0, URZ ;  /* 0x000004f03c047890 */ /* 0x000fe4000ff1e03f */
[----:B------:R-:W-:Y:S02]  /*4cd0*/  UIADD3 UR44, UR51, 0x200, URZ ;  /* 0x00000200332c7890 */ /* 0x000fe4000fffe03f */
[----:B------:R-:W-:-:S09]  /*4ce0*/  UIADD3.X UR5, URZ, UR61, URZ, UP0, !UPT ;  /* 0x0000003d3f057290 */ /* 0x000fd200087fe43f */
[----:B------:R1:W-:Y:S01]  /*4cf0*/  UTMASTG.3D [UR44], [UR4] ;  /* 0x0000002c040073b5 */ /* 0x0003e20008010000 */
[----:B------:R0:W-:Y:S01]  /*4d00*/  UTMACMDFLUSH ;  /* 0x00000000000079b7 */ /* 0x0001e20000000000 */
[----:B-1----:R-:W-:-:S04]  /*4d10*/  DEPBAR.LE SB0, 0x1 ;  /* 0x000080400000791a */ /* 0x002fc80000000000 */
.L_x_55:
[----:B------:R-:W-:Y:S05]  /*4d20*/  BSYNC B0 ;  /* 0x0000000000007941 */ /* 0x000fea0003800000 */
.L_x_54:
[----:B------:R-:W-:Y:S01]  /*4d30*/  BAR.SYNC.DEFER_BLOCKING 0x1, 0x100 ;  /* 0x0044000000007b1d */ /* 0x000fe20000010000 */
[----:B------:R-:W-:Y:S02]  /*4d40*/  ISETP.NE.U32.AND P3, PT, R97, 0x1, PT ;  /* 0x000000016100780c */ /* 0x000fe40003f65070 */
[----:B------:R-:W-:Y:S02]  /*4d50*/  ISETP.GT.U32.AND P4, PT, R159, 0x3, PT ;  /* 0x000000039f00780c */ /* 0x000fe40003f84070 */
[C---:B------:R-:W-:Y:S02]  /*4d60*/  ISETP.GT.U32.AND P3, PT, R157.reuse, 0x3, !P3 ;  /* 0x000000039d00780c */ /* 0x040fe40005f64070 */
[----:B------:R-:W-:Y:S02]  /*4d70*/  ISETP.LT.U32.AND P4, PT, R157, 0x4, P4 ;  /* 0x000000049d00780c */ /* 0x000fe40002781070 */
[----:B------:R-:W-:Y:S02]  /*4d80*/  SEL R88, RZ, 0x1, !P3 ;  /* 0x00000001ff587807 */ /* 0x000fe40005800000 */
[----:B------:R-:W-:-:S02]  /*4d90*/  ISETP.NE.AND P3, PT, RZ, UR36, PT ;  /* 0x00000024ff007c0c */ /* 0x000fc4000bf65270 */
[----:B------:R-:W-:Y:S02]  /*4da0*/  SEL R90, RZ, 0x1, !P4 ;  /* 0x00000001ff5a7807 */ /* 0x000fe40006000000 */
[----:B------:R-:W-:Y:S02]  /*4db0*/  IADD3 R89, R21, 0x200, RZ ;  /* 0x0000020015597810 */ /* 0x000fe40007ffe0ff */
[----:B------:R-:W-:Y:S02]  /*4dc0*/  LOP3.LUT R155, R88, R155, R90, 0x96, !PT ;  /* 0x0000009b589b7212 */ /* 0x000fe400078e965a */
[----:B------:R-:W-:-:S05]  /*4dd0*/  LEA R88, R156, R89, 0x1 ;  /* 0x000000599c587211 */ /* 0x000fca00078e08ff */
[----:B------:R-:W-:Y:S05]  /*4de0*/  @!P3 BRA `(.L_x_56) ;  /* 0x000000000038b947 */ /* 0x000fea0003800000 */
[----:B------:R-:W-:Y:S04]  /*4df0*/  BSSY B0, `(.L_x_57) ;  /* 0x000000a000007945 */ /* 0x000fe80003800000 */
[----:B------:R-:W-:Y:S05]  /*4e00*/  @P0 BRA `(.L_x_58) ;  /* 0x0000000000200947 */ /* 0x000fea0003800000 */
[----:B------:R-:W-:-:S06]  /*4e10*/  UISETP.NE.AND UP0, UPT, UR49, 0x3, UPT ;  /* 0x000000033100788c */ /* 0x000fcc000bf05270 */
[----:B------:R-:W-:-:S13]  /*4e20*/  PLOP3.LUT P3, PT, PT, PT, UP0, 0x80, 0x0 ;  /* 0x000000000000781c */ /* 0x000fda0003f6f008 */
[----:B------:R-:W-:Y:S05]  /*4e30*/  @!P3 BRA `(.L_x_59) ;  /* 0x000000000004b947 */ /* 0x000fea0003800000 */
[----:B------:R-:W-:Y:S01]  /*4e40*/  BPT.TRAP 0x1 ;  /* 0x000000040000795c */ /* 0x000fe20000300000 */
.L_x_59:
[----:B------:R-:W-:-:S04]  /*4e50*/  ULEA UR4, UR58, UR51, 0x3 ;  /* 0x000000333a047291 */ /* 0x000fc8000f8e183f */
[----:B------:R-:W-:-:S04]  /*4e60*/  UIADD3 UR4, UR4, 0x60, URZ ;  /* 0x0000006004047890 */ /* 0x000fc8000fffe03f */
[----:B------:R-:W-:-:S09]  /*4e70*/  UPRMT UR4, UR50, 0x654, UR4 ;  /* 0x0000065432047896 */ /* 0x000fd20008000004 */
[----:B------:R-:W-:Y:S03]  /*4e80*/  SYNCS.ARRIVE.TRANS64.RED.A1T0 RZ, [UR4], RZ ;  /* 0x000000ffffff79a7 */ /* 0x000fe60008100404 */
.L_x_58:
[----:B------:R-:W-:Y:S05]  /*4e90*/  BSYNC B0 ;  /* 0x0000000000007941 */ /* 0x000fea0003800000 */
.L_x_57:
[----:B------:R-:W-:-:S04]  /*4ea0*/  UIADD3 UR58, UR58, 0x1, URZ ;  /* 0x000000013a3a7890 */ /* 0x000fc8000fffe03f */
[----:B------:R-:W-:-:S04]  /*4eb0*/  UISETP.NE.AND UP0, UPT, UR58, 0x4, UPT ;  /* 0x000000043a00788c */ /* 0x000fc8000bf05270 */
[----:B------:R-:W-:-:S12]  /*4ec0*/  USEL UR58, UR58, URZ, UP0 ;  /* 0x0000003f3a3a7287 */ /* 0x000fd80008000000 */
.L_x_56:
[----:B------:R-:W-:Y:S04]  /*4ed0*/  BSSY B0, `(.L_x_60) ;  /* 0x0000012000007945 */ /* 0x000fe80003800000 */
[----:B------:R-:W-:Y:S05]  /*4ee0*/  @P0 BRA `(.L_x_61) ;  /* 0x0000000000400947 */ /* 0x000fea0003800000 */
[----:B------:R-:W-:-:S06]  /*4ef0*/  UISETP.NE.AND UP0, UPT, UR49, 0x3, UPT ;  /* 0x000000033100788c */ /* 0x000fcc000bf05270 */
[----:B------:R-:W-:-:S13]  /*4f00*/  PLOP3.LUT P3, PT, PT, PT, UP0, 0x80, 0x0 ;  /* 0x000000000000781c */ /* 0x000fda0003f6f008 */
[----:B------:R-:W-:Y:S05]  /*4f10*/  @!P3 BRA `(.L_x_62) ;  /* 0x000000000004b947 */ /* 0x000fea0003800000 */
[----:B------:R-:W-:Y:S01]  /*4f20*/  BPT.TRAP 0x1 ;  /* 0x000000040000795c */ /* 0x000fe20000300000 */
.L_x_62:
[C---:B------:R-:W-:Y:S01]  /*4f30*/  LEA R92, R0.reuse, UR51, 0x3 ;  /* 0x00000033005c7c11 */ /* 0x040fe2000f8e18ff */
[----:B------:R-:W-:Y:S01]  /*4f40*/  @!P2 IMAD R91, R0, 0x2000, R89 ;  /* 0x00002000005ba824 */ /* 0x000fe200078e0259 */
[----:B------:R-:W-:Y:S01]  /*4f50*/  SHF.L.U32 R93, RZ, 0x1f, RZ ;  /* 0x0000001fff5d7819 */ /* 0x000fe200000006ff */
[----:B------:R-:W-:Y:S03]  /*4f60*/  BSSY B1, `(.L_x_63) ;  /* 0x0000004000017945 */ /* 0x000fe60003800000 */
[----:B------:R-:W1:Y:S01]  /*4f70*/  SYNCS.PHASECHK.TRANS64.TRYWAIT P3, [R92+URZ+0x40], R93 ;  /* 0x0000405d5c0075a7 */ /* 0x000e62000806017f */
[----:B------:R-:W-:Y:S01]  /*4f80*/  @!P2 LEA R90, R156, R91, 0x1 ;  /* 0x0000005b9c5aa211 */ /* 0x000fe200078e08ff */
[----:B-1----:R-:W-:Y:S06]  /*4f90*/  @!P3 BRA `(.L_x_64) ;  /* 0x00000118004cb947 */ /* 0x002fec0003800000 */
.L_x_231:
[----:B------:R-:W-:Y:S05]  /*4fa0*/  BSYNC B1 ;  /* 0x0000000000017941 */ /* 0x000fea0003800000 */
.L_x_63:
[----:B------:R-:W-:Y:S05]  /*4fb0*/  @!P2 WARPSYNC.ALL ;  /* 0x000000000000a948 */ /* 0x000fea0003800000 */
[----:B------:R2:W3:Y:S01]  /*4fc0*/  @!P2 LDSM.16.M88.4 R4, [R91] ;  /* 0x000000005b04a83b */ /* 0x0004e20000000200 */
[----:B------:R-:W-:-:S03]  /*4fd0*/  IADD3 R0, R0, 0x1, RZ ;  /* 0x0000000100007810 */ /* 0x000fc60007ffe0ff */
[----:B------:R2:W4:Y:S04]  /*4fe0*/  @!P2 LDSM.16.M88.4 R8, [R90] ;  /* 0x000000005a08a83b */ /* 0x0005280000000200 */
.L_x_61:
[----:B------:R-:W-:Y:S05]  /*4ff0*/  BSYNC B0 ;  /* 0x0000000000007941 */ /* 0x000fea0003800000 */
.L_x_60:
[--C-:B--23--:R-:W-:Y:S02]  /*5000*/  HADD2.F32 R91, -RZ, R5.reuse.H0_H0 ;  /* 0x20000005ff5b7230 */ /* 0x10cfe40000004100 */
[C---:B------:R-:W-:Y:S01]  /*5010*/  FMUL R26, R154.reuse, R26 ;  /* 0x0000001a9a1a7220 */ /* 0x040fe20000400000 */
[----:B-1----:R-:W-:Y:S02]  /*5020*/  HADD2.F32 R93, -RZ, R5.H1_H1 ;  /* 0x30000005ff5d7230 */ /* 0x002fe40000004100 */
[C---:B------:R-:W-:Y:S01]  /*5030*/  FMUL R90, R154.reuse, R27 ;  /* 0x0000001b9a5a7220 */ /* 0x040fe20000400000 */
[C---:B------:R-:W-:Y:S01]  /*5040*/  FMUL R28, R154.reuse, R28 ;  /* 0x0000001c9a1c7220 */ /* 0x040fe20000400000 */
[C---:B------:R-:W-:Y:S01]  /*5050*/  FFMA R26, R153.reuse, R91, R26 ;  /* 0x0000005b991a7223 */ /* 0x040fe2000000001a */
[C---:B------:R-:W-:Y:S01]  /*5060*/  FMUL R30, R154.reuse, R30 ;  /* 0x0000001e9a1e7220 */ /* 0x040fe20000400000 */
[----:B------:R-:W-:Y:S01]  /*5070*/  FFMA R27, R153, R93, R90 ;  /* 0x0000005d991b7223 */ /* 0x000fe2000000005a */
[----:B------:R-:W-:Y:S01]  /*5080*/  FMUL R32, R154, R32 ;  /* 0x000000209a207220 */ /* 0x000fe20000400000 */
[----:B------:R-:W-:Y:S01]  /*5090*/  FMUL R98, R26, 0.70710676908493041992 ;  /* 0x3f3504f31a627820 */ /* 0x000fe20000400000 */
[C---:B------:R-:W-:Y:S01]  /*50a0*/  FMUL R34, R154.reuse, R34 ;  /* 0x000000229a227220 */ /* 0x040fe20000400000 */
[----:B------:R-:W-:Y:S01]  /*50b0*/  FMUL R103, R27, 0.70710676908493041992 ;  /* 0x3f3504f31b677820 */ /* 0x000fe20000400000 */
[----:B------:R-:W-:Y:S01]  /*50c0*/  FMUL R36, R154, R36 ;  /* 0x000000249a247220 */ /* 0x000fe20000400000 */
[C---:B------:R-:W-:Y:S01]  /*50d0*/  FMUL R90, R98.reuse, R98 ;  /* 0x00000062625a7220 */ /* 0x040fe20000400000 */
[----:B------:R-:W-:Y:S01]  /*50e0*/  FSETP.GE.AND P3, PT, |R98|, 1.0029599666595458984, PT ;  /* 0x3f8060fe6200780b */ /* 0x000fe20003f66200 */
[C---:B------:R-:W-:Y:S01]  /*50f0*/  FMUL R92, R103.reuse, R103 ;  /* 0x00000067675c7220 */ /* 0x040fe20000400000 */
[----:B------:R-:W-:Y:S01]  /*5100*/  FSETP.GE.AND P4, PT, |R103|, 1.0029599666595458984, PT ;  /* 0x3f8060fe6700780b */ /* 0x000fe20003f86200 */
[----:B------:R-:W-:Y:S01]  /*5110*/  FMUL R38, R154, R38 ;  /* 0x000000269a267220 */ /* 0x000fe20000400000 */
[----:B------:R-:W-:Y:S01]  /*5120*/  FSEL R90, |R98|, R90, P3 ;  /* 0x0000005a625a7208 */ /* 0x000fe20001800200 */
[----:B------:R-:W-:Y:S01]  /*5130*/  FMUL R24, R154, R24 ;  /* 0x000000189a187220 */ /* 0x000fe20000400000 */
[----:B------:R-:W-:Y:S01]  /*5140*/  FSEL R91, R3, 8.4834944573231041431e-05, P3 ;  /* 0x38b1e96a035b7808 */ /* 0x000fe20001800000 */
[----:B------:R-:W-:Y:S01]  /*5150*/  FMUL R26, R26, 0.5 ;  /* 0x3f0000001a1a7820 */ /* 0x000fe20000400000 */
[----:B------:R-:W-:Y:S01]  /*5160*/  FSEL R93, -R12, -0.00082130916416645050049, P3 ;  /* 0xba574d200c5d7808 */ /* 0x000fe20001800100 */
[----:B------:R-:W-:Y:S01]  /*5170*/  FMUL R27, R27, 0.5 ;  /* 0x3f0000001b1b7820 */ /* 0x000fe20000400000 */
[----:B------:R-:W-:Y:S01]  /*5180*/  FSEL R95, R13, 0.0052134888246655464172, P3 ;  /* 0x3baad5ea0d5f7808 */ /* 0x000fe20001800000 */
[----:B------:R-:W-:Y:S05]  /*5190*/  WARPSYNC.ALL ;  /* 0x0000000000007948 */ /* 0x000fea0003800000 */
[C---:B------:R-:W-:Y:S01]  /*51a0*/  FFMA R91, R90.reuse, R91, R93 ;  /* 0x0000005b5a5b7223 */ /* 0x040fe2000000005d */
[----:B------:R-:W-:Y:S01]  /*51b0*/  FSEL R94, |R103|, R92, P4 ;  /* 0x0000005c675e7208 */ /* 0x000fe20002000200 */
[----:B------:R-:W-:Y:S01]  /*51c0*/  BSSY B0, `(.L_x_65) ;  /* 0x00001c1000007945 */ /* 0x000fe20003800000 */
[----:B------:R-:W-:Y:S01]  /*51d0*/  FSEL R97, R3, 8.4834944573231041431e-05, P4 ;  /* 0x38b1e96a03617808 */ /* 0x000fe20002000000 */
[----:B------:R-:W-:Y:S01]  /*51e0*/  FFMA R91, R90, R91, R95 ;  /* 0x0000005b5a5b7223 */ /* 0x000fe2000000005f */
[----:B------:R-:W-:-:S02]  /*51f0*/  FSEL R99, -R12, -0.00082130916416645050049, P4 ;  /* 0xba574d200c637808 */ /* 0x000fc40002000100 */
[----:B------:R-:W-:Y:S02]  /*5200*/  FSEL R93, -R14, -0.026868773624300956726, P3 ;  /* 0xbcdc1be70e5d7808 */ /* 0x000fe40001800100 */
[----:B------:R-:W-:Y:S01]  /*5210*/  FSEL R101, R13, 0.0052134888246655464172, P4 ;  /* 0x3baad5ea0d657808 */ /* 0x000fe20002000000 */
[----:B------:R-:W-:Y:S01]  /*5220*/  FFMA R97, R94, R97, R99 ;  /* 0x000000615e617223 */ /* 0x000fe20000000063 */
[----:B------:R-:W-:Y:S01]  /*5230*/  FSEL R95, R15, 0.11284004896879196167, P3 ;  /* 0x3de718af0f5f7808 */ /* 0x000fe20001800000 */
        /* <DEDUP_REMOVED lines=17> */
[----:B------:R-:W-:-:S02]  /*5350*/  HADD2.F32 R92, -RZ, R6.H0_H0 ;  /* 0x20000006ff5c7230 */ /* 0x000fc40000004100 */
[----:B------:R-:W-:Y:S02]  /*5360*/  FFMA R90, R94, R93, R90 ;  /* 0x0000005d5e5a7223 */ /* 0x000fe4000000005a */
[----:B------:R-:W1:Y:S02]  /*5370*/  @P3 MUFU.EX2 R93, R91 ;  /* 0x0000005b005d3308 */ /* 0x000e640000000800 */
[----:B------:R-:W-:Y:S01]  /*5380*/  FFMA R90, R90, R95, R95 ;  /* 0x0000005f5a5a7223 */ /* 0x000fe2000000005f */
[C---:B------:R-:W-:Y:S01]  /*5390*/  FFMA R28, R153.reuse, R92, R28 ;  /* 0x0000005c991c7223 */ /* 0x040fe2000000001c */
[----:B------:R-:W-:Y:S02]  /*53a0*/  HADD2.F32 R95, -RZ, R6.H1_H1 ;  /* 0x30000006ff5f7230 */ /* 0x000fe40000004100 */
[----:B------:R-:W-:Y:S01]  /*53b0*/  FMUL R92, R154, R29 ;  /* 0x0000001d9a5c7220 */ /* 0x000fe20000400000 */
[C---:B------:R-:W-:Y:S01]  /*53c0*/  FMUL R100, R28.reuse, 0.70710676908493041992 ;  /* 0x3f3504f31c647820 */ /* 0x040fe20000400000 */
[----:B------:R-:W2:Y:S02]  /*53d0*/  @P4 MUFU.EX2 R94, R90 ;  /* 0x0000005a005e4308 */ /* 0x000ea40000000800 */
[----:B------:R-:W-:Y:S01]  /*53e0*/  FFMA R29, R153, R95, R92 ;  /* 0x0000005f991d7223 */ /* 0x000fe2000000005c */
[----:B------:R-:W-:Y:S01]  /*53f0*/  FMUL R28, R28, 0.5 ;  /* 0x3f0000001c1c7820 */ /* 0x000fe20000400000 */
[----:B------:R-:W-:-:S02]  /*5400*/  FMUL R92, R100, R100 ;  /* 0x00000064645c7220 */ /* 0x000fc40000400000 */
[C---:B------:R-:W-:Y:S01]  /*5410*/  FMUL R102, R29.reuse, 0.70710676908493041992 ;  /* 0x3f3504f31d667820 */ /* 0x040fe20000400000 */
[----:B------:R-:W-:Y:S01]  /*5420*/  FMUL R29, R29, 0.5 ;  /* 0x3f0000001d1d7820 */ /* 0x000fe20000400000 */
[----:B-1----:R-:W-:-:S05]  /*5430*/  @P3 FADD R93, -R93, 1 ;  /* 0x3f8000005d5d3421 */ /* 0x002fca0000000100 */
[----:B------:R-:W-:Y:S02]  /*5440*/  @P3 LOP3.LUT R91, R93, 0x80000000, R98, 0xb8, !PT ;  /* 0x800000005d5b3812 */ /* 0x000fe400078eb862 */
[----:B------:R-:W-:Y:S01]  /*5450*/  FSETP.GE.AND P3, PT, |R100|, 1.0029599666595458984, PT ;  /* 0x3f8060fe6400780b */ /* 0x000fe20003f66200 */
[----:B--2---:R-:W-:Y:S02]  /*5460*/  @P4 FADD R94, -R94, 1 ;  /* 0x3f8000005e5e4421 */ /* 0x004fe40000000100 */
[----:B------:R-:W-:Y:S01]  /*5470*/  FADD R91, R91, 1 ;  /* 0x3f8000005b5b7421 */ /* 0x000fe20000000000 */
[----:B------:R-:W-:Y:S02]  /*5480*/  FSEL R92, |R100|, R92, P3 ;  /* 0x0000005c645c7208 */ /* 0x000fe40001800200 */
[----:B------:R-:W-:Y:S01]  /*5490*/  FSEL R93, R3, 8.4834944573231041431e-05, P3 ;  /* 0x38b1e96a035d7808 */ /* 0x000fe20001800000 */
[----:B------:R-:W-:Y:S01]  /*54a0*/  FMUL R91, R91, R26 ;  /* 0x0000001a5b5b7220 */ /* 0x000fe20000400000 */
[----:B------:R-:W-:-:S02]  /*54b0*/  FSEL R95, -R12, -0.00082130916416645050049, P3 ;  /* 0xba574d200c5f7808 */ /* 0x000fc40001800100 */
[----:B------:R-:W-:Y:S01]  /*54c0*/  @P4 LOP3.LUT R90, R94, 0x80000000, R103, 0xb8, !PT ;  /* 0x800000005e5a4812 */ /* 0x000fe200078eb867 */
[C---:B------:R-:W-:Y:S01]  /*54d0*/  FMUL R94, R102.reuse, R102 ;  /* 0x00000066665e7220 */ /* 0x040fe20000400000 */
[----:B------:R-:W-:Y:S01]  /*54e0*/  FSETP.GE.AND P4, PT, |R102|, 1.0029599666595458984, PT ;  /* 0x3f8060fe6600780b */ /* 0x000fe20003f86200 */
[----:B------:R-:W-:Y:S01]  /*54f0*/  FFMA R93, R92, R93, R95 ;  /* 0x0000005d5c5d7223 */ /* 0x000fe2000000005f */
[----:B------:R-:W-:Y:S01]  /*5500*/  FSEL R95, R13, 0.0052134888246655464172, P3 ;  /* 0x3baad5ea0d5f7808 */ /* 0x000fe20001800000 */
[----:B------:R-:W-:Y:S01]  /*5510*/  FADD R90, R90, 1 ;  /* 0x3f8000005a5a7421 */ /* 0x000fe20000000000 */
[----:B------:R-:W-:Y:S02]  /*5520*/  FSEL R98, |R102|, R94, P4 ;  /* 0x0000005e66627208 */ /* 0x000fe40002000200 */
[----:B------:R-:W-:Y:S01]  /*5530*/  FSEL R99, R3, 8.4834944573231041431e-05, P4 ;  /* 0x38b1e96a03637808 */ /* 0x000fe20002000000 */
[----:B------:R-:W-:Y:S01]  /*5540*/  FFMA R93, R92, R93, R95 ;  /* 0x0000005d5c5d7223 */ /* 0x000fe2000000005f */
[----:B------:R-:W-:Y:S01]  /*5550*/  FSEL R101, -R12, -0.00082130916416645050049, P4 ;  /* 0xba574d200c657808 */ /* 0x000fe20002000100 */
[----:B------:R-:W-:Y:S01]  /*5560*/  FMUL R90, R90, R27 ;  /* 0x0000001b5a5a7220 */ /* 0x000fe20000400000 */
[----:B------:R-:W-:-:S02]  /*5570*/  FSEL R97, -R14, -0.026868773624300956726, P3 ;  /* 0xbcdc1be70e617808 */ /* 0x000fc40001800100 */
        /* <DEDUP_REMOVED lines=21> */
[----:B------:R-:W-:Y:S01]  /*56d0*/  FFMA R92, R98, R97, R92 ;  /* 0x00000061625c7223 */ /* 0x000fe2000000005c */
[----:B------:R-:W-:Y:S01]  /*56e0*/  HADD2.F32 R98, -RZ, R7.H1_H1 ;  /* 0x30000007ff627230 */ /* 0x000fe20000004100 */
[----:B------:R-:W1:Y:S02]  /*56f0*/  @P3 MUFU.EX2 R95, R93 ;  /* 0x0000005d005f3308 */ /* 0x000e640000000800 */
[----:B------:R-:W-:Y:S01]  /*5700*/  FFMA R92, R92, R99, R99 ;  /* 0x000000635c5c7223 */ /* 0x000fe20000000063 */
[----:B------:R-:W-:Y:S01]  /*5710*/  FFMA R30, R153, R94, R30 ;  /* 0x0000005e991e7223 */ /* 0x000fe2000000001e */
[----:B------:R-:W-:-:S03]  /*5720*/  FMUL R94, R154, R31 ;  /* 0x0000001f9a5e7220 */ /* 0x000fc60000400000 */
[C---:B------:R-:W-:Y:S01]  /*5730*/  FMUL R158, R30.reuse, 0.70710676908493041992 ;  /* 0x3f3504f31e9e7820 */ /* 0x040fe20000400000 */
[----:B------:R-:W2:Y:S01]  /*5740*/  @P4 MUFU.EX2 R97, R92 ;  /* 0x0000005c00614308 */ /* 0x000ea20000000800 */
[----:B------:R-:W-:Y:S01]  /*5750*/  FFMA R31, R153, R98, R94 ;  /* 0x00000062991f7223 */ /* 0x000fe2000000005e */
[----:B------:R-:W-:Y:S01]  /*5760*/  FMUL R30, R30, 0.5 ;  /* 0x3f0000001e1e7820 */ /* 0x000fe20000400000 */
[----:B------:R-:W-:Y:S01]  /*5770*/  FMUL R94, R158, R158 ;  /* 0x0000009e9e5e7220 */ /* 0x000fe20000400000 */
[----:B-1----:R-:W-:-:S05]  /*5780*/  @P3 FADD R95, -R95, 1 ;  /* 0x3f8000005f5f3421 */ /* 0x002fca0000000100 */
[----:B------:R-:W-:Y:S02]  /*5790*/  @P3 LOP3.LUT R93, R95, 0x80000000, R100, 0xb8, !PT ;  /* 0x800000005f5d3812 */ /* 0x000fe400078eb864 */
[C---:B------:R-:W-:Y:S01]  /*57a0*/  FSETP.GE.AND P3, PT, |R158|.reuse, 1.0029599666595458984, PT ;  /* 0x3f8060fe9e00780b */ /* 0x040fe20003f66200 */
[----:B--2---:R-:W-:Y:S02]  /*57b0*/  @P4 FADD R97, -R97, 1 ;  /* 0x3f80000061614421 */ /* 0x004fe40000000100 */
[----:B------:R-:W-:Y:S01]  /*57c0*/  FADD R93, R93, 1 ;  /* 0x3f8000005d5d7421 */ /* 0x000fe20000000000 */
[----:B------:R-:W-:Y:S02]  /*57d0*/  FSEL R94, |R158|, R94, P3 ;  /* 0x0000005e9e5e7208 */ /* 0x000fe40001800200 */
[----:B------:R-:W-:Y:S01]  /*57e0*/  @P4 LOP3.LUT R92, R97, 0x80000000, R102, 0xb8, !PT ;  /* 0x80000000615c4812 */ /* 0x000fe200078eb866 */
[----:B------:R-:W-:Y:S01]  /*57f0*/  FMUL R102, R31, 0.70710676908493041992 ;  /* 0x3f3504f31f667820 */ /* 0x000fe20000400000 */
[----:B------:R-:W-:Y:S01]  /*5800*/  FSEL R95, R3, 8.4834944573231041431e-05, P3 ;  /* 0x38b1e96a035f7808 */ /* 0x000fe20001800000 */
[----:B------:R-:W-:Y:S01]  /*5810*/  FMUL R93, R93, R28 ;  /* 0x0000001c5d5d7220 */ /* 0x000fe20000400000 */
[----:B------:R-:W-:Y:S01]  /*5820*/  FSEL R97, -R12, -0.00082130916416645050049, P3 ;  /* 0xba574d200c617808 */ /* 0x000fe20001800100 */
[C---:B------:R-:W-:Y:S01]  /*5830*/  FMUL R98, R102.reuse, R102 ;  /* 0x0000006666627220 */ /* 0x040fe20000400000 */
[----:B------:R-:W-:Y:S01]  /*5840*/  FSETP.GE.AND P4, PT, |R102|, 1.0029599666595458984, PT ;  /* 0x3f8060fe6600780b */ /* 0x000fe20003f86200 */
[----:B------:R-:W-:Y:S01]  /*5850*/  FADD R92, R92, 1 ;  /* 0x3f8000005c5c7421 */ /* 0x000fe20000000000 */
[----:B------:R-:W-:Y:S01]  /*5860*/  FSEL R99, -R14, -0.026868773624300956726, P3 ;  /* 0xbcdc1be70e637808 */ /* 0x000fe20001800100 */
[----:B------:R-:W-:Y:S01]  /*5870*/  FFMA R95, R94, R95, R97 ;  /* 0x0000005f5e5f7223 */ /* 0x000fe20000000061 */
[----:B------:R-:W-:Y:S01]  /*5880*/  FSEL R97, R13, 0.0052134888246655464172, P3 ;  /* 0x3baad5ea0d617808 */ /* 0x000fe20001800000 */
[----:B------:R-:W-:Y:S01]  /*5890*/  FMUL R92, R92, R29 ;  /* 0x0000001d5c5c7220 */ /* 0x000fe20000400000 */
[----:B------:R-:W-:Y:S01]  /*58a0*/  FSEL R100, |R102|, R98, P4 ;  /* 0x0000006266647208 */ /* 0x000fe20002000200 */
[----:B------:R-:W-:Y:S01]  /*58b0*/  FMUL R31, R31, 0.5 ;  /* 0x3f0000001f1f7820 */ /* 0x000fe20000400000 */
[----:B------:R-:W-:Y:S01]  /*58c0*/  FSEL R101, R3, 8.4834944573231041431e-05, P4 ;  /* 0x38b1e96a03657808 */ /* 0x000fe20002000000 */
[----:B------:R-:W-:Y:S01]  /*58d0*/  FFMA R95, R94, R95, R97 ;  /* 0x0000005f5e5f7223 */ /* 0x000fe20000000061 */
[----:B------:R-:W-:-:S02]  /*58e0*/  FSEL R103, -R12, -0.00082130916416645050049, P4 ;  /* 0xba574d200c677808 */ /* 0x000fc40002000100 */
[----:B------:R-:W-:Y:S01]  /*58f0*/  FSEL R161, R13, 0.0052134888246655464172, P4 ;  /* 0x3baad5ea0da17808 */ /* 0x000fe20002000000 */
[----:B------:R-:W-:Y:S01]  /*5900*/  FFMA R95, R94, R95, R99 ;  /* 0x0000005f5e5f7223 */ /* 0x000fe20000000063 */
[----:B------:R-:W-:Y:S01]  /*5910*/  FSEL R97, R15, 0.11284004896879196167, P3 ;  /* 0x3de718af0f617808 */ /* 0x000fe20001800000 */
[----:B------:R-:W-:Y:S01]  /*5920*/  FFMA R101, R100, R101, R103 ;  /* 0x0000006564657223 */ /* 0x000fe20000000067 */
[----:B------:R-:W-:Y:S02]  /*5930*/  FSEL R103, -R14, -0.026868773624300956726, P4 ;  /* 0xbcdc1be70e677808 */ /* 0x000fe40002000100 */
[----:B------:R-:W-:Y:S01]  /*5940*/  FSEL R99, R19, -0.37612664699554443359, P3 ;  /* 0xbec093ac13637808 */ /* 0x000fe20001800000 */
[----:B------:R-:W-:Y:S01]  /*5950*/  FFMA R101, R100, R101, R161 ;  /* 0x0000006564657223 */ /* 0x000fe200000000a1 */
[----:B------:R-:W-:Y:S01]  /*5960*/  FFMA R95, R94, R95, R97 ;  /* 0x0000005f5e5f7223 */ /* 0x000fe20000000061 */
[----:B------:R-:W-:Y:S02]  /*5970*/  FSEL R161, R15, 0.11284004896879196167, P4 ;  /* 0x3de718af0fa17808 */ /* 0x000fe40002000000 */
[----:B------:R-:W-:Y:S01]  /*5980*/  FSEL R97, R20, 0.12837915122509002686, P3 ;  /* 0x3e0375d314617808 */ /* 0x000fe20001800000 */
[----:B------:R-:W-:Y:S01]  /*5990*/  FFMA R101, R100, R101, R103 ;  /* 0x0000006564657223 */ /* 0x000fe20000000067 */
[----:B------:R-:W-:Y:S01]  /*59a0*/  FFMA R95, R94, R95, R99 ;  /* 0x0000005f5e5f7223 */ /* 0x000fe20000000063 */
[----:B------:R-:W-:-:S02]  /*59b0*/  FSEL R99, R19, -0.37612664699554443359, P4 ;  /* 0xbec093ac13637808 */ /* 0x000fc40002000000 */
[----:B------:R-:W-:Y:S01]  /*59c0*/  FSEL R98, -|R158|, R158, P3 ;  /* 0x0000009e9e627208 */ /* 0x000fe20001800300 */
[----:B------:R-:W-:Y:S01]  /*59d0*/  FFMA R101, R100, R101, R161 ;  /* 0x0000006564657223 */ /* 0x000fe200000000a1 */
[----:B------:R-:W-:Y:S01]  /*59e0*/  FFMA R95, R94, R95, R97 ;  /* 0x0000005f5e5f7223 */ /* 0x000fe20000000061 */
[----:B------:R-:W-:Y:S02]  /*59f0*/  FSEL R94, R20, 0.12837915122509002686, P4 ;  /* 0x3e0375d3145e7808 */ /* 0x000fe40002000000 */
[----:B------:R-:W-:Y:S01]  /*5a00*/  FFMA R99, R100, R101, R99 ;  /* 0x0000006564637223 */ /* 0x000fe20000000063 */
[----:B------:R-:W-:Y:S01]  /*5a10*/  FFMA R95, R95, R98, R98 ;  /* 0x000000625f5f7223 */ /* 0x000fe20000000062 */
[----:B------:R-:W-:Y:S01]  /*5a20*/  FSEL R101, -|R102|, R102, P4 ;  /* 0x0000006666657208 */ /* 0x000fe20002000300 */
[--C-:B----4-:R-:W-:Y:S02]  /*5a30*/  HADD2.F32 R98, -RZ, R8.reuse.H0_H0 ;  /* 0x20000008ff627230 */ /* 0x110fe40000004100 */
[----:B------:R-:W-:Y:S01]  /*5a40*/  FFMA R94, R100, R99, R94 ;  /* 0x00000063645e7223 */ /* 0x000fe2000000005e */
[----:B------:R-:W1:Y:S01]  /*5a50*/  @P3 MUFU.EX2 R97, R95 ;  /* 0x0000005f00613308 */ /* 0x000e620000000800 */
[----:B------:R-:W-:-:S02]  /*5a60*/  HADD2.F32 R100, -RZ, R8.H1_H1 ;  /* 0x30000008ff647230 */ /* 0x000fc40000004100 */
[----:B------:R-:W-:Y:S01]  /*5a70*/  FFMA R94, R94, R101, R101 ;  /* 0x000000655e5e7223 */ /* 0x000fe20000000065 */
[----:B------:R-:W-:Y:S01]  /*5a80*/  FFMA R32, R153, R98, R32 ;  /* 0x0000006299207223 */ /* 0x000fe20000000020 */
[----:B------:R-:W-:-:S03]  /*5a90*/  FMUL R98, R154, R33 ;  /* 0x000000219a627220 */ /* 0x000fc60000400000 */
[----:B------:R-:W2:Y:S01]  /*5aa0*/  @P4 MUFU.EX2 R99, R94 ;  /* 0x0000005e00634308 */ /* 0x000ea20000000800 */
[C---:B------:R-:W-:Y:S01]  /*5ab0*/  FMUL R164, R32.reuse, 0.70710676908493041992 ;  /* 0x3f3504f320a47820 */ /* 0x040fe20000400000 */
[----:B------:R-:W-:Y:S01]  /*5ac0*/  FFMA R33, R153, R100, R98 ;  /* 0x0000006499217223 */ /* 0x000fe20000000062 */
[----:B------:R-:W-:-:S03]  /*5ad0*/  FMUL R27, R32, 0.5 ;  /* 0x3f000000201b7820 */ /* 0x000fc60000400000 */
[C---:B------:R-:W-:Y:S01]  /*5ae0*/  FMUL R166, R33.reuse, 0.70710676908493041992 ;  /* 0x3f3504f321a67820 */ /* 0x040fe20000400000 */
[----:B------:R-:W-:Y:S01]  /*5af0*/  FMUL R26, R33, 0.5 ;  /* 0x3f000000211a7820 */ /* 0x000fe20000400000 */
[----:B-1----:R-:W-:-:S05]  /*5b00*/  @P3 FADD R97, -R97, 1 ;  /* 0x3f80000061613421 */ /* 0x002fca0000000100 */
[----:B------:R-:W-:Y:S01]  /*5b10*/  @P3 LOP3.LUT R95, R97, 0x80000000, R158, 0xb8, !PT ;  /* 0x80000000615f3812 */ /* 0x000fe200078eb89e */
[C---:B------:R-:W-:Y:S01]  /*5b20*/  FMUL R97, R164.reuse, R164 ;  /* 0x000000a4a4617220 */ /* 0x040fe20000400000 */
[C---:B------:R-:W-:Y:S01]  /*5b30*/  FSETP.GE.AND P3, PT, |R164|.reuse, 1.0029599666595458984, PT ;  /* 0x3f8060fea400780b */ /* 0x040fe20003f66200 */
        /* <DEDUP_REMOVED lines=37> */
[----:B------:R-:W-:-:S02]  /*5d90*/  FFMA R98, R98, R99, R99 ;  /* 0x0000006362627223 */ /* 0x000fc40000000063 */
[----:B------:R-:W-:Y:S01]  /*5da0*/  FFMA R97, R101, R102, R97 ;  /* 0x0000006665617223 */ /* 0x000fe20000000061 */
[--C-:B------:R-:W-:Y:S01]  /*5db0*/  HADD2.F32 R102, -RZ, R9.reuse.H1_H1 ;  /* 0x30000009ff667230 */ /* 0x100fe20000004100 */
[----:B------:R-:W1:Y:S02]  /*5dc0*/  @P3 MUFU.EX2 R99, R98 ;  /* 0x0000006200633308 */ /* 0x000e640000000800 */
[----:B------:R-:W-:Y:S01]  /*5dd0*/  FFMA R97, R97, R100, R100 ;  /* 0x0000006461617223 */ /* 0x000fe20000000064 */
[----:B------:R-:W-:-:S05]  /*5de0*/  HADD2.F32 R100, -RZ, R9.H0_H0 ;  /* 0x20000009ff647230 */ /* 0x000fca0000004100 */
[----:B------:R-:W2:Y:S01]  /*5df0*/  @P4 MUFU.EX2 R101, R97 ;  /* 0x0000006100654308 */ /* 0x000ea20000000800 */
[----:B------:R-:W-:Y:S01]  /*5e00*/  FFMA R34, R153, R100, R34 ;  /* 0x0000006499227223 */ /* 0x000fe20000000022 */
[----:B------:R-:W-:-:S03]  /*5e10*/  FMUL R100, R154, R35 ;  /* 0x000000239a647220 */ /* 0x000fc60000400000 */
[----:B------:R-:W-:Y:S01]  /*5e20*/  FMUL R168, R34, 0.70710676908493041992 ;  /* 0x3f3504f322a87820 */ /* 0x000fe20000400000 */
[----:B------:R-:W-:Y:S01]  /*5e30*/  FFMA R35, R153, R102, R100 ;  /* 0x0000006699237223 */ /* 0x000fe20000000064 */
[----:B-1----:R-:W-:-:S05]  /*5e40*/  @P3 FADD R99, -R99, 1 ;  /* 0x3f80000063633421 */ /* 0x002fca0000000100 */
[----:B------:R-:W-:Y:S01]  /*5e50*/  @P3 LOP3.LUT R98, R99, 0x80000000, R164, 0xb8, !PT ;  /* 0x8000000063623812 */ /* 0x000fe200078eb8a4 */
[C---:B------:R-:W-:Y:S01]  /*5e60*/  FMUL R99, R168.reuse, R168 ;  /* 0x000000a8a8637220 */ /* 0x040fe20000400000 */
[----:B------:R-:W-:Y:S01]  /*5e70*/  FSETP.GE.AND P3, PT, |R168|, 1.0029599666595458984, PT ;  /* 0x3f8060fea800780b */ /* 0x000fe20003f66200 */
        /* <DEDUP_REMOVED lines=19> */
[----:B------:R-:W-:Y:S01]  /*5fb0*/  FSEL R162, -R12, -0.00082130916416645050049, P4 ;  /* 0xba574d200ca27808 */ /* 0x000fe20002000100 */
[----:B------:R-:W-:Y:S01]  /*5fc0*/  FMUL R27, R34, 0.5 ;  /* 0x3f000000221b7820 */ /* 0x000fe20000400000 */
[----:B------:R-:W-:Y:S01]  /*5fd0*/  FSEL R164, R13, 0.0052134888246655464172, P4 ;  /* 0x3baad5ea0da47808 */ /* 0x000fe20002000000 */
[----:B------:R-:W-:Y:S01]  /*5fe0*/  FFMA R100, R99, R100, R158 ;  /* 0x0000006463647223 */ /* 0x000fe2000000009e */
[----:B------:R-:W-:Y:S01]  /*5ff0*/  FSEL R102, R15, 0.11284004896879196167, P3 ;  /* 0x3de718af0f667808 */ /* 0x000fe20001800000 */
[----:B------:R-:W-:Y:S01]  /*6000*/  FFMA R160, R103, R160, R162 ;  /* 0x000000a067a07223 */ /* 0x000fe200000000a2 */
[----:B------:R-:W-:-:S02]  /*6010*/  FSEL R162, -R14, -0.026868773624300956726, P4 ;  /* 0xbcdc1be70ea27808 */ /* 0x000fc40002000100 */
[----:B------:R-:W-:Y:S01]  /*6020*/  FSEL R158, R19, -0.37612664699554443359, P3 ;  /* 0xbec093ac139e7808 */ /* 0x000fe20001800000 */
[----:B------:R-:W-:Y:S01]  /*6030*/  FFMA R160, R103, R160, R164 ;  /* 0x000000a067a07223 */ /* 0x000fe200000000a4 */
[----:B------:R-:W-:Y:S01]  /*6040*/  FFMA R100, R99, R100, R102 ;  /* 0x0000006463647223 */ /* 0x000fe20000000066 */
[----:B------:R-:W-:Y:S02]  /*6050*/  FSEL R164, R15, 0.11284004896879196167, P4 ;  /* 0x3de718af0fa47808 */ /* 0x000fe40002000000 */
[----:B------:R-:W-:Y:S01]  /*6060*/  FSEL R102, R20, 0.12837915122509002686, P3 ;  /* 0x3e0375d314667808 */ /* 0x000fe20001800000 */
[----:B------:R-:W-:Y:S01]  /*6070*/  FFMA R160, R103, R160, R162 ;  /* 0x000000a067a07223 */ /* 0x000fe200000000a2 */
[----:B------:R-:W-:Y:S01]  /*6080*/  FFMA R100, R99, R100, R158 ;  /* 0x0000006463647223 */ /* 0x000fe2000000009e */
[----:B------:R-:W-:Y:S02]  /*6090*/  FSEL R158, R19, -0.37612664699554443359, P4 ;  /* 0xbec093ac139e7808 */ /* 0x000fe40002000000 */
[----:B------:R-:W-:Y:S01]  /*60a0*/  FSEL R101, -|R168|, R168, P3 ;  /* 0x000000a8a8657208 */ /* 0x000fe20001800300 */
[----:B------:R-:W-:Y:S01]  /*60b0*/  FFMA R160, R103, R160, R164 ;  /* 0x000000a067a07223 */ /* 0x000fe200000000a4 */
[----:B------:R-:W-:Y:S01]  /*60c0*/  FFMA R100, R99, R100, R102 ;  /* 0x0000006463647223 */ /* 0x000fe20000000066 */
[----:B------:R-:W-:-:S02]  /*60d0*/  FSEL R99, R20, 0.12837915122509002686, P4 ;  /* 0x3e0375d314637808 */ /* 0x000fc40002000000 */
[C---:B------:R-:W-:Y:S01]  /*60e0*/  FFMA R158, R103.reuse, R160, R158 ;  /* 0x000000a0679e7223 */ /* 0x040fe2000000009e */
[----:B------:R-:W-:Y:S01]  /*60f0*/  FFMA R100, R100, R101, R101 ;  /* 0x0000006564647223 */ /* 0x000fe20000000065 */
[----:B------:R-:W-:Y:S02]  /*6100*/  FSEL R102, -|R166|, R166, P4 ;  /* 0x000000a6a6667208 */ /* 0x000fe40002000300 */
[----:B------:R-:W-:Y:S01]  /*6110*/  FFMA R99, R103, R158, R99 ;  /* 0x0000009e67637223 */ /* 0x000fe20000000063 */
[----:B------:R-:W1:Y:S01]  /*6120*/  @P3 MUFU.EX2 R101, R100 ;  /* 0x0000006400653308 */ /* 0x000e620000000800 */
[--C-:B------:R-:W-:Y:S02]  /*6130*/  HADD2.F32 R158, -RZ, R10.reuse.H1_H1 ;  /* 0x3000000aff9e7230 */ /* 0x100fe40000004100 */
[----:B------:R-:W-:Y:S01]  /*6140*/  FFMA R99, R99, R102, R102 ;  /* 0x0000006663637223 */ /* 0x000fe20000000066 */
[----:B------:R-:W-:-:S04]  /*6150*/  HADD2.F32 R102, -RZ, R10.H0_H0 ;  /* 0x2000000aff667230 */ /* 0x000fc80000004100 */
[----:B------:R-:W2:Y:S01]  /*6160*/  @P4 MUFU.EX2 R103, R99 ;  /* 0x0000006300674308 */ /* 0x000ea20000000800 */
[----:B------:R-:W-:Y:S01]  /*6170*/  FFMA R36, R153, R102, R36 ;  /* 0x0000006699247223 */ /* 0x000fe20000000024 */
[----:B------:R-:W-:-:S03]  /*6180*/  FMUL R102, R154, R37 ;  /* 0x000000259a667220 */ /* 0x000fc60000400000 */
[C---:B------:R-:W-:Y:S01]  /*6190*/  FMUL R170, R36.reuse, 0.70710676908493041992 ;  /* 0x3f3504f324aa7820 */ /* 0x040fe20000400000 */
[----:B------:R-:W-:Y:S01]  /*61a0*/  FFMA R37, R153, R158, R102 ;  /* 0x0000009e99257223 */ /* 0x000fe20000000066 */
[----:B------:R-:W-:Y:S01]  /*61b0*/  FMUL R29, R36, 0.5 ;  /* 0x3f000000241d7820 */ /* 0x000fe20000400000 */
[----:B-1----:R-:W-:Y:S02]  /*61c0*/  @P3 FADD R101, -R101, 1 ;  /* 0x3f80000065653421 */ /* 0x002fe40000000100 */
[C---:B------:R-:W-:Y:S01]  /*61d0*/  FMUL R163, R37.reuse, 0.70710676908493041992 ;  /* 0x3f3504f325a37820 */ /* 0x040fe20000400000 */
[----:B------:R-:W-:Y:S02]  /*61e0*/  FMUL R28, R37, 0.5 ;  /* 0x3f000000251c7820 */ /* 0x000fe40000400000 */
[----:B------:R-:W-:Y:S01]  /*61f0*/  @P3 LOP3.LUT R100, R101, 0x80000000, R168, 0xb8, !PT ;  /* 0x8000000065643812 */ /* 0x000fe200078eb8a8 */
[C---:B------:R-:W-:Y:S01]  /*6200*/  FMUL R101, R170.reuse, R170 ;  /* 0x000000aaaa657220 */ /* 0x040fe20000400000 */
[----:B------:R-:W-:Y:S01]  /*6210*/  FSETP.GE.AND P3, PT, |R170|, 1.0029599666595458984, PT ;  /* 0x3f8060feaa00780b */ /* 0x000fe20003f66200 */
[----:B--2---:R-:W-:-:S02]  /*6220*/  @P4 FADD R103, -R103, 1 ;  /* 0x3f80000067674421 */ /* 0x004fc40000000100 */
[----:B------:R-:W-:Y:S01]  /*6230*/  FADD R100, R100, 1 ;  /* 0x3f80000064647421 */ /* 0x000fe20000000000 */
[----:B------:R-:W-:Y:S02]  /*6240*/  FSEL R101, |R170|, R101, P3 ;  /* 0x00000065aa657208 */ /* 0x000fe40001800200 */
[----:B------:R-:W-:Y:S01]  /*6250*/  FSEL R102, R3, 8.4834944573231041431e-05, P3 ;  /* 0x38b1e96a03667808 */ /* 0x000fe20001800000 */
[----:B------:R-:W-:Y:S01]  /*6260*/  FMUL R100, R100, R27 ;  /* 0x0000001b64647220 */ /* 0x000fe20000400000 */
[----:B------:R-:W-:Y:S02]  /*6270*/  FSEL R158, -R12, -0.00082130916416645050049, P3 ;  /* 0xba574d200c9e7808 */ /* 0x000fe40001800100 */
[----:B------:R-:W-:Y:S01]  /*6280*/  @P4 LOP3.LUT R99, R103, 0x80000000, R166, 0xb8, !PT ;  /* 0x8000000067634812 */ /* 0x000fe200078eb8a6 */
[C---:B------:R-:W-:Y:S01]  /*6290*/  FMUL R103, R163.reuse, R163 ;  /* 0x000000a3a3677220 */ /* 0x040fe20000400000 */
[----:B------:R-:W-:Y:S01]  /*62a0*/  FSETP.GE.AND P4, PT, |R163|, 1.0029599666595458984, PT ;  /* 0x3f8060fea300780b */ /* 0x000fe20003f86200 */
[----:B------:R-:W-:Y:S01]  /*62b0*/  FFMA R102, R101, R102, R158 ;  /* 0x0000006665667223 */ /* 0x000fe2000000009e */
[----:B------:R-:W-:Y:S01]  /*62c0*/  FSEL R158, R13, 0.0052134888246655464172, P3 ;  /* 0x3baad5ea0d9e7808 */ /* 0x000fe20001800000 */
[----:B------:R-:W-:Y:S01]  /*62d0*/  FADD R99, R99, 1 ;  /* 0x3f80000063637421 */ /* 0x000fe20000000000 */
[----:B------:R-:W-:-:S02]  /*62e0*/  FSEL R161, |R163|, R103, P4 ;  /* 0x00000067a3a17208 */ /* 0x000fc40002000200 */
[----:B------:R-:W-:Y:S01]  /*62f0*/  FSEL R162, R3, 8.4834944573231041431e-05, P4 ;  /* 0x38b1e96a03a27808 */ /* 0x000fe20002000000 */
[----:B------:R-:W-:Y:S01]  /*6300*/  FFMA R102, R101, R102, R158 ;  /* 0x0000006665667223 */ /* 0x000fe2000000009e */
[----:B------:R-:W-:Y:S01]  /*6310*/  FSEL R164, -R12, -0.00082130916416645050049, P4 ;  /* 0xba574d200ca47808 */ /* 0x000fe20002000100 */
[----:B------:R-:W-:Y:S01]  /*6320*/  FMUL R99, R99, R26 ;  /* 0x0000001a63637220 */ /* 0x000fe20000400000 */
[C---:B------:R-:W-:Y:S02]  /*6330*/  FSEL R160, -R14.reuse, -0.026868773624300956726, P3 ;  /* 0xbcdc1be70ea07808 */ /* 0x040fe40001800100 */
        /* <DEDUP_REMOVED lines=20> */
[----:B------:R-:W-:Y:S01]  /*6480*/  F2FP.F16.F32.PACK_AB R27, R33, R30 ;  /* 0x0000001e211b723e */ /* 0x000fe200000000ff */
        /* <DEDUP_REMOVED lines=17> */
[----:B--2---:R-:W-:Y:S01]  /*65a0*/  @P4 FADD R160, -R160, 1 ;  /* 0x3f800000a0a04421 */ /* 0x004fe20000000100 */
[----:B------:R-:W-:Y:S01]  /*65b0*/  FMUL R161, R165, R165 ;  /* 0x000000a5a5a17220 */ /* 0x000fe20000400000 */
[----:B------:R-:W-:Y:S01]  /*65c0*/  FADD R102, R102, 1 ;  /* 0x3f80000066667421 */ /* 0x000fe20000000000 */
[----:B------:R-:W-:-:S02]  /*65d0*/  FSEL R103, |R172|, R103, P3 ;  /* 0x00000067ac677208 */ /* 0x000fc40001800200 */
[----:B------:R-:W-:Y:S01]  /*65e0*/  @P4 LOP3.LUT R101, R160, 0x80000000, R163, 0xb8, !PT ;  /* 0x80000000a0654812 */ /* 0x000fe200078eb8a3 */
[----:B------:R-:W-:Y:S01]  /*65f0*/  FMUL R102, R102, R29 ;  /* 0x0000001d66667220 */ /* 0x000fe20000400000 */
[----:B------:R-:W-:Y:S02]  /*6600*/  FSEL R158, R3, 8.4834944573231041431e-05, P3 ;  /* 0x38b1e96a039e7808 */ /* 0x000fe40001800000 */
[----:B------:R-:W-:Y:S01]  /*6610*/  FSEL R160, -R12, -0.00082130916416645050049, P3 ;  /* 0xba574d200ca07808 */ /* 0x000fe20001800100 */
[----:B------:R-:W-:Y:S01]  /*6620*/  FADD R101, R101, 1 ;  /* 0x3f80000065657421 */ /* 0x000fe20000000000 */
[----:B------:R-:W-:Y:S02]  /*6630*/  FSETP.GE.AND P4, PT, |R165|, 1.0029599666595458984, PT ;  /* 0x3f8060fea500780b */ /* 0x000fe40003f86200 */
[----:B------:R-:W-:Y:S01]  /*6640*/  FSEL R162, -R14, -0.026868773624300956726, P3 ;  /* 0xbcdc1be70ea27808 */ /* 0x000fe20001800100 */
[----:B------:R-:W-:Y:S01]  /*6650*/  FFMA R158, R103, R158, R160 ;  /* 0x0000009e679e7223 */ /* 0x000fe200000000a0 */
[----:B------:R-:W-:Y:S01]  /*6660*/  FSEL R161, |R165|, R161, P4 ;  /* 0x000000a1a5a17208 */ /* 0x000fe20002000200 */
[----:B------:R-:W-:Y:S01]  /*6670*/  FMUL R101, R101, R28 ;  /* 0x0000001c65657220 */ /* 0x000fe20000400000 */
[----:B------:R-:W-:-:S02]  /*6680*/  FSEL R160, R13, 0.0052134888246655464172, P3 ;  /* 0x3baad5ea0da07808 */ /* 0x000fc40001800000 */
[----:B------:R-:W-:Y:S02]  /*6690*/  FSEL R164, R3, 8.4834944573231041431e-05, P4 ;  /* 0x38b1e96a03a47808 */ /* 0x000fe40002000000 */
[----:B------:R-:W-:Y:S01]  /*66a0*/  FSEL R166, -R12, -0.00082130916416645050049, P4 ;  /* 0xba574d200ca67808 */ /* 0x000fe20002000100 */
[----:B------:R-:W-:Y:S01]  /*66b0*/  FFMA R158, R103, R158, R160 ;  /* 0x0000009e679e7223 */ /* 0x000fe200000000a0 */
[----:B------:R-:W-:Y:S02]  /*66c0*/  FSEL R168, R13, 0.0052134888246655464172, P4 ;  /* 0x3baad5ea0da87808 */ /* 0x000fe40002000000 */
        /* <DEDUP_REMOVED lines=18> */
[----:B------:R-:W-:Y:S01]  /*67f0*/  FMUL R160, R154, R25 ;  /* 0x000000199aa07220 */ /* 0x000fe20000400000 */
[----:B------:R-:W-:Y:S01]  /*6800*/  FFMA R103, R103, R162, R162 ;  /* 0x000000a267677223 */ /* 0x000fe200000000a2 */
[----:B------:R-:W-:Y:S01]  /*6810*/  F2FP.F16.F32.PACK_AB R28, R97, R98 ;  /* 0x00000062611c723e */ /* 0x000fe200000000ff */
[----:B------:R-:W-:Y:S01]  /*6820*/  FFMA R163, R161, R164, R163 ;  /* 0x000000a4a1a37223 */ /* 0x000fe200000000a3 */
[----:B------:R-:W-:Y:S01]  /*6830*/  F2FP.F16.F32.PACK_AB R29, R99, R100 ;  /* 0x00000064631d723e */ /* 0x000fe200000000ff */
[----:B------:R-:W1:Y:S01]  /*6840*/  @P3 MUFU.EX2 R161, R103 ;  /* 0x0000006700a13308 */ /* 0x000e620000000800 */
[----:B------:R-:W-:Y:S01]  /*6850*/  F2FP.F16.F32.PACK_AB R30, R101, R102 ;  /* 0x00000066651e723e */ /* 0x000fe200000000ff */
[----:B------:R-:W-:Y:S01]  /*6860*/  FFMA R158, R163, R158, R158 ;  /* 0x0000009ea39e7223 */ /* 0x000fe2000000009e */
[----:B------:R-:W-:-:S05]  /*6870*/  HADD2.F32 R163, -RZ, R4.H1_H1 ;  /* 0x30000004ffa37230 */ /* 0x000fca0000004100 */
[----:B------:R-:W2:Y:S01]  /*6880*/  @P4 MUFU.EX2 R162, R158 ;  /* 0x0000009e00a24308 */ /* 0x000ea20000000800 */
[----:B------:R-:W-:Y:S01]  /*6890*/  FFMA R25, R153, R163, R160 ;  /* 0x000000a399197223 */ /* 0x000fe200000000a0 */
[----:B------:R-:W-:-:S03]  /*68a0*/  HADD2.F32 R160, -RZ, R4.H0_H0 ;  /* 0x20000004ffa07230 */ /* 0x000fc60000004100 */
[C---:B------:R-:W-:Y:S01]  /*68b0*/  FMUL R177, R25.reuse, 0.70710676908493041992 ;  /* 0x3f3504f319b17820 */ /* 0x040fe20000400000 */
[----:B------:R-:W-:Y:S01]  /*68c0*/  FMUL R26, R25, 0.5 ;  /* 0x3f000000191a7820 */ /* 0x000fe20000400000 */
[----:B------:R-:W-:Y:S01]  /*68d0*/  FFMA R24, R153, R160, R24 ;  /* 0x000000a099187223 */ /* 0x000fe20000000018 */
[----:B------:R-:W-:Y:S01]  /*68e0*/  F2FP.F16.F32.PACK_AB R25, R90, R91 ;  /* 0x0000005b5a19723e */ /* 0x000fe200000000ff */
[----:B-1----:R-:W-:Y:S01]  /*68f0*/  @P3 FADD R161, -R161, 1 ;  /* 0x3f800000a1a13421 */ /* 0x002fe20000000100 */
[----:B------:R-:W-:Y:S01]  /*6900*/  FMUL R160, R177, R177 ;  /* 0x000000b1b1a07220 */ /* 0x000fe20000400000 */
[C---:B------:R-:W-:Y:S01]  /*6910*/  FMUL R173, R24.reuse, 0.70710676908493041992 ;  /* 0x3f3504f318ad7820 */ /* 0x040fe20000400000 */
[----:B------:R-:W-:Y:S02]  /*6920*/  FMUL R24, R24, 0.5 ;  /* 0x3f00000018187820 */ /* 0x000fe40000400000 */
[----:B------:R-:W-:Y:S02]  /*6930*/  @P3 LOP3.LUT R103, R161, 0x80000000, R172, 0xb8, !PT ;  /* 0x80000000a1673812 */ /* 0x000fe400078eb8ac */
[----:B------:R-:W-:Y:S01]  /*6940*/  FSETP.GE.AND P3, PT, |R177|, 1.0029599666595458984, PT ;  /* 0x3f8060feb100780b */ /* 0x000fe20003f66200 */
[----:B--2---:R-:W-:-:S02]  /*6950*/  @P4 FADD R162, -R162, 1 ;  /* 0x3f800000a2a24421 */ /* 0x004fc40000000100 */
[----:B------:R-:W-:Y:S01]  /*6960*/  FADD R103, R103, 1 ;  /* 0x3f80000067677421 */ /* 0x000fe20000000000 */
[----:B------:R-:W-:Y:S02]  /*6970*/  FSEL R161, R3, 8.4834944573231041431e-05, P3 ;  /* 0x38b1e96a03a17808 */ /* 0x000fe40001800000 */
[----:B------:R-:W-:Y:S01]  /*6980*/  @P4 LOP3.LUT R158, R162, 0x80000000, R165, 0xb8, !PT ;  /* 0x80000000a29e4812 */ /* 0x000fe200078eb8a5 */
[----:B------:R-:W-:Y:S01]  /*6990*/  FMUL R38, R103, R38 ;  /* 0x0000002667267220 */ /* 0x000fe20000400000 */
[----:B------:R-:W-:Y:S01]  /*69a0*/  FSEL R162, |R177|, R160, P3 ;  /* 0x000000a0b1a27208 */ /* 0x000fe20001800200 */
[C---:B------:R-:W-:Y:S01]  /*69b0*/  FMUL R160, R173.reuse, R173 ;  /* 0x000000adada07220 */ /* 0x040fe20000400000 */
[----:B------:R-:W-:Y:S01]  /*69c0*/  FSEL R163, -R12, -0.00082130916416645050049, P3 ;  /* 0xba574d200ca37808 */ /* 0x000fe20001800100 */
[----:B------:R-:W-:Y:S01]  /*69d0*/  FADD R158, R158, 1 ;  /* 0x3f8000009e9e7421 */ /* 0x000fe20000000000 */
[----:B------:R-:W-:Y:S02]  /*69e0*/  FSETP.GE.AND P4, PT, |R173|, 1.0029599666595458984, PT ;  /* 0x3f8060fead00780b */ /* 0x000fe40003f86200 */
[----:B------:R-:W-:Y:S01]  /*69f0*/  FSEL R167, R13, 0.0052134888246655464172, P3 ;  /* 0x3baad5ea0da77808 */ /* 0x000fe20001800000 */
[----:B------:R-:W-:Y:S01]  /*6a00*/  FFMA R165, R162, R161, R163 ;  /* 0x000000a1a2a57223 */ /* 0x000fe200000000a3 */
[----:B------:R-:W-:Y:S01]  /*6a10*/  FSEL R160, |R173|, R160, P4 ;  /* 0x000000a0ada07208 */ /* 0x000fe20002000200 */
[----:B------:R-:W-:Y:S01]  /*6a20*/  FMUL R31, R158, R39 ;  /* 0x000000279e1f7220 */ /* 0x000fe20000400000 */
        /* <DEDUP_REMOVED lines=22> */
[----:B------:R-:W-:Y:S01]  /*6b90*/  F2FP.F16.F32.PACK_AB R31, R31, R38 ;  /* 0x000000261f1f723e */ /* 0x000fe200000000ff */
[----:B------:R-:W-:Y:S01]  /*6ba0*/  FFMA R167, R167, R164, R164 ;  /* 0x000000a4a7a77223 */ /* 0x000fe200000000a4 */
[----:B------:R-:W-:Y:S01]  /*6bb0*/  FSEL R164, -|R173|, R173, P4 ;  /* 0x000000adada47208 */ /* 0x000fe20002000300 */
[----:B------:R-:W-:-:S02]  /*6bc0*/  FFMA R161, R160, R161, R162 ;  /* 0x000000a1a0a17223 */ /* 0x000fc400000000a2 */
[----:B------:R-:W1:Y:S02]  /*6bd0*/  @P3 MUFU.EX2 R162, R167 ;  /* 0x000000a700a23308 */ /* 0x000e640000000800 */
[----:B------:R-:W-:-:S06]  /*6be0*/  FFMA R161, R161, R164, R164 ;  /* 0x000000a4a1a17223 */ /* 0x000fcc00000000a4 */
[----:B------:R-:W2:Y:S01]  /*6bf0*/  @P4 MUFU.EX2 R160, R161 ;  /* 0x000000a100a04308 */ /* 0x000ea20000000800 */
[----:B-1----:R-:W-:-:S05]  /*6c00*/  @P3 FADD R162, -R162, 1 ;  /* 0x3f800000a2a23421 */ /* 0x002fca0000000100 */
[----:B------:R-:W-:Y:S01]  /*6c10*/  @P3 LOP3.LUT R167, R162, 0x80000000, R177, 0xb8, !PT ;  /* 0x80000000a2a73812 */ /* 0x000fe200078eb8b1 */
[----:B--2---:R-:W-:-:S04]  /*6c20*/  @P4 FADD R160, -R160, 1 ;  /* 0x3f800000a0a04421 */ /* 0x004fc80000000100 */
[----:B------:R-:W-:Y:S01]  /*6c30*/  FADD R167, R167, 1 ;  /* 0x3f800000a7a77421 */ /* 0x000fe20000000000 */
[----:B------:R-:W-:-:S03]  /*6c40*/  @P4 LOP3.LUT R161, R160, 0x80000000, R173, 0xb8, !PT ;  /* 0x80000000a0a14812 */ /* 0x000fc600078eb8ad */
[----:B------:R-:W-:Y:S01]  /*6c50*/  FMUL R167, R167, R26 ;  /* 0x0000001aa7a77220 */ /* 0x000fe20000400000 */
[----:B------:R-:W-:Y:S01]  /*6c60*/  F2FP.F16.F32.PACK_AB R26, R92, R93 ;  /* 0x0000005d5c1a723e */ /* 0x000fe200000000ff */
[----:B------:R-:W-:-:S04]  /*6c70*/  FADD R161, R161, 1 ;  /* 0x3f800000a1a17421 */ /* 0x000fc80000000000 */
[----:B------:R-:W-:-:S05]  /*6c80*/  FMUL R24, R161, R24 ;  /* 0x00000018a1187220 */ /* 0x000fca0000400000 */
[----:B------:R-:W-:-:S05]  /*6c90*/  F2FP.F16.F32.PACK_AB R24, R167, R24 ;  /* 0x00000018a718723e */ /* 0x000fca00000000ff */
[----:B------:R1:W-:Y:S04]  /*6ca0*/  STSM.16.M88.4 [R21+0x2200], R24 ;  /* 0x0022001815007844 */ /* 0x0003e80000000200 */
[----:B------:R1:W-:Y:S01]  /*6cb0*/  STSM.16.M88.4 [R96+0x2200], R28 ;  /* 0x0022001c60007844 */ /* 0x0003e20000000200 */
[----:B------:R-:W-:Y:S01]  /*6cc0*/  @!PT LDS RZ, [RZ] ;  /* 0x00000000fffff984 */ /* 0x000fe20000000800 */
[----:B------:R-:W-:Y:S01]  /*6cd0*/  @!PT LDS RZ, [RZ] ;  /* 0x00000000fffff984 */ /* 0x000fe20000000800 */
[----:B------:R-:W-:Y:S01]  /*6ce0*/  @!PT LDS RZ, [RZ] ;  /* 0x00000000fffff984 */ /* 0x000fe20000000800 */
[----:B------:R-:W-:Y:S01]  /*6cf0*/  @!PT LDS RZ, [RZ] ;  /* 0x00000000fffff984 */ /* 0x000fe20000000800 */
[----:B------:R2:W-:Y:S06]  /*6d00*/  MEMBAR.ALL.CTA ;  /* 0x0000000000007992 */ /* 0x0005ec0000008000 */
[----:B--2---:R-:W2:Y:S02]  /*6d10*/  FENCE.VIEW.ASYNC.S ;  /* 0x00000000000073c6 */ /* 0x004ea40000000000 */
[----:B--2---:R-:W-:Y:S06]  /*6d20*/  BAR.SYNC.DEFER_BLOCKING 0x1, 0x100 ;  /* 0x0044000000007b1d */ /* 0x004fec0000010000 */
[----:B------:R-:W-:Y:S05]  /*6d30*/  @P5 BRA `(.L_x_66) ;  /* 0x0000000000245947 */ /* 0x000fea0003800000 */
[----:B------:R-:W-:Y:S02]  /*6d40*/  UIADD3 UR8, UP0, UR60, 0x4f0, URZ ;  /* 0x000004f03c087890 */ /* 0x000fe4000ff1e03f */
[----:B------:R-:W-:Y:S02]  /*6d50*/  UIADD3 UR6, UR46, 0x80, URZ ;  /* 0x000000802e067890 */ /* 0x000fe4000fffe03f */
[----:B------:R-:W-:Y:S02]  /*6d60*/  UIADD3 UR4, UR51, 0x2200, URZ ;  /* 0x0000220033047890 */ /* 0x000fe4000fffe03f */
[----:B------:R-:W-:Y:S01]  /*6d70*/  UIADD3.X UR9, URZ, UR61, URZ, UP0, !UPT ;  /* 0x0000003d3f097290 */ /* 0x000fe200087fe43f */
[----:B------:R-:W-:Y:S01]  /*6d80*/  UMOV UR5, UR45 ;  /* 0x0000002d00057c82 */ /* 0x000fe20008000000 */
[----:B------:R-:W-:-:S07]  /*6d90*/  UMOV UR7, UR47 ;  /* 0x0000002f00077c82 */ /* 0x000fce0008000000 */
[----:B------:R2:W-:Y:S01]  /*6da0*/  UTMASTG.3D [UR4], [UR8] ;  /* 0x00000004080073b5 */ /* 0x0005e20008010000 */
[----:B------:R0:W-:Y:S01]  /*6db0*/  UTMACMDFLUSH ;  /* 0x00000000000079b7 */ /* 0x0001e20000000000 */
[----:B--2---:R-:W-:-:S04]  /*6dc0*/  DEPBAR.LE SB0, 0x1 ;  /* 0x000080400000791a */ /* 0x004fc80000000000 */
.L_x_66:
[----:B------:R-:W-:Y:S05]  /*6dd0*/  BSYNC B0 ;  /* 0x0000000000007941 */ /* 0x000fea0003800000 */
.L_x_65:
[----:B-1----:R-:W-:Y:S01]  /*6de0*/  IADD3 R25, R21, 0x2200, RZ ;  /* 0x0000220015197810 */ /* 0x002fe20007ffe0ff */
[----:B------:R-:W-:Y:S03]  /*6df0*/  BAR.SYNC.DEFER_BLOCKING 0x1, 0x100 ;  /* 0x0044000000007b1d */ /* 0x000fe60000010000 */
[----:B------:R-:W-:-:S03]  /*6e00*/  LEA R25, R156, R25, 0x1 ;  /* 0x000000199c197211 */ /* 0x000fc600078e08ff */
[----:B------:R-:W-:Y:S04]  /*6e10*/  BSSY B0, `(.L_x_67) ;  /* 0x000000a000007945 */ /* 0x000fe80003800000 */
[----:B------:R-:W-:Y:S05]  /*6e20*/  @P0 BRA `(.L_x_68) ;  /* 0x0000000000200947 */ /* 0x000fea0003800000 */
[----:B------:R-:W-:-:S06]  /*6e30*/  UISETP.NE.AND UP0, UPT, UR49, 0x3, UPT ;  /* 0x000000033100788c */ /* 0x000fcc000bf05270 */
[----:B------:R-:W-:-:S13]  /*6e40*/  PLOP3.LUT P3, PT, PT, PT, UP0, 0x80, 0x0 ;  /* 0x000000000000781c */ /* 0x000fda0003f6f008 */
[----:B------:R-:W-:Y:S05]  /*6e50*/  @!P3 BRA `(.L_x_69) ;  /* 0x000000000004b947 */ /* 0x000fea0003800000 */
[----:B------:R-:W-:Y:S01]  /*6e60*/  BPT.TRAP 0x1 ;  /* 0x000000040000795c */ /* 0x000fe20000300000 */
.L_x_69:
[----:B------:R-:W-:-:S04]  /*6e70*/  ULEA UR4, UR58, UR51, 0x3 ;  /* 0x000000333a047291 */ /* 0x000fc8000f8e183f */
[----:B------:R-:W-:-:S04]  /*6e80*/  UIADD3 UR4, UR4, 0x60, URZ ;  /* 0x0000006004047890 */ /* 0x000fc8000fffe03f */
[----:B------:R-:W-:-:S09]  /*6e90*/  UPRMT UR4, UR50, 0x654, UR4 ;  /* 0x0000065432047896 */ /* 0x000fd20008000004 */
[----:B------:R-:W-:Y:S03]  /*6ea0*/  SYNCS.ARRIVE.TRANS64.RED.A1T0 RZ, [UR4], RZ ;  /* 0x000000ffffff79a7 */ /* 0x000fe60008100404 */
.L_x_68:
[----:B------:R-:W-:Y:S05]  /*6eb0*/  BSYNC B0 ;  /* 0x0000000000007941 */ /* 0x000fea0003800000 */
.L_x_67:
[----:B------:R-:W-:Y:S01]  /*6ec0*/  UIADD3 UR58, UR58, 0x1, URZ ;  /* 0x000000013a3a7890 */ /* 0x000fe2000fffe03f */
[----:B------:R-:W-:Y:S01]  /*6ed0*/  BSSY B0, `(.L_x_70) ;  /* 0x0000018000007945 */ /* 0x000fe20003800000 */
[----:B------:R-:W-:Y:S02]  /*6ee0*/  MOV R24, RZ ;  /* 0x000000ff00187202 */ /* 0x000fe40000000f00 */
[----:B------:R-:W-:-:S04]  /*6ef0*/  UISETP.NE.AND UP0, UPT, UR58, 0x4, UPT ;  /* 0x000000043a00788c */ /* 0x000fc8000bf05270 */
[----:B------:R-:W-:Y:S01]  /*6f00*/  USEL UR58, UR58, URZ, UP0 ;  /* 0x0000003f3a3a7287 */ /* 0x000fe20008000000 */
[----:B------:R-:W-:Y:S11]  /*6f10*/  @P0 BRA `(.L_x_71) ;  /* 0x00000000004c0947 */ /* 0x000ff60003800000 */
[----:B------:R-:W-:-:S06]  /*6f20*/  UISETP.NE.AND UP0, UPT, UR49, 0x3, UPT ;  /* 0x000000033100788c */ /* 0x000fcc000bf05270 */
[----:B------:R-:W-:-:S13]  /*6f30*/  PLOP3.LUT P3, PT, PT, PT, UP0, 0x80, 0x0 ;  /* 0x000000000000781c */ /* 0x000fda0003f6f008 */
[----:B------:R-:W-:Y:S05]  /*6f40*/  @!P3 BRA `(.L_x_72) ;  /* 0x000000000004b947 */ /* 0x000fea0003800000 */
[----:B------:R-:W-:Y:S01]  /*6f50*/  BPT.TRAP 0x1 ;  /* 0x000000040000795c */ /* 0x000fe20000300000 */
.L_x_72:
[C---:B------:R-:W-:Y:S01]  /*6f60*/  LEA R24, R0.reuse, UR51, 0x3 ;  /* 0x0000003300187c11 */ /* 0x040fe2000f8e18ff */
[----:B------:R-:W-:Y:S01]  /*6f70*/  @!P2 IMAD R29, R0, 0x2000, R89 ;  /* 0x00002000001da824 */ /* 0x000fe200078e0259 */
[----:B------:R-:W-:Y:S01]  /*6f80*/  SHF.L.U32 R27, RZ, 0x1f, RZ ;  /* 0x0000001fff1b7819 */ /* 0x000fe200000006ff */
[----:B------:R-:W-:Y:S03]  /*6f90*/  BSSY B1, `(.L_x_73) ;  /* 0x0000004000017945 */ /* 0x000fe60003800000 */
[----:B------:R-:W1:Y:S01]  /*6fa0*/  SYNCS.PHASECHK.TRANS64.TRYWAIT P3, [R24+URZ+0x40], R27 ;  /* 0x0000401b180075a7 */ /* 0x000e62000806017f */
[----:B------:R-:W-:Y:S01]  /*6fb0*/  @!P2 LEA R26, R156, R29, 0x1 ;  /* 0x0000001d9c1aa211 */ /* 0x000fe200078e08ff */
[----:B-1----:R-:W-:Y:S06]  /*6fc0*/  @!P3 BRA `(.L_x_74) ;  /* 0x000000f80054b947 */ /* 0x002fec0003800000 */
.L_x_232:
[----:B------:R-:W-:Y:S05]  /*6fd0*/  BSYNC B1 ;  /* 0x0000000000017941 */ /* 0x000fea0003800000 */
.L_x_73:
[----:B------:R-:W-:Y:S05]  /*6fe0*/  @!P2 WARPSYNC.ALL ;  /* 0x000000000000a948 */ /* 0x000fea0003800000 */
[----:B------:R2:W3:Y:S01]  /*6ff0*/  @!P2 LDSM.16.M88.4 R4, [R29] ;  /* 0x000000001d04a83b */ /* 0x0004e20000000200 */
[----:B------:R-:W-:-:S03]  /*7000*/  IADD3 R0, R0, 0x1, RZ ;  /* 0x0000000100007810 */ /* 0x000fc60007ffe0ff */
[----:B------:R2:W4:Y:S01]  /*7010*/  @!P2 LDSM.16.M88.4 R8, [R26] ;  /* 0x000000001a08a83b */ /* 0x0005220000000200 */
[----:B------:R-:W-:-:S04]  /*7020*/  ISETP.NE.AND P3, PT, R0, 0x4, PT ;  /* 0x000000040000780c */ /* 0x000fc80003f65270 */
[----:B------:R-:W-:Y:S02]  /*7030*/  SEL R0, R0, RZ, P3 ;  /* 0x000000ff00007207 */ /* 0x000fe40001800000 */
[----:B-1----:R-:W-:-:S07]  /*7040*/  SEL R24, RZ, 0x1, P3 ;  /* 0x00000001ff187807 */ /* 0x002fce0001800000 */
.L_x_71:
[----:B------:R-:W-:Y:S05]  /*7050*/  BSYNC B0 ;  /* 0x0000000000007941 */ /* 0x000fea0003800000 */
.L_x_70:
[--C-:B---3--:R-:W-:Y:S02]  /*7060*/  HADD2.F32 R27, -RZ, R5.reuse.H0_H0 ;  /* 0x20000005ff1b7230 */ /* 0x108fe40000004100 */
[C---:B--2---:R-:W-:Y:S01]  /*7070*/  FMUL R26, R154.reuse, R106 ;  /* 0x0000006a9a1a7220 */ /* 0x044fe20000400000 */
[----:B------:R-:W-:Y:S02]  /*7080*/  HADD2.F32 R29, -RZ, R5.H1_H1 ;  /* 0x30000005ff1d7230 */ /* 0x000fe40000004100 */
[C---:B------:R-:W-:Y:S01]  /*7090*/  FMUL R28, R154.reuse, R107 ;  /* 0x0000006b9a1c7220 */ /* 0x040fe20000400000 */
[C---:B------:R-:W-:Y:S01]  /*70a0*/  FMUL R116, R154.reuse, R116 ;  /* 0x000000749a747220 */ /* 0x040fe20000400000 */
[C---:B------:R-:W-:Y:S01]  /*70b0*/  FFMA R26, R153.reuse, R27, R26 ;  /* 0x0000001b991a7223 */ /* 0x040fe2000000001a */
[C---:B------:R-:W-:Y:S01]  /*70c0*/  FMUL R118, R154.reuse, R118 ;  /* 0x000000769a767220 */ /* 0x040fe20000400000 */
[----:B------:R-:W-:Y:S01]  /*70d0*/  FFMA R27, R153, R29, R28 ;  /* 0x0000001d991b7223 */ /* 0x000fe2000000001c */
[----:B------:R-:W-:Y:S01]  /*70e0*/  FMUL R104, R154, R104 ;  /* 0x000000689a687220 */ /* 0x000fe20000400000 */
[----:B------:R-:W-:Y:S01]  /*70f0*/  FMUL R36, R26, 0.70710676908493041992 ;  /* 0x3f3504f31a247820 */ /* 0x000fe20000400000 */
[----:B------:R-:W-:Y:S05]  /*7100*/  WARPSYNC.ALL ;  /* 0x0000000000007948 */ /* 0x000fea0003800000 */
[C---:B------:R-:W-:Y:S01]  /*7110*/  FMUL R28, R36.reuse, R36 ;  /* 0x00000024241c7220 */ /* 0x040fe20000400000 */
[C---:B------:R-:W-:Y:S01]  /*7120*/  FSETP.GE.AND P3, PT, |R36|.reuse, 1.0029599666595458984, PT ;  /* 0x3f8060fe2400780b */ /* 0x040fe20003f66200 */
[----:B------:R-:W-:Y:S01]  /*7130*/  FMUL R91, R27, 0.70710676908493041992 ;  /* 0x3f3504f31b5b7820 */ /* 0x000fe20000400000 */
[----:B------:R-:W-:Y:S02]  /*7140*/  BSSY B0, `(.L_x_75) ;  /* 0x00001cf000007945 */ /* 0x000fe40003800000 */
[----:B------:R-:W-:Y:S01]  /*7150*/  FSEL R28, |R36|, R28, P3 ;  /* 0x0000001c241c7208 */ /* 0x000fe20001800200 */
[----:B------:R-:W-:Y:S01]  /*7160*/  FMUL R30, R91, R91 ;  /* 0x0000005b5b1e7220 */ /* 0x000fe20000400000 */
[----:B------:R-:W-:-:S02]  /*7170*/  FSEL R29, R3, 8.4834944573231041431e-05, P3 ;  /* 0x38b1e96a031d7808 */ /* 0x000fc40001800000 */
[----:B------:R-:W-:Y:S02]  /*7180*/  FSEL R31, -R12, -0.00082130916416645050049, P3 ;  /* 0xba574d200c1f7808 */ /* 0x000fe40001800100 */
[----:B------:R-:W-:Y:S02]  /*7190*/  FSETP.GE.AND P4, PT, |R91|, 1.0029599666595458984, PT ;  /* 0x3f8060fe5b00780b */ /* 0x000fe40003f86200 */
[----:B------:R-:W-:Y:S01]  /*71a0*/  FSEL R33, R13, 0.0052134888246655464172, P3 ;  /* 0x3baad5ea0d217808 */ /* 0x000fe20001800000 */
[C---:B------:R-:W-:Y:S01]  /*71b0*/  FFMA R29, R28.reuse, R29, R31 ;  /* 0x0000001d1c1d7223 */ /* 0x040fe2000000001f */
[----:B------:R-:W-:Y:S02]  /*71c0*/  FSEL R30, |R91|, R30, P4 ;  /* 0x0000001e5b1e7208 */ /* 0x000fe40002000200 */
        /* <DEDUP_REMOVED lines=25> */
[----:B------:R-:W-:Y:S01]  /*7360*/  FMUL R30, R154, R108 ;  /* 0x0000006c9a1e7220 */ /* 0x000fe20000400000 */
[----:B------:R-:W1:Y:S01]  /*7370*/  @P3 MUFU.EX2 R31, R28 ;  /* 0x0000001c001f3308 */ /* 0x000e620000000800 */
[--C-:B------:R-:W-:Y:S02]  /*7380*/  HADD2.F32 R35, -RZ, R6.reuse.H1_H1 ;  /* 0x30000006ff237230 */ /* 0x100fe40000004100 */
[----:B------:R-:W-:Y:S01]  /*7390*/  FFMA R29, R32, R29, R29 ;  /* 0x0000001d201d7223 */ /* 0x000fe2000000001d */
[----:B------:R-:W-:-:S04]  /*73a0*/  HADD2.F32 R32, -RZ, R6.H0_H0 ;  /* 0x20000006ff207230 */ /* 0x000fc80000004100 */
[----:B------:R-:W2:Y:S01]  /*73b0*/  @P4 MUFU.EX2 R34, R29 ;  /* 0x0000001d00224308 */ /* 0x000ea20000000800 */
[----:B------:R-:W-:Y:S01]  /*73c0*/  FFMA R30, R153, R32, R30 ;  /* 0x00000020991e7223 */ /* 0x000fe2000000001e */
[----:B------:R-:W-:-:S03]  /*73d0*/  FMUL R32, R154, R109 ;  /* 0x0000006d9a207220 */ /* 0x000fc60000400000 */
[----:B------:R-:W-:Y:S01]  /*73e0*/  FMUL R90, R30, 0.70710676908493041992 ;  /* 0x3f3504f31e5a7820 */ /* 0x000fe20000400000 */
[----:B-1----:R-:W-:Y:S01]  /*73f0*/  @P3 FADD R33, -R31, 1 ;  /* 0x3f8000001f213421 */ /* 0x002fe20000000100 */
[----:B------:R-:W-:Y:S02]  /*7400*/  FFMA R31, R153, R35, R32 ;  /* 0x00000023991f7223 */ /* 0x000fe40000000020 */
[C---:B------:R-:W-:Y:S02]  /*7410*/  FMUL R32, R90.reuse, R90 ;  /* 0x0000005a5a207220 */ /* 0x040fe40000400000 */
[----:B------:R-:W-:Y:S01]  /*7420*/  @P3 LOP3.LUT R28, R33, 0x80000000, R36, 0xb8, !PT ;  /* 0x80000000211c3812 */ /* 0x000fe200078eb824 */
[----:B------:R-:W-:Y:S01]  /*7430*/  FMUL R95, R31, 0.70710676908493041992 ;  /* 0x3f3504f31f5f7820 */ /* 0x000fe20000400000 */
[----:B------:R-:W-:Y:S01]  /*7440*/  FSETP.GE.AND P3, PT, |R90|, 1.0029599666595458984, PT ;  /* 0x3f8060fe5a00780b */ /* 0x000fe20003f66200 */
[----:B--2---:R-:W-:Y:S02]  /*7450*/  @P4 FADD R34, -R34, 1 ;  /* 0x3f80000022224421 */ /* 0x004fe40000000100 */
[----:B------:R-:W-:Y:S01]  /*7460*/  FADD R28, R28, 1 ;  /* 0x3f8000001c1c7421 */ /* 0x000fe20000000000 */
[----:B------:R-:W-:-:S02]  /*7470*/  FSEL R32, |R90|, R32, P3 ;  /* 0x000000205a207208 */ /* 0x000fc40001800200 */
[----:B------:R-:W-:Y:S02]  /*7480*/  FSEL R33, R3, 8.4834944573231041431e-05, P3 ;  /* 0x38b1e96a03217808 */ /* 0x000fe40001800000 */
        /* <DEDUP_REMOVED lines=10> */
[----:B------:R-:W-:Y:S02]  /*7530*/  FSEL R91, -R12, -0.00082130916416645050049, P4 ;  /* 0xba574d200c5b7808 */ /* 0x000fe40002000100 */
        /* <DEDUP_REMOVED lines=76> */
[--C-:B----4-:R-:W-:Y:S02]  /*7a00*/  HADD2.F32 R93, -RZ, R8.reuse.H1_H1 ;  /* 0x30000008ff5d7230 */ /* 0x110fe40000004100 */
        /* <DEDUP_REMOVED lines=23> */
[----:B------:R-:W-:-:S02]  /*7b80*/  FSEL R92, |R100|, R92, P4 ;  /* 0x0000005c645c7208 */ /* 0x000fc40002000200 */
[----:B------:R-:W-:Y:S02]  /*7b90*/  FSEL R93, R13, 0.0052134888246655464172, P3 ;  /* 0x3baad5ea0d5d7808 */ /* 0x000fe40001800000 */
        /* <DEDUP_REMOVED lines=22> */
[----:B------:R-:W-:-:S02]  /*7d00*/  HADD2.F32 R99, -RZ, R9.H1_H1 ;  /* 0x30000009ff637230 */ /* 0x000fc40000004100 */
[----:B------:R-:W-:Y:S01]  /*7d10*/  FFMA R90, R90, R95, R95 ;  /* 0x0000005f5a5a7223 */ /* 0x000fe2000000005f */
[----:B------:R-:W-:Y:S01]  /*7d20*/  FFMA R94, R92, R97, R94 ;  /* 0x000000615c5e7223 */ /* 0x000fe2000000005e */
[----:B------:R-:W-:Y:S02]  /*7d30*/  FMUL R92, R154, R114 ;  /* 0x000000729a5c7220 */ /* 0x000fe40000400000 */
[----:B------:R-:W1:Y:S01]  /*7d40*/  @P3 MUFU.EX2 R93, R90 ;  /* 0x0000005a005d3308 */ /* 0x000e620000000800 */
[----:B------:R-:W-:Y:S01]  /*7d50*/  FFMA R91, R94, R91, R91 ;  /* 0x0000005b5e5b7223 */ /* 0x000fe2000000005b */
[----:B------:R-:W-:-:S06]  /*7d60*/  HADD2.F32 R94, -RZ, R9.H0_H0 ;  /* 0x20000009ff5e7230 */ /* 0x000fcc0000004100 */
        /* <DEDUP_REMOVED lines=9> */
[C---:B------:R-:W-:Y:S01]  /*7e00*/  FSETP.GE.AND P3, PT, |R102|.reuse, 1.0029599666595458984, PT ;  /* 0x3f8060fe6600780b */ /* 0x040fe20003f66200 */
[----:B--2---:R-:W-:Y:S02]  /*7e10*/  @P4 FADD R97, -R97, 1 ;  /* 0x3f80000061614421 */ /* 0x004fe40000000100 */
[----:B------:R-:W-:Y:S01]  /*7e20*/  FMUL R98, R109, R109 ;  /* 0x0000006d6d627220 */ /* 0x000fe20000400000 */
[----:B------:R-:W-:Y:S01]  /*7e30*/  FSEL R94, |R102|, R94, P3 ;  /* 0x0000005e665e7208 */ /* 0x000fe20001800200 */
[----:B------:R-:W-:Y:S01]  /*7e40*/  FADD R90, R90, 1 ;  /* 0x3f8000005a5a7421 */ /* 0x000fe20000000000 */
[----:B------:R-:W-:-:S02]  /*7e50*/  @P4 LOP3.LUT R91, R97, 0x80000000, R100, 0xb8, !PT ;  /* 0x80000000615b4812 */ /* 0x000fc400078eb864 */
[----:B------:R-:W-:Y:S02]  /*7e60*/  FSEL R95, R3, 8.4834944573231041431e-05, P3 ;  /* 0x38b1e96a035f7808 */ /* 0x000fe40001800000 */
[----:B------:R-:W-:Y:S01]  /*7e70*/  FSEL R97, -R12, -0.00082130916416645050049, P3 ;  /* 0xba574d200c617808 */ /* 0x000fe20001800100 */
[----:B------:R-:W-:Y:S01]  /*7e80*/  FADD R91, R91, 1 ;  /* 0x3f8000005b5b7421 */ /* 0x000fe20000000000 */
[C---:B------:R-:W-:Y:S02]  /*7e90*/  FSETP.GE.AND P4, PT, |R109|.reuse, 1.0029599666595458984, PT ;  /* 0x3f8060fe6d00780b */ /* 0x040fe40003f86200 */
[----:B------:R-:W-:Y:S01]  /*7ea0*/  FSEL R99, -R14, -0.026868773624300956726, P3 ;  /* 0xbcdc1be70e637808 */ /* 0x000fe20001800100 */
[----:B------:R-:W-:Y:S01]  /*7eb0*/  FFMA R95, R94, R95, R97 ;  /* 0x0000005f5e5f7223 */ /* 0x000fe20000000061 */
[----:B------:R-:W-:Y:S02]  /*7ec0*/  FSEL R98, |R109|, R98, P4 ;  /* 0x000000626d627208 */ /* 0x000fe40002000200 */
[----:B------:R-:W-:-:S02]  /*7ed0*/  FSEL R101, R3, 8.4834944573231041431e-05, P4 ;  /* 0x38b1e96a03657808 */ /* 0x000fc40002000000 */
[----:B------:R-:W-:Y:S02]  /*7ee0*/  FSEL R103, -R12, -0.00082130916416645050049, P4 ;  /* 0xba574d200c677808 */ /* 0x000fe40002000100 */
[C---:B------:R-:W-:Y:S02]  /*7ef0*/  FSEL R97, R13.reuse, 0.0052134888246655464172, P3 ;  /* 0x3baad5ea0d617808 */ /* 0x040fe40001800000 */
[----:B------:R-:W-:Y:S01]  /*7f00*/  FSEL R107, R13, 0.0052134888246655464172, P4 ;  /* 0x3baad5ea0d6b7808 */ /* 0x000fe20002000000 */
[----:B------:R-:W-:Y:S01]  /*7f10*/  FFMA R101, R98, R101, R103 ;  /* 0x0000006562657223 */ /* 0x000fe20000000067 */
[----:B------:R-:W-:Y:S01]  /*7f20*/  FSEL R103, -R14, -0.026868773624300956726, P4 ;  /* 0xbcdc1be70e677808 */ /* 0x000fe20002000100 */
[----:B------:R-:W-:Y:S01]  /*7f30*/  FFMA R95, R94, R95, R97 ;  /* 0x0000005f5e5f7223 */ /* 0x000fe20000000061 */
[C---:B------:R-:W-:Y:S01]  /*7f40*/  FSEL R97, R15.reuse, 0.11284004896879196167, P3 ;  /* 0x3de718af0f617808 */ /* 0x040fe20001800000 */
[----:B------:R-:W-:Y:S01]  /*7f50*/  FFMA R101, R98, R101, R107 ;  /* 0x0000006562657223 */ /* 0x000fe2000000006b */
[----:B------:R-:W-:Y:S01]  /*7f60*/  FSEL R107, R15, 0.11284004896879196167, P4 ;  /* 0x3de718af0f6b7808 */ /* 0x000fe20002000000 */
[----:B------:R-:W-:Y:S01]  /*7f70*/  FFMA R95, R94, R95, R99 ;  /* 0x0000005f5e5f7223 */ /* 0x000fe20000000063 */
[C---:B------:R-:W-:Y:S01]  /*7f80*/  FSEL R99, R19.reuse, -0.37612664699554443359, P3 ;  /* 0xbec093ac13637808 */ /* 0x040fe20001800000 */
[----:B------:R-:W-:Y:S01]  /*7f90*/  FFMA R101, R98, R101, R103 ;  /* 0x0000006562657223 */ /* 0x000fe20000000067 */
[----:B------:R-:W-:Y:S01]  /*7fa0*/  FSEL R103, R19, -0.37612664699554443359, P4 ;  /* 0xbec093ac13677808 */ /* 0x000fe20002000000 */
[----:B------:R-:W-:Y:S01]  /*7fb0*/  FFMA R95, R94, R95, R97 ;  /* 0x0000005f5e5f7223 */ /* 0x000fe20000000061 */
[----:B------:R-:W-:Y:S01]  /*7fc0*/  FSEL R97, R20, 0.12837915122509002686, P3 ;  /* 0x3e0375d314617808 */ /* 0x000fe20001800000 */
[----:B------:R-:W-:Y:S01]  /*7fd0*/  FFMA R101, R98, R101, R107 ;  /* 0x0000006562657223 */ /* 0x000fe2000000006b */
[----:B------:R-:W-:Y:S01]  /*7fe0*/  FSEL R100, R20, 0.12837915122509002686, P4 ;  /* 0x3e0375d314647808 */ /* 0x000fe20002000000 */
[----:B------:R-:W-:Y:S01]  /*7ff0*/  FFMA R95, R94, R95, R99 ;  /* 0x0000005f5e5f7223 */ /* 0x000fe20000000063 */
[----:B------:R-:W-:Y:S01]  /*8000*/  FSEL R99, -|R102|, R102, P3 ;  /* 0x0000006666637208 */ /* 0x000fe20001800300 */
[----:B------:R-:W-:-:S02]  /*8010*/  FFMA R101, R98, R101, R103 ;  /* 0x0000006562657223 */ /* 0x000fc40000000067 */
[----:B------:R-:W-:Y:S01]  /*8020*/  FFMA R94, R94, R95, R97 ;  /* 0x0000005f5e5e7223 */ /* 0x000fe20000000061 */
[----:B------:R-:W-:Y:S01]  /*8030*/  FSEL R95, -|R109|, R109, P4 ;  /* 0x0000006d6d5f7208 */ /* 0x000fe20002000300 */
[----:B------:R-:W-:Y:S01]  /*8040*/  FFMA R100, R98, R101, R100 ;  /* 0x0000006562647223 */ /* 0x000fe20000000064 */
[--C-:B------:R-:W-:Y:S02]  /*8050*/  HADD2.F32 R97, -RZ, R10.reuse.H0_H0 ;  /* 0x2000000aff617230 */ /* 0x100fe40000004100 */
[----:B------:R-:W-:Y:S01]  /*8060*/  FFMA R94, R94, R99, R99 ;  /* 0x000000635e5e7223 */ /* 0x000fe20000000063 */
[----:B------:R-:W-:Y:S02]  /*8070*/  HADD2.F32 R101, -RZ, R10.H1_H1 ;  /* 0x3000000aff657230 */ /* 0x000fe40000004100 */
[----:B------:R-:W-:Y:S01]  /*8080*/  FFMA R95, R100, R95, R95 ;  /* 0x0000005f645f7223 */ /* 0x000fe2000000005f */
[----:B------:R-:W-:Y:S01]  /*8090*/  FMUL R98, R154, R117 ;  /* 0x000000759a627220 */ /* 0x000fe20000400000 */
[----:B------:R-:W1:Y:S01]  /*80a0*/  @P3 MUFU.EX2 R99, R94 ;  /* 0x0000005e00633308 */ /* 0x000e620000000800 */
[----:B------:R-:W-:-:S02]  /*80b0*/  FFMA R97, R153, R97, R116 ;  /* 0x0000006199617223 */ /* 0x000fc40000000074 */
[----:B------:R-:W-:Y:S02]  /*80c0*/  FFMA R98, R153, R101, R98 ;  /* 0x0000006599627223 */ /* 0x000fe40000000062 */
[----:B------:R-:W-:-:S03]  /*80d0*/  FMUL R114, R97, 0.70710676908493041992 ;  /* 0x3f3504f361727820 */ /* 0x000fc60000400000 */
[----:B------:R-:W2:Y:S01]  /*80e0*/  @P4 MUFU.EX2 R100, R95 ;  /* 0x0000005f00644308 */ /* 0x000ea20000000800 */
        /* <DEDUP_REMOVED lines=9> */
[----:B------:R-:W-:-:S02]  /*8180*/  FSEL R100, R3, 8.4834944573231041431e-05, P3 ;  /* 0x38b1e96a03647808 */ /* 0x000fc40001800000 */
[----:B------:R-:W-:Y:S01]  /*8190*/  FSEL R102, -R12, -0.00082130916416645050049, P3 ;  /* 0xba574d200c667808 */ /* 0x000fe20001800100 */
[C---:B------:R-:W-:Y:S01]  /*81a0*/  FMUL R101, R109.reuse, R109 ;  /* 0x0000006d6d657220 */ /* 0x040fe20000400000 */
[----:B------:R-:W-:Y:S01]  /*81b0*/  FSETP.GE.AND P4, PT, |R109|, 1.0029599666595458984, PT ;  /* 0x3f8060fe6d00780b */ /* 0x000fe20003f86200 */
[----:B------:R-:W-:Y:S01]  /*81c0*/  FADD R95, R95, 1 ;  /* 0x3f8000005f5f7421 */ /* 0x000fe20000000000 */
[----:B------:R-:W-:Y:S01]  /*81d0*/  FSEL R106, -R14, -0.026868773624300956726, P3 ;  /* 0xbcdc1be70e6a7808 */ /* 0x000fe20001800100 */
[----:B------:R-:W-:Y:S01]  /*81e0*/  FFMA R100, R99, R100, R102 ;  /* 0x0000006463647223 */ /* 0x000fe20000000066 */
[----:B------:R-:W-:Y:S02]  /*81f0*/  FSEL R102, R13, 0.0052134888246655464172, P3 ;  /* 0x3baad5ea0d667808 */ /* 0x000fe40001800000 */
[----:B------:R-:W-:Y:S02]  /*8200*/  FSEL R101, |R109|, R101, P4 ;  /* 0x000000656d657208 */ /* 0x000fe40002000200 */
        /* <DEDUP_REMOVED lines=25> */
[--C-:B------:R-:W-:Y:S01]  /*83a0*/  HADD2.F32 R101, -RZ, R11.reuse.H0_H0 ;  /* 0x2000000bff657230 */ /* 0x100fe20000004100 */
[----:B------:R-:W1:Y:S02]  /*83b0*/  @P3 MUFU.EX2 R103, R99 ;  /* 0x0000006300673308 */ /* 0x000e640000000800 */
[----:B------:R-:W-:Y:S01]  /*83c0*/  FFMA R100, R108, R107, R107 ;  /* 0x0000006b6c647223 */ /* 0x000fe2000000006b */
[----:B------:R-:W-:-:S02]  /*83d0*/  HADD2.F32 R107, -RZ, R11.H1_H1 ;  /* 0x3000000bff6b7230 */ /* 0x000fc40000004100 */
[----:B------:R-:W-:-:S03]  /*83e0*/  FFMA R101, R153, R101, R118 ;  /* 0x0000006599657223 */ /* 0x000fc60000000076 */
[----:B------:R-:W2:Y:S01]  /*83f0*/  @P4 MUFU.EX2 R106, R100 ;  /* 0x00000064006a4308 */ /* 0x000ea20000000800 */
[----:B------:R-:W-:Y:S01]  /*8400*/  FMUL R118, R101, 0.70710676908493041992 ;  /* 0x3f3504f365767820 */ /* 0x000fe20000400000 */
[----:B------:R-:W-:-:S04]  /*8410*/  FFMA R102, R153, R107, R102 ;  /* 0x0000006b99667223 */ /* 0x000fc80000000066 */
[----:B------:R-:W-:Y:S01]  /*8420*/  FMUL R158, R102, 0.70710676908493041992 ;  /* 0x3f3504f3669e7820 */ /* 0x000fe20000400000 */
[----:B-1----:R-:W-:-:S03]  /*8430*/  @P3 FADD R103, -R103, 1 ;  /* 0x3f80000067673421 */ /* 0x002fc60000000100 */
[----:B------:R-:W-:Y:S02]  /*8440*/  FMUL R107, R158, R158 ;  /* 0x0000009e9e6b7220 */ /* 0x000fe40000400000 */
[----:B------:R-:W-:Y:S01]  /*8450*/  @P3 LOP3.LUT R99, R103, 0x80000000, R114, 0xb8, !PT ;  /* 0x8000000067633812 */ /* 0x000fe200078eb872 */
[C---:B------:R-:W-:Y:S01]  /*8460*/  FMUL R103, R118.reuse, R118 ;  /* 0x0000007676677220 */ /* 0x040fe20000400000 */
[----:B------:R-:W-:Y:S01]  /*8470*/  FSETP.GE.AND P3, PT, |R118|, 1.0029599666595458984, PT ;  /* 0x3f8060fe7600780b */ /* 0x000fe20003f66200 */
[----:B--2---:R-:W-:Y:S02]  /*8480*/  @P4 FADD R106, -R106, 1 ;  /* 0x3f8000006a6a4421 */ /* 0x004fe40000000100 */
[----:B------:R-:W-:Y:S01]  /*8490*/  FADD R99, R99, 1 ;  /* 0x3f80000063637421 */ /* 0x000fe20000000000 */
[----:B------:R-:W-:Y:S02]  /*84a0*/  FSEL R103, |R118|, R103, P3 ;  /* 0x0000006776677208 */ /* 0x000fe40001800200 */
[----:B------:R-:W-:-:S02]  /*84b0*/  @P4 LOP3.LUT R100, R106, 0x80000000, R109, 0xb8, !PT ;  /* 0x800000006a644812 */ /* 0x000fc400078eb86d */
[----:B------:R-:W-:Y:S02]  /*84c0*/  FSEL R106, R3, 8.4834944573231041431e-05, P3 ;  /* 0x38b1e96a036a7808 */ /* 0x000fe40001800000 */
[----:B------:R-:W-:Y:S01]  /*84d0*/  FSEL R108, -R12, -0.00082130916416645050049, P3 ;  /* 0xba574d200c6c7808 */ /* 0x000fe20001800100 */
[----:B------:R-:W-:Y:S01]  /*84e0*/  FADD R100, R100, 1 ;  /* 0x3f80000064647421 */ /* 0x000fe20000000000 */
[----:B------:R-:W-:Y:S02]  /*84f0*/  FSETP.GE.AND P4, PT, |R158|, 1.0029599666595458984, PT ;  /* 0x3f8060fe9e00780b */ /* 0x000fe40003f86200 */
        /* <DEDUP_REMOVED lines=10> */
[----:B------:R-:W-:Y:S01]  /*85a0*/  FSEL R108, R15, 0.11284004896879196167, P3 ;  /* 0x3de718af0f6c7808 */ /* 0x000fe20001800000 */
[----:B------:R-:W-:Y:S01]  /*85b0*/  FFMA R112, R107, R112, R116 ;  /* 0x000000706b707223 */ /* 0x000fe20000000074 */
[----:B------:R-:W-:Y:S01]  /*85c0*/  FSEL R116, R15, 0.11284004896879196167, P4 ;  /* 0x3de718af0f747808 */ /* 0x000fe20002000000 */
[----:B------:R-:W-:Y:S01]  /*85d0*/  FFMA R106, R103, R106, R110 ;  /* 0x0000006a676a7223 */ /* 0x000fe2000000006e */
[----:B------:R-:W-:Y:S01]  /*85e0*/  FSEL R110, R19, -0.37612664699554443359, P3 ;  /* 0xbec093ac136e7808 */ /* 0x000fe20001800000 */
[----:B------:R-:W-:Y:S01]  /*85f0*/  FFMA R112, R107, R112, R114 ;  /* 0x000000706b707223 */ /* 0x000fe20000000072 */
[----:B------:R-:W-:Y:S01]  /*8600*/  FSEL R114, R19, -0.37612664699554443359, P4 ;  /* 0xbec093ac13727808 */ /* 0x000fe20002000000 */
[----:B------:R-:W-:Y:S01]  /*8610*/  FFMA R106, R103, R106, R108 ;  /* 0x0000006a676a7223 */ /* 0x000fe2000000006c */
[C---:B------:R-:W-:Y:S01]  /*8620*/  FSEL R108, R20.reuse, 0.12837915122509002686, P3 ;  /* 0x3e0375d3146c7808 */ /* 0x040fe20001800000 */
        /* <DEDUP_REMOVED lines=8> */
[----:B------:R-:W-:Y:S01]  /*86b0*/  FMUL R108, R154, R105 ;  /* 0x000000699a6c7220 */ /* 0x000fe20000400000 */
[----:B------:R-:W-:Y:S01]  /*86c0*/  FFMA R103, R103, R110, R110 ;  /* 0x0000006e67677223 */ /* 0x000fe2000000006e */
[--C-:B------:R-:W-:Y:S02]  /*86d0*/  HADD2.F32 R110, -RZ, R4.reuse.H1_H1 ;  /* 0x30000004ff6e7230 */ /* 0x100fe40000004100 */
[----:B------:R-:W-:Y:S01]  /*86e0*/  FFMA R106, R109, R106, R106 ;  /* 0x0000006a6d6a7223 */ /* 0x000fe2000000006a */
[----:B------:R-:W1:Y:S02]  /*86f0*/  @P3 MUFU.EX2 R107, R103 ;  /* 0x00000067006b3308 */ /* 0x000e640000000800 */
[----:B------:R-:W-:Y:S01]  /*8700*/  FFMA R105, R153, R110, R108 ;  /* 0x0000006e99697223 */ /* 0x000fe2000000006c */
[----:B------:R-:W-:-:S03]  /*8710*/  HADD2.F32 R108, -RZ, R4.H0_H0 ;  /* 0x20000004ff6c7230 */ /* 0x000fc60000004100 */
[C---:B------:R-:W-:Y:S01]  /*8720*/  FMUL R160, R105.reuse, 0.70710676908493041992 ;  /* 0x3f3504f369a07820 */ /* 0x040fe20000400000 */
[----:B------:R-:W-:Y:S01]  /*8730*/  FMUL R105, R105, 0.5 ;  /* 0x3f00000069697820 */ /* 0x000fe20000400000 */
[----:B------:R-:W2:Y:S01]  /*8740*/  @P4 MUFU.EX2 R109, R106 ;  /* 0x0000006a006d4308 */ /* 0x000ea20000000800 */
[----:B------:R-:W-:Y:S01]  /*8750*/  FFMA R104, R153, R108, R104 ;  /* 0x0000006c99687223 */ /* 0x000fe20000000068 */
[----:B-1----:R-:W-:-:S05]  /*8760*/  @P3 FADD R107, -R107, 1 ;  /* 0x3f8000006b6b3421 */ /* 0x002fca0000000100 */
[----:B------:R-:W-:Y:S01]  /*8770*/  @P3 LOP3.LUT R103, R107, 0x80000000, R118, 0xb8, !PT ;  /* 0x800000006b673812 */ /* 0x000fe200078eb876 */
[C---:B------:R-:W-:Y:S01]  /*8780*/  FMUL R107, R160.reuse, R160 ;  /* 0x000000a0a06b7220 */ /* 0x040fe20000400000 */
[----:B------:R-:W-:Y:S01]  /*8790*/  FSETP.GE.AND P3, PT, |R160|, 1.0029599666595458984, PT ;  /* 0x3f8060fea000780b */ /* 0x000fe20003f66200 */
[----:B--2---:R-:W-:Y:S02]  /*87a0*/  @P4 FADD R109, -R109, 1 ;  /* 0x3f8000006d6d4421 */ /* 0x004fe40000000100 */
[----:B------:R-:W-:Y:S01]  /*87b0*/  FADD R103, R103, 1 ;  /* 0x3f80000067677421 */ /* 0x000fe20000000000 */
[----:B------:R-:W-:Y:S02]  /*87c0*/  FSEL R108, R3, 8.4834944573231041431e-05, P3 ;  /* 0x38b1e96a036c7808 */ /* 0x000fe40001800000 */
[----:B------:R-:W-:Y:S01]  /*87d0*/  @P4 LOP3.LUT R106, R109, 0x80000000, R158, 0xb8, !PT ;  /* 0x800000006d6a4812 */ /* 0x000fe200078eb89e */
[----:B------:R-:W-:Y:S01]  /*87e0*/  FMUL R158, R104, 0.70710676908493041992 ;  /* 0x3f3504f3689e7820 */ /* 0x000fe20000400000 */
[----:B------:R-:W-:-:S02]  /*87f0*/  FSEL R109, |R160|, R107, P3 ;  /* 0x0000006ba06d7208 */ /* 0x000fc40001800200 */
[----:B------:R-:W-:Y:S01]  /*8800*/  FSEL R110, -R12, -0.00082130916416645050049, P3 ;  /* 0xba574d200c6e7808 */ /* 0x000fe20001800100 */
[C---:B------:R-:W-:Y:S01]  /*8810*/  FMUL R107, R158.reuse, R158 ;  /* 0x0000009e9e6b7220 */ /* 0x040fe20000400000 */
[----:B------:R-:W-:Y:S01]  /*8820*/  FSETP.GE.AND P4, PT, |R158|, 1.0029599666595458984, PT ;  /* 0x3f8060fe9e00780b */ /* 0x000fe20003f86200 */
[----:B------:R-:W-:Y:S01]  /*8830*/  FADD R106, R106, 1 ;  /* 0x3f8000006a6a7421 */ /* 0x000fe20000000000 */
[----:B------:R-:W-:Y:S01]  /*8840*/  FSEL R114, R13, 0.0052134888246655464172, P3 ;  /* 0x3baad5ea0d727808 */ /* 0x000fe20001800000 */
[----:B------:R-:W-:Y:S01]  /*8850*/  FFMA R112, R109, R108, R110 ;  /* 0x0000006c6d707223 */ /* 0x000fe2000000006e */
[----:B------:R-:W-:Y:S02]  /*8860*/  FSEL R107, |R158|, R107, P4 ;  /* 0x0000006b9e6b7208 */ /* 0x000fe40002000200 */
[----:B------:R-:W-:Y:S01]  /*8870*/  FSEL R108, R3, 8.4834944573231041431e-05, P4 ;  /* 0x38b1e96a036c7808 */ /* 0x000fe20002000000 */
[----:B------:R-:W-:Y:S01]  /*8880*/  FFMA R114, R109, R112, R114 ;  /* 0x000000706d727223 */ /* 0x000fe20000000072 */
[----:B------:R-:W-:-:S02]  /*8890*/  FSEL R110, -R12, -0.00082130916416645050049, P4 ;  /* 0xba574d200c6e7808 */ /* 0x000fc40002000100 */
        /* <DEDUP_REMOVED lines=18> */
[----:B------:R-:W-:-:S02]  /*89c0*/  FFMA R108, R107, R108, R110 ;  /* 0x0000006c6b6c7223 */ /* 0x000fc4000000006e */
[----:B------:R-:W-:Y:S01]  /*89d0*/  FFMA R114, R114, R111, R111 ;  /* 0x0000006f72727223 */ /* 0x000fe2000000006f */
[----:B------:R-:W-:Y:S01]  /*89e0*/  FSEL R111, -|R158|, R158, P4 ;  /* 0x0000009e9e6f7208 */ /* 0x000fe20002000300 */
[----:B------:R-:W-:Y:S02]  /*89f0*/  FFMA R108, R107, R108, R109 ;  /* 0x0000006c6b6c7223 */ /* 0x000fe4000000006d */
[----:B------:R-:W1:Y:S02]  /*8a00*/  @P3 MUFU.EX2 R109, R114 ;  /* 0x00000072006d3308 */ /* 0x000e640000000800 */
[----:B------:R-:W-:-:S06]  /*8a10*/  FFMA R108, R108, R111, R111 ;  /* 0x0000006f6c6c7223 */ /* 0x000fcc000000006f */
[----:B------:R-:W2:Y:S01]  /*8a20*/  @P4 MUFU.EX2 R107, R108 ;  /* 0x0000006c006b4308 */ /* 0x000ea20000000800 */
[----:B-1----:R-:W-:-:S05]  /*8a30*/  @P3 FADD R109, -R109, 1 ;  /* 0x3f8000006d6d3421 */ /* 0x002fca0000000100 */
[----:B------:R-:W-:Y:S01]  /*8a40*/  @P3 LOP3.LUT R114, R109, 0x80000000, R160, 0xb8, !PT ;  /* 0x800000006d723812 */ /* 0x000fe200078eb8a0 */
[----:B--2---:R-:W-:-:S04]  /*8a50*/  @P4 FADD R107, -R107, 1 ;  /* 0x3f8000006b6b4421 */ /* 0x004fc80000000100 */
[----:B------:R-:W-:Y:S01]  /*8a60*/  FADD R114, R114, 1 ;  /* 0x3f80000072727421 */ /* 0x000fe20000000000 */
[----:B------:R-:W-:Y:S01]  /*8a70*/  @P4 LOP3.LUT R108, R107, 0x80000000, R158, 0xb8, !PT ;  /* 0x800000006b6c4812 */ /* 0x000fe200078eb89e */
[----:B------:R-:W-:Y:S01]  /*8a80*/  FMUL R107, R26, 0.5 ;  /* 0x3f0000001a6b7820 */ /* 0x000fe20000400000 */
[----:B------:R-:W-:Y:S01]  /*8a90*/  FMUL R26, R27, 0.5 ;  /* 0x3f0000001b1a7820 */ /* 0x000fe20000400000 */
[----:B------:R-:W-:Y:S01]  /*8aa0*/  FMUL R27, R30, 0.5 ;  /* 0x3f0000001e1b7820 */ /* 0x000fe20000400000 */
[----:B------:R-:W-:Y:S01]  /*8ab0*/  FMUL R30, R31, 0.5 ;  /* 0x3f0000001f1e7820 */ /* 0x000fe20000400000 */
[----:B------:R-:W-:Y:S01]  /*8ac0*/  FMUL R107, R28, R107 ;  /* 0x0000006b1c6b7220 */ /* 0x000fe20000400000 */
[----:B------:R-:W-:Y:S01]  /*8ad0*/  FMUL R110, R29, R26 ;  /* 0x0000001a1d6e7220 */ /* 0x000fe20000400000 */
[----:B------:R-:W-:Y:S01]  /*8ae0*/  FMUL R32, R32, R27 ;  /* 0x0000001b20207220 */ /* 0x000fe20000400000 */
        /* <DEDUP_REMOVED lines=10> */
[----:B------:R-:W-:Y:S01]  /*8b90*/  FMUL R91, R91, R28 ;  /* 0x0000001c5b5b7220 */ /* 0x000fe20000400000 */
[----:B------:R-:W-:Y:S01]  /*8ba0*/  FMUL R28, R97, 0.5 ;  /* 0x3f000000611c7820 */ /* 0x000fe20000400000 */
[----:B------:R-:W-:Y:S01]  /*8bb0*/  FMUL R94, R94, R27 ;  /* 0x0000001b5e5e7220 */ /* 0x000fe20000400000 */
[----:B------:R-:W-:Y:S01]  /*8bc0*/  FMUL R95, R95, R26 ;  /* 0x0000001a5f5f7220 */ /* 0x000fe20000400000 */
[----:B------:R-:W-:Y:S01]  /*8bd0*/  FMUL R100, R100, R29 ;  /* 0x0000001d64647220 */ /* 0x000fe20000400000 */
[----:B------:R-:W-:Y:S01]  /*8be0*/  FMUL R27, R104, 0.5 ;  /* 0x3f000000681b7820 */ /* 0x000fe20000400000 */
[----:B------:R-:W-:Y:S01]  /*8bf0*/  FADD R108, R108, 1 ;  /* 0x3f8000006c6c7421 */ /* 0x000fe20000000000 */
[----:B------:R-:W-:Y:S01]  /*8c00*/  FMUL R26, R101, 0.5 ;  /* 0x3f000000651a7820 */ /* 0x000fe20000400000 */
[----:B------:R-:W-:Y:S01]  /*8c10*/  FMUL R29, R102, 0.5 ;  /* 0x3f000000661d7820 */ /* 0x000fe20000400000 */
[----:B------:R-:W-:Y:S01]  /*8c20*/  FMUL R99, R99, R28 ;  /* 0x0000001c63637220 */ /* 0x000fe20000400000 */
[----:B------:R-:W-:Y:S01]  /*8c30*/  FMUL R33, R33, R30 ;  /* 0x0000001e21217220 */ /* 0x000fe20000400000 */
[----:B------:R-:W-:Y:S01]  /*8c40*/  FMUL R28, R114, R105 ;  /* 0x00000069721c7220 */ /* 0x000fe20000400000 */
[----:B------:R-:W-:Y:S01]  /*8c50*/  FMUL R27, R108, R27 ;  /* 0x0000001b6c1b7220 */ /* 0x000fe20000400000 */
[----:B------:R-:W-:Y:S01]  /*8c60*/  FMUL R26, R103, R26 ;  /* 0x0000001a671a7220 */ /* 0x000fe20000400000 */
[----:B------:R-:W-:Y:S01]  /*8c70*/  FMUL R35, R106, R29 ;  /* 0x0000001d6a237220 */ /* 0x000fe20000400000 */
[----:B------:R-:W-:-:S02]  /*8c80*/  F2FP.F16.F32.PACK_AB R29, R110, R107 ;  /* 0x0000006b6e1d723e */ /* 0x000fc400000000ff */
[----:B------:R-:W-:Y:S02]  /*8c90*/  F2FP.F16.F32.PACK_AB R30, R33, R32 ;  /* 0x00000020211e723e */ /* 0x000fe400000000ff */
[----:B------:R-:W-:Y:S02]  /*8ca0*/  F2FP.F16.F32.PACK_AB R31, R34, R31 ;  /* 0x0000001f221f723e */ /* 0x000fe400000000ff */
[----:B------:R-:W-:Y:S02]  /*8cb0*/  F2FP.F16.F32.PACK_AB R28, R28, R27 ;  /* 0x0000001b1c1c723e */ /* 0x000fe400000000ff */
[----:B------:R-:W-:Y:S02]  /*8cc0*/  F2FP.F16.F32.PACK_AB R32, R91, R90 ;  /* 0x0000005a5b20723e */ /* 0x000fe400000000ff */
[----:B------:R-:W-:Y:S01]  /*8cd0*/  F2FP.F16.F32.PACK_AB R33, R95, R94 ;  /* 0x0000005e5f21723e */ /* 0x000fe200000000ff */
[----:B------:R1:W-:Y:S01]  /*8ce0*/  STSM.16.M88.4 [R21+0x4200], R28 ;  /* 0x0042001c15007844 */ /* 0x0003e20000000200 */
[----:B------:R-:W-:-:S02]  /*8cf0*/  F2FP.F16.F32.PACK_AB R34, R100, R99 ;  /* 0x000000636422723e */ /* 0x000fc400000000ff */
[----:B------:R-:W-:-:S05]  /*8d00*/  F2FP.F16.F32.PACK_AB R35, R35, R26 ;  /* 0x0000001a2323723e */ /* 0x000fca00000000ff */
        /* <DEDUP_REMOVED lines=18> */
.L_x_76:
[----:B------:R-:W-:Y:S05]  /*8e30*/  BSYNC B0 ;  /* 0x0000000000007941 */ /* 0x000fea0003800000 */
.L_x_75:
[----:B------:R-:W-:Y:S01]  /*8e40*/  IADD3 R27, R21, 0x4200, RZ ;  /* 0x00004200151b7810 */ /* 0x000fe20007ffe0ff */
        /* <DEDUP_REMOVED lines=8> */
.L_x_79:
[----:B------:R-:W-:-:S04]  /*8ed0*/  ULEA UR4, UR58, UR51, 0x3 ;  /* 0x000000333a047291 */ /* 0x000fc8000f8e183f */
[----:B------:R-:W-:-:S04]  /*8ee0*/  UIADD3 UR4, UR4, 0x60, URZ ;  /* 0x0000006004047890 */ /* 0x000fc8000fffe03f */
[----:B------:R-:W-:-:S09]  /*8ef0*/  UPRMT UR4, UR50, 0x654, UR4 ;  /* 0x0000065432047896 */ /* 0x000fd20008000004 */
[----:B------:R-:W-:Y:S03]  /*8f00*/  SYNCS.ARRIVE.TRANS64.RED.A1T0 RZ, [UR4], RZ ;  /* 0x000000ffffff79a7 */ /* 0x000fe60008100404 */
.L_x_78:
[----:B------:R-:W-:Y:S05]  /*8f10*/  BSYNC B0 ;  /* 0x0000000000007941 */ /* 0x000fea0003800000 */
.L_x_77:
[----:B------:R-:W-:Y:S01]  /*8f20*/  UIADD3 UR4, UR58, 0x1, URZ ;  /* 0x000000013a047890 */ /* 0x000fe2000fffe03f */
[----:B------:R-:W-:Y:S03]  /*8f30*/  BSSY B0, `(.L_x_80) ;  /* 0x0000018000007945 */ /* 0x000fe60003800000 */
[----:B------:R-:W-:-:S04]  /*8f40*/  UISETP.NE.AND UP0, UPT, UR4, 0x4, UPT ;  /* 0x000000040400788c */ /* 0x000fc8000bf05270 */
[----:B------:R-:W-:Y:S01]  /*8f50*/  USEL UR8, UR4, URZ, UP0 ;  /* 0x0000003f04087287 */ /* 0x000fe20008000000 */
[----:B------:R-:W-:Y:S11]  /*8f60*/  @P0 BRA `(.L_x_81) ;  /* 0x0000000000500947 */ /* 0x000ff60003800000 */
[----:B------:R-:W-:-:S06]  /*8f70*/  UISETP.NE.AND UP0, UPT, UR49, 0x3, UPT ;  /* 0x000000033100788c */ /* 0x000fcc000bf05270 */
[----:B------:R-:W-:-:S13]  /*8f80*/  PLOP3.LUT P3, PT, PT, PT, UP0, 0x80, 0x0 ;  /* 0x000000000000781c */ /* 0x000fda0003f6f008 */
[----:B------:R-:W-:Y:S05]  /*8f90*/  @!P3 BRA `(.L_x_82) ;  /* 0x000000000004b947 */ /* 0x000fea0003800000 */
[----:B------:R-:W-:Y:S01]  /*8fa0*/  BPT.TRAP 0x1 ;  /* 0x000000040000795c */ /* 0x000fe20000300000 */
.L_x_82:
[----:B-1----:R-:W-:Y:S01]  /*8fb0*/  LEA R28, R0, UR51, 0x3 ;  /* 0x00000033001c7c11 */ /* 0x002fe2000f8e18ff */
[----:B------:R-:W-:Y:S01]  /*8fc0*/  BSSY B1, `(.L_x_83) ;  /* 0x0000006000017945 */ /* 0x000fe20003800000 */
[----:B------:R-:W-:Y:S02]  /*8fd0*/  SHF.L.U32 R27, R24, 0x1f, RZ ;  /* 0x0000001f181b7819 */ /* 0x000fe400000006ff */
[----:B------:R-:W-:Y:S02]  /*8fe0*/  @!P2 LEA R29, R0, R89, 0xd ;  /* 0x00000059001da211 */ /* 0x000fe400078e68ff */
[----:B------:R-:W1:Y:S03]  /*8ff0*/  SYNCS.PHASECHK.TRANS64.TRYWAIT P3, [R28+URZ+0x40], R27 ;  /* 0x0000401b1c0075a7 */ /* 0x000e66000806017f */
[----:B------:R-:W-:Y:S01]  /*9000*/  @!P2 IMAD R30, R156, 0x2, R29 ;  /* 0x000000029c1ea824 */ /* 0x000fe200078e021d */
[----:B-1----:R-:W-:Y:S06]  /*9010*/  @!P3 BRA `(.L_x_84) ;  /* 0x000000d80054b947 */ /* 0x002fec0003800000 */
.L_x_233:
[----:B------:R-:W-:Y:S05]  /*9020*/  BSYNC B1 ;  /* 0x0000000000017941 */ /* 0x000fea0003800000 */
.L_x_83:
[----:B------:R-:W-:Y:S05]  /*9030*/  @!P2 WARPSYNC.ALL ;  /* 0x000000000000a948 */ /* 0x000fea0003800000 */
[----:B------:R2:W3:Y:S01]  /*9040*/  @!P2 LDSM.16.M88.4 R4, [R29] ;  /* 0x000000001d04a83b */ /* 0x0004e20000000200 */
[----:B------:R-:W-:-:S03]  /*9050*/  IADD3 R0, R0, 0x1, RZ ;  /* 0x0000000100007810 */ /* 0x000fc60007ffe0ff */
[----:B------:R2:W4:Y:S01]  /*9060*/  @!P2 LDSM.16.M88.4 R8, [R30] ;  /* 0x000000001e08a83b */ /* 0x0005220000000200 */
[----:B------:R-:W-:-:S04]  /*9070*/  ISETP.NE.AND P3, PT, R0, 0x4, PT ;  /* 0x000000040000780c */ /* 0x000fc80003f65270 */
[----:B-1----:R-:W-:Y:S02]  /*9080*/  SEL R27, RZ, 0x1, P3 ;  /* 0x00000001ff1b7807 */ /* 0x002fe40001800000 */
[----:B------:R-:W-:Y:S02]  /*9090*/  SEL R0, R0, RZ, P3 ;  /* 0x000000ff00007207 */ /* 0x000fe40001800000 */
[----:B--2---:R-:W-:-:S07]  /*90a0*/  LOP3.LUT R24, R24, R27, RZ, 0x3c, !PT ;  /* 0x0000001b18187212 */ /* 0x004fce00078e3cff */
.L_x_81:
[----:B------:R-:W-:Y:S05]  /*90b0*/  BSYNC B0 ;  /* 0x0000000000007941 */ /* 0x000fea0003800000 */
.L_x_80:
[--C-:B---3--:R-:W-:Y:S02]  /*90c0*/  HADD2.F32 R27, -RZ, R5.reuse.H0_H0 ;  /* 0x20000005ff1b7230 */ /* 0x108fe40000004100 */
[C---:B------:R-:W-:Y:S01]  /*90d0*/  FMUL R42, R154.reuse, R42 ;  /* 0x0000002a9a2a7220 */ /* 0x040fe20000400000 */
[----:B-1----:R-:W-:Y:S02]  /*90e0*/  HADD2.F32 R29, -RZ, R5.H1_H1 ;  /* 0x30000005ff1d7230 */ /* 0x002fe40000004100 */
[C---:B------:R-:W-:Y:S01]  /*90f0*/  FMUL R28, R154.reuse, R43 ;  /* 0x0000002b9a1c7220 */ /* 0x040fe20000400000 */
[C---:B------:R-:W-:Y:S01]  /*9100*/  FMUL R44, R154.reuse, R44 ;  /* 0x0000002c9a2c7220 */ /* 0x040fe20000400000 */
[C---:B------:R-:W-:Y:S01]  /*9110*/  FFMA R27, R153.reuse, R27, R42 ;  /* 0x0000001b991b7223 */ /* 0x040fe2000000002a */
[C---:B------:R-:W-:Y:S01]  /*9120*/  FMUL R46, R154.reuse, R46 ;  /* 0x0000002e9a2e7220 */ /* 0x040fe20000400000 */
[----:B------:R-:W-:Y:S01]  /*9130*/  FFMA R28, R153, R29, R28 ;  /* 0x0000001d991c7223 */ /* 0x000fe2000000001c */
[C---:B------:R-:W-:Y:S01]  /*9140*/  FMUL R48, R154.reuse, R48 ;  /* 0x000000309a307220 */ /* 0x040fe20000400000 */
[----:B------:R-:W-:Y:S01]  /*9150*/  FMUL R90, R27, 0.70710676908493041992 ;  /* 0x3f3504f31b5a7820 */ /* 0x000fe20000400000 */
[----:B------:R-:W-:Y:S01]  /*9160*/  FMUL R50, R154, R50 ;  /* 0x000000329a327220 */ /* 0x000fe20000400000 */
        /* <DEDUP_REMOVED lines=8> */
[----:B------:R-:W-:Y:S01]  /*91f0*/  HADD2.F32 R99, -RZ, R4.H0_H0 ;  /* 0x20000004ff637230 */ /* 0x000fe20000004100 */
[----:B------:R-:W-:Y:S01]  /*9200*/  FSEL R30, R3, 8.4834944573231041431e-05, P3 ;  /* 0x38b1e96a031e7808 */ /* 0x000fe20001800000 */
[----:B------:R-:W-:Y:S01]  /*9210*/  FMUL R40, R154, R40 ;  /* 0x000000289a287220 */ /* 0x000fe20000400000 */
[C---:B------:R-:W-:Y:S01]  /*9220*/  FSEL R32, -R12.reuse, -0.00082130916416645050049, P3 ;  /* 0xba574d200c207808 */ /* 0x040fe20001800100 */
[----:B------:R-:W-:Y:S05]  /*9230*/  WARPSYNC.ALL ;  /* 0x0000000000007948 */ /* 0x000fea0003800000 */
[----:B------:R-:W-:Y:S01]  /*9240*/  FSEL R34, R13, 0.0052134888246655464172, P3 ;  /* 0x3baad5ea0d227808 */ /* 0x000fe20001800000 */
[----:B------:R-:W-:Y:S01]  /*9250*/  FFMA R30, R29, R30, R32 ;  /* 0x0000001e1d1e7223 */ /* 0x000fe20000000020 */
[----:B------:R-:W-:Y:S01]  /*9260*/  FSEL R31, |R37|, R31, P4 ;  /* 0x0000001f251f7208 */ /* 0x000fe20002000200 */
[----:B------:R-:W-:Y:S01]  /*9270*/  FFMA R99, R153, R99, R40 ;  /* 0x0000006399637223 */ /* 0x000fe20000000028 */
[----:B------:R-:W-:Y:S01]  /*9280*/  FSEL R36, R3, 8.4834944573231041431e-05, P4 ;  /* 0x38b1e96a03247808 */ /* 0x000fe20002000000 */
[----:B------:R-:W-:Y:S01]  /*9290*/  FFMA R30, R29, R30, R34 ;  /* 0x0000001e1d1e7223 */ /* 0x000fe20000000022 */
[----:B------:R-:W-:Y:S01]  /*92a0*/  FSEL R38, -R12, -0.00082130916416645050049, P4 ;  /* 0xba574d200c267808 */ /* 0x000fe20002000100 */
[----:B------:R-:W-:Y:S01]  /*92b0*/  FMUL R101, R99, 0.70710676908493041992 ;  /* 0x3f3504f363657820 */ /* 0x000fe20000400000 */
[C---:B------:R-:W-:Y:S01]  /*92c0*/  FSEL R32, -R14.reuse, -0.026868773624300956726, P3 ;  /* 0xbcdc1be70e207808 */ /* 0x040fe20001800100 */
[----:B------:R-:W-:Y:S01]  /*92d0*/  BSSY B0, `(.L_x_85) ;  /* 0x00001bc000007945 */ /* 0x000fe20003800000 */
        /* <DEDUP_REMOVED lines=46> */
[----:B------:R-:W-:Y:S02]  /*95c0*/  FSEL R36, R13, 0.0052134888246655464172, P3 ;  /* 0x3baad5ea0d247808 */ /* 0x000fe40001800000 */
[----:B------:R-:W-:-:S02]  /*95d0*/  FSEL R35, |R43|, R35, P4 ;  /* 0x000000232b237208 */ /* 0x000fc40002000200 */
[----:B------:R-:W-:Y:S01]  /*95e0*/  FSEL R42, R3, 8.4834944573231041431e-05, P4 ;  /* 0x38b1e96a032a7808 */ /* 0x000fe20002000000 */
[----:B------:R-:W-:Y:S01]  /*95f0*/  FFMA R34, R33, R34, R36 ;  /* 0x0000002221227223 */ /* 0x000fe20000000024 */
[----:B------:R-:W-:Y:S02]  /*9600*/  FSEL R44, -R12, -0.00082130916416645050049, P4 ;  /* 0xba574d200c2c7808 */ /* 0x000fe40002000100 */
        /* <DEDUP_REMOVED lines=8> */
[----:B------:R-:W-:-:S02]  /*9690*/  FSEL R90, R15, 0.11284004896879196167, P4 ;  /* 0x3de718af0f5a7808 */ /* 0x000fc40002000000 */
        /* <DEDUP_REMOVED lines=64> */
[--C-:B----4-:R-:W-:Y:S01]  /*9aa0*/  HADD2.F32 R39, -RZ, R8.reuse.H0_H0 ;  /* 0x20000008ff277230 */ /* 0x110fe20000004100 */
        /* <DEDUP_REMOVED lines=101> */
[----:B------:R-:W-:Y:S01]  /*a100*/  HADD2.F32 R49, -RZ, R10.H0_H0 ;  /* 0x2000000aff317230 */ /* 0x000fe20000004100 */
[----:B------:R-:W1:Y:S02]  /*a110*/  @P3 MUFU.EX2 R51, R47 ;  /* 0x0000002f00333308 */ /* 0x000e640000000800 */
[----:B------:R-:W-:-:S02]  /*a120*/  FFMA R48, R92, R91, R91 ;  /* 0x0000005b5c307223 */ /* 0x000fc4000000005b */
[----:B------:R-:W-:Y:S01]  /*a130*/  FFMA R49, R153, R49, R52 ;  /* 0x0000003199317223 */ /* 0x000fe20000000034 */
[----:B------:R-:W-:-:S03]  /*a140*/  HADD2.F32 R52, -RZ, R10.H1_H1 ;  /* 0x3000000aff347230 */ /* 0x000fc60000004100 */
        /* <DEDUP_REMOVED lines=46> */
[----:B------:R-:W-:Y:S01]  /*a430*/  HADD2.F32 R53, -RZ, R11.H0_H0 ;  /* 0x2000000bff357230 */ /* 0x000fe20000004100 */
[----:B------:R-:W1:Y:S02]  /*a440*/  @P3 MUFU.EX2 R90, R51 ;  /* 0x00000033005a3308 */ /* 0x000e640000000800 */
[----:B------:R-:W-:Y:S02]  /*a450*/  FFMA R52, R91, R52, R52 ;  /* 0x000000345b347223 */ /* 0x000fe40000000034 */
[----:B------:R-:W-:Y:S01]  /*a460*/  FFMA R53, R153, R53, R54 ;  /* 0x0000003599357223 */ /* 0x000fe20000000036 */
[----:B------:R-:W-:-:S03]  /*a470*/  FMUL R54, R154, R55 ;  /* 0x000000379a367220 */ /* 0x000fc60000400000 */
[----:B------:R-:W2:Y:S01]  /*a480*/  @P4 MUFU.EX2 R91, R52 ;  /* 0x00000034005b4308 */ /* 0x000ea20000000800 */
[----:B------:R-:W-:Y:S01]  /*a490*/  FMUL R104, R53, 0.70710676908493041992 ;  /* 0x3f3504f335687820 */ /* 0x000fe20000400000 */
[----:B------:R-:W-:Y:S01]  /*a4a0*/  FFMA R54, R153, R92, R54 ;  /* 0x0000005c99367223 */ /* 0x000fe20000000036 */
[----:B------:R-:W-:Y:S02]  /*a4b0*/  FMUL R53, R53, 0.5 ;  /* 0x3f00000035357820 */ /* 0x000fe40000400000 */
[----:B------:R-:W-:Y:S01]  /*a4c0*/  FMUL R55, R104, R104 ;  /* 0x0000006868377220 */ /* 0x000fe20000400000 */
[----:B------:R-:W-:Y:S01]  /*a4d0*/  FMUL R106, R54, 0.70710676908493041992 ;  /* 0x3f3504f3366a7820 */ /* 0x000fe20000400000 */
[----:B-1----:R-:W-:-:S05]  /*a4e0*/  @P3 FADD R90, -R90, 1 ;  /* 0x3f8000005a5a3421 */ /* 0x002fca0000000100 */
[----:B------:R-:W-:Y:S02]  /*a4f0*/  @P3 LOP3.LUT R51, R90, 0x80000000, R95, 0xb8, !PT ;  /* 0x800000005a333812 */ /* 0x000fe400078eb85f */
[C---:B------:R-:W-:Y:S01]  /*a500*/  FSETP.GE.AND P3, PT, |R104|.reuse, 1.0029599666595458984, PT ;  /* 0x3f8060fe6800780b */ /* 0x040fe20003f66200 */
[----:B--2---:R-:W-:Y:S02]  /*a510*/  @P4 FADD R91, -R91, 1 ;  /* 0x3f8000005b5b4421 */ /* 0x004fe40000000100 */
[----:B------:R-:W-:Y:S01]  /*a520*/  FADD R51, R51, 1 ;  /* 0x3f80000033337421 */ /* 0x000fe20000000000 */
[----:B------:R-:W-:Y:S02]  /*a530*/  FSEL R55, |R104|, R55, P3 ;  /* 0x0000003768377208 */ /* 0x000fe40001800200 */
[----:B------:R-:W-:Y:S02]  /*a540*/  FSEL R90, R3, 8.4834944573231041431e-05, P3 ;  /* 0x38b1e96a035a7808 */ /* 0x000fe40001800000 */
        /* <DEDUP_REMOVED lines=30> */
[----:B------:R-:W-:-:S02]  /*a730*/  HADD2.F32 R100, -RZ, R4.H1_H1 ;  /* 0x30000004ff647230 */ /* 0x000fc40000004100 */
[----:B------:R-:W-:Y:S01]  /*a740*/  FFMA R94, R90, R91, R91 ;  /* 0x0000005b5a5e7223 */ /* 0x000fe2000000005b */
[----:B------:R-:W-:Y:S01]  /*a750*/  FSEL R91, -|R106|, R106, P4 ;  /* 0x0000006a6a5b7208 */ /* 0x000fe20002000300 */
[----:B------:R-:W-:Y:S01]  /*a760*/  FFMA R98, R93, R98, R55 ;  /* 0x000000625d627223 */ /* 0x000fe20000000037 */
[----:B------:R-:W-:Y:S01]  /*a770*/  FMUL R90, R154, R41 ;  /* 0x000000299a5a7220 */ /* 0x000fe20000400000 */
[----:B------:R-:W1:Y:S02]  /*a780*/  @P3 MUFU.EX2 R55, R94 ;  /* 0x0000005e00373308 */ /* 0x000e640000000800 */
[----:B------:R-:W-:Y:S01]  /*a790*/  FFMA R98, R98, R91, R91 ;  /* 0x0000005b62627223 */ /* 0x000fe2000000005b */
[----:B------:R-:W-:-:S04]  /*a7a0*/  FFMA R100, R153, R100, R90 ;  /* 0x0000006499647223 */ /* 0x000fc8000000005a */
[----:B------:R-:W-:Y:S01]  /*a7b0*/  FMUL R102, R100, 0.70710676908493041992 ;  /* 0x3f3504f364667820 */ /* 0x000fe20000400000 */
[----:B------:R-:W2:Y:S03]  /*a7c0*/  @P4 MUFU.EX2 R91, R98 ;  /* 0x00000062005b4308 */ /* 0x000ea60000000800 */
[----:B------:R-:W-:Y:S01]  /*a7d0*/  FMUL R40, R102, R102 ;  /* 0x0000006666287220 */ /* 0x000fe20000400000 */
[----:B-1----:R-:W-:-:S05]  /*a7e0*/  @P3 FADD R55, -R55, 1 ;  /* 0x3f80000037373421 */ /* 0x002fca0000000100 */
[----:B------:R-:W-:Y:S02]  /*a7f0*/  @P3 LOP3.LUT R94, R55, 0x80000000, R104, 0xb8, !PT ;  /* 0x80000000375e3812 */ /* 0x000fe400078eb868 */
[----:B------:R-:W-:Y:S01]  /*a800*/  FSETP.GE.AND P3, PT, |R102|, 1.0029599666595458984, PT ;  /* 0x3f8060fe6600780b */ /* 0x000fe20003f66200 */
[----:B--2---:R-:W-:Y:S02]  /*a810*/  @P4 FADD R91, -R91, 1 ;  /* 0x3f8000005b5b4421 */ /* 0x004fe40000000100 */
[----:B------:R-:W-:Y:S01]  /*a820*/  FADD R94, R94, 1 ;  /* 0x3f8000005e5e7421 */ /* 0x000fe20000000000 */
[----:B------:R-:W-:Y:S01]  /*a830*/  FSEL R90, |R102|, R40, P3 ;  /* 0x00000028665a7208 */ /* 0x000fe20001800200 */
[----:B------:R-:W-:Y:S01]  /*a840*/  FMUL R40, R101, R101 ;  /* 0x0000006565287220 */ /* 0x000fe20000400000 */
[----:B------:R-:W-:Y:S01]  /*a850*/  FSEL R41, R3, 8.4834944573231041431e-05, P3 ;  /* 0x38b1e96a03297808 */ /* 0x000fe20001800000 */
[----:B------:R-:W-:Y:S01]  /*a860*/  FMUL R94, R94, R53 ;  /* 0x000000355e5e7220 */ /* 0x000fe20000400000 */
[----:B------:R-:W-:-:S02]  /*a870*/  FSEL R55, -R12, -0.00082130916416645050049, P3 ;  /* 0xba574d200c377808 */ /* 0x000fc40001800100 */
[----:B------:R-:W-:Y:S02]  /*a880*/  @P4 LOP3.LUT R98, R91, 0x80000000, R106, 0xb8, !PT ;  /* 0x800000005b624812 */ /* 0x000fe400078eb86a */
        /* <DEDUP_REMOVED lines=74> */
[----:B------:R-:W-:Y:S02]  /*ad30*/  F2FP.F16.F32.PACK_AB R33, R48, R47 ;  /* 0x0000002f3021723e */ /* 0x000fe400000000ff */
[----:B------:R-:W-:Y:S01]  /*ad40*/  F2FP.F16.F32.PACK_AB R34, R52, R51 ;  /* 0x000000333422723e */ /* 0x000fe200000000ff */
[----:B------:R1:W-:Y:S01]  /*ad50*/  STSM.16.M88.4 [R21+0x6200], R28 ;  /* 0x0062001c15007844 */ /* 0x0003e20000000200 */
        /* <DEDUP_REMOVED lines=13> */
[----:B------:R-:W-:Y:S02]  /*ae30*/  UIADD3 UR4, UR51, 0x6200, URZ ;  /* 0x0000620033047890 */ /* 0x000fe4000fffe03f */
[----:B------:R-:W-:Y:S01]  /*ae40*/  UIADD3.X UR11, URZ, UR61, URZ, UP0, !UPT ;  /* 0x0000003d3f0b7290 */ /* 0x000fe200087fe43f */
[----:B------:R-:W-:-:S08]  /*ae50*/  UMOV UR7, UR47 ;  /* 0x0000002f00077c82 */ /* 0x000fd00008000000 */
[----:B------:R2:W-:Y:S01]  /*ae60*/  UTMASTG.3D [UR4], [UR10] ;  /* 0x000000040a0073b5 */ /* 0x0005e20008010000 */
[----:B------:R0:W-:Y:S01]  /*ae70*/  UTMACMDFLUSH ;  /* 0x00000000000079b7 */ /* 0x0001e20000000000 */
[----:B--2---:R-:W-:-:S04]  /*ae80*/  DEPBAR.LE SB0, 0x1 ;  /* 0x000080400000791a */ /* 0x004fc80000000000 */
.L_x_86:
[----:B------:R-:W-:Y:S05]  /*ae90*/  BSYNC B0 ;  /* 0x0000000000007941 */ /* 0x000fea0003800000 */
.L_x_85:
        /* <DEDUP_REMOVED lines=9> */
.L_x_89:
[----:B------:R-:W-:-:S04]  /*af30*/  ULEA UR4, UR8, UR51, 0x3 ;  /* 0x0000003308047291 */ /* 0x000fc8000f8e183f */
[----:B------:R-:W-:-:S04]  /*af40*/  UIADD3 UR4, UR4, 0x60, URZ ;  /* 0x0000006004047890 */ /* 0x000fc8000fffe03f */
[----:B------:R-:W-:-:S09]  /*af50*/  UPRMT UR4, UR50, 0x654, UR4 ;  /* 0x0000065432047896 */ /* 0x000fd20008000004 */
[----:B------:R-:W-:Y:S03]  /*af60*/  SYNCS.ARRIVE.TRANS64.RED.A1T0 RZ, [UR4], RZ ;  /* 0x000000ffffff79a7 */ /* 0x000fe60008100404 */
.L_x_88:
[----:B------:R-:W-:Y:S05]  /*af70*/  BSYNC B0 ;  /* 0x0000000000007941 */ /* 0x000fea0003800000 */
.L_x_87:
        /* <DEDUP_REMOVED lines=9> */
.L_x_92:
[----:B-1----:R-:W-:Y:S01]  /*b010*/  LEA R28, R0, UR51, 0x3 ;  /* 0x00000033001c7c11 */ /* 0x002fe2000f8e18ff */
[----:B------:R-:W-:Y:S01]  /*b020*/  BSSY B1, `(.L_x_93) ;  /* 0x0000006000017945 */ /* 0x000fe20003800000 */
[----:B------:R-:W-:Y:S02]  /*b030*/  SHF.L.U32 R29, R24, 0x1f, RZ ;  /* 0x0000001f181d7819 */ /* 0x000fe400000006ff */
[----:B------:R-:W-:Y:S02]  /*b040*/  @!P2 LEA R31, R0, R89, 0xd ;  /* 0x00000059001fa211 */ /* 0x000fe400078e68ff */
[----:B------:R-:W1:Y:S02]  /*b050*/  SYNCS.PHASECHK.TRANS64.TRYWAIT P3, [R28+URZ+0x40], R29 ;  /* 0x0000401d1c0075a7 */ /* 0x000e64000806017f */
[----:B------:R-:W-:Y:S01]  /*b060*/  @!P2 LEA R30, R156, R31, 0x1 ;  /* 0x0000001f9c1ea211 */ /* 0x000fe200078e08ff */
[----:B-1----:R-:W-:Y:S06]  /*b070*/  @!P3 BRA `(.L_x_94) ;  /* 0x000000b80050b947 */ /* 0x002fec0003800000 */
.L_x_234:
[----:B------:R-:W-:Y:S05]  /*b080*/  BSYNC B1 ;  /* 0x0000000000017941 */ /* 0x000fea0003800000 */
.L_x_93:
[----:B------:R-:W-:Y:S05]  /*b090*/  @!P2 WARPSYNC.ALL ;  /* 0x000000000000a948 */ /* 0x000fea0003800000 */
[----:B------:R2:W3:Y:S01]  /*b0a0*/  @!P2 LDSM.16.M88.4 R4, [R31] ;  /* 0x000000001f04a83b */ /* 0x0004e20000000200 */
[----:B------:R-:W-:-:S03]  /*b0b0*/  VIADD R0, R0, 0x1 ;  /* 0x0000000100007836 */ /* 0x000fc60000000000 */
[----:B------:R2:W4:Y:S02]  /*b0c0*/  @!P2 LDSM.16.M88.4 R8, [R30] ;  /* 0x000000001e08a83b */ /* 0x0005240000000200 */
[----:B------:R-:W-:-:S04]  /*b0d0*/  ISETP.NE.AND P3, PT, R0, 0x4, PT ;  /* 0x000000040000780c */ /* 0x000fc80003f65270 */
[----:B-1----:R-:W-:Y:S02]  /*b0e0*/  SEL R29, RZ, 0x1, P3 ;  /* 0x00000001ff1d7807 */ /* 0x002fe40001800000 */
[----:B------:R-:W-:Y:S02]  /*b0f0*/  SEL R0, R0, RZ, P3 ;  /* 0x000000ff00007207 */ /* 0x000fe40001800000 */
[----:B--2---:R-:W-:-:S07]  /*b100*/  LOP3.LUT R24, R24, R29, RZ, 0x3c, !PT ;  /* 0x0000001d18187212 */ /* 0x004fce00078e3cff */
.L_x_91:
[----:B------:R-:W-:Y:S05]  /*b110*/  BSYNC B0 ;  /* 0x0000000000007941 */ /* 0x000fea0003800000 */
.L_x_90:
[--C-:B-1-3--:R-:W-:Y:S02]  /*b120*/  HADD2.F32 R29, -RZ, R5.reuse.H0_H0 ;  /* 0x20000005ff1d7230 */ /* 0x10afe40000004100 */
[C---:B------:R-:W-:Y:S01]  /*b130*/  FMUL R28, R154.reuse, R122 ;  /* 0x0000007a9a1c7220 */ /* 0x040fe20000400000 */
[----:B------:R-:W-:Y:S02]  /*b140*/  HADD2.F32 R31, -RZ, R5.H1_H1 ;  /* 0x30000005ff1f7230 */ /* 0x000fe40000004100 */
[C---:B------:R-:W-:Y:S01]  /*b150*/  FMUL R30, R154.reuse, R123 ;  /* 0x0000007b9a1e7220 */ /* 0x040fe20000400000 */
[----:B------:R-:W-:Y:S02]  /*b160*/  HADD2.F32 R98, -RZ, R4.H1_H1 ;  /* 0x30000004ff627230 */ /* 0x000fe40000004100 */
[C---:B------:R-:W-:Y:S01]  /*b170*/  FFMA R28, R153.reuse, R29, R28 ;  /* 0x0000001d991c7223 */ /* 0x040fe2000000001c */
[----:B------:R-:W-:Y:S01]  /*b180*/  FMUL R120, R154, R120 ;  /* 0x000000789a787220 */ /* 0x000fe20000400000 */
[----:B------:R-:W-:Y:S01]  /*b190*/  FFMA R29, R153, R31, R30 ;  /* 0x0000001f991d7223 */ /* 0x000fe2000000001e */
[----:B------:R-:W-:Y:S05]  /*b1a0*/  WARPSYNC.ALL ;  /* 0x0000000000007948 */ /* 0x000fea0003800000 */
[----:B------:R-:W-:Y:S01]  /*b1b0*/  FMUL R38, R28, 0.70710676908493041992 ;  /* 0x3f3504f31c267820 */ /* 0x000fe20000400000 */
[----:B------:R-:W-:Y:S01]  /*b1c0*/  FMUL R43, R29, 0.70710676908493041992 ;  /* 0x3f3504f31d2b7820 */ /* 0x000fe20000400000 */
[----:B------:R-:W-:Y:S02]  /*b1d0*/  BSSY B0, `(.L_x_95) ;  /* 0x00001d2000007945 */ /* 0x000fe40003800000 */
[C---:B------:R-:W-:Y:S01]  /*b1e0*/  FMUL R30, R38.reuse, R38 ;  /* 0x00000026261e7220 */ /* 0x040fe20000400000 */
[----:B------:R-:W-:Y:S01]  /*b1f0*/  FSETP.GE.AND P3, PT, |R38|, 1.0029599666595458984, PT ;  /* 0x3f8060fe2600780b */ /* 0x000fe20003f66200 */
[C---:B------:R-:W-:Y:S01]  /*b200*/  FMUL R32, R43.reuse, R43 ;  /* 0x0000002b2b207220 */ /* 0x040fe20000400000 */
[----:B------:R-:W-:-:S02]  /*b210*/  FSETP.GE.AND P4, PT, |R43|, 1.0029599666595458984, PT ;  /* 0x3f8060fe2b00780b */ /* 0x000fc40003f86200 */
[----:B------:R-:W-:Y:S02]  /*b220*/  FSEL R30, |R38|, R30, P3 ;  /* 0x0000001e261e7208 */ /* 0x000fe40001800200 */
[----:B------:R-:W-:Y:S02]  /*b230*/  FSEL R31, R3, 8.4834944573231041431e-05, P3 ;  /* 0x38b1e96a031f7808 */ /* 0x000fe40001800000 */
[----:B------:R-:W-:Y:S02]  /*b240*/  FSEL R33, -R12, -0.00082130916416645050049, P3 ;  /* 0xba574d200c217808 */ /* 0x000fe40001800100 */
[----:B------:R-:W-:Y:S02]  /*b250*/  FSEL R35, R13, 0.0052134888246655464172, P3 ;  /* 0x3baad5ea0d237808 */ /* 0x000fe40001800000 */
[----:B------:R-:W-:Y:S01]  /*b260*/  FSEL R32, |R43|, R32, P4 ;  /* 0x000000202b207208 */ /* 0x000fe20002000200 */
[----:B------:R-:W-:Y:S01]  /*b270*/  FFMA R31, R30, R31, R33 ;  /* 0x0000001f1e1f7223 */ /* 0x000fe20000000021 */
[----:B------:R-:W-:-:S02]  /*b280*/  FSEL R33, -R14, -0.026868773624300956726, P3 ;  /* 0xbcdc1be70e217808 */ /* 0x000fc40001800100 */
[----:B------:R-:W-:Y:S01]  /*b290*/  FSEL R37, R3, 8.4834944573231041431e-05, P4 ;  /* 0x38b1e96a03257808 */ /* 0x000fe20002000000 */
[----:B------:R-:W-:Y:S01]  /*b2a0*/  FFMA R31, R30, R31, R35 ;  /* 0x0000001f1e1f7223 */ /* 0x000fe20000000023 */
[----:B------:R-:W-:Y:S02]  /*b2b0*/  FSEL R39, -R12, -0.00082130916416645050049, P4 ;  /* 0xba574d200c277808 */ /* 0x000fe40002000100 */
[----:B------:R-:W-:Y:S01]  /*b2c0*/  FSEL R35, R15, 0.11284004896879196167, P3 ;  /* 0x3de718af0f237808 */ /* 0x000fe20001800000 */
[----:B------:R-:W-:Y:S01]  /*b2d0*/  FFMA R31, R30, R31, R33 ;  /* 0x0000001f1e1f7223 */ /* 0x000fe20000000021 */
[----:B------:R-:W-:Y:S01]  /*b2e0*/  FSEL R41, R13, 0.0052134888246655464172, P4 ;  /* 0x3baad5ea0d297808 */ /* 0x000fe20002000000 */
[----:B------:R-:W-:Y:S01]  /*b2f0*/  FFMA R37, R32, R37, R39 ;  /* 0x0000002520257223 */ /* 0x000fe20000000027 */
[----:B------:R-:W-:Y:S01]  /*b300*/  FSEL R33, R19, -0.37612664699554443359, P3 ;  /* 0xbec093ac13217808 */ /* 0x000fe20001800000 */
[----:B------:R-:W-:Y:S01]  /*b310*/  FFMA R31, R30, R31, R35 ;  /* 0x0000001f1e1f7223 */ /* 0x000fe20000000023 */
[----:B------:R-:W-:Y:S01]  /*b320*/  FSEL R39, -R14, -0.026868773624300956726, P4 ;  /* 0xbcdc1be70e277808 */ /* 0x000fe20002000100 */
[----:B------:R-:W-:Y:S01]  /*b330*/  FFMA R37, R32, R37, R41 ;  /* 0x0000002520257223 */ /* 0x000fe20000000029 */
[----:B------:R-:W-:Y:S01]  /*b340*/  FSEL R35, R20, 0.12837915122509002686, P3 ;  /* 0x3e0375d314237808 */ /* 0x000fe20001800000 */
[----:B------:R-:W-:Y:S01]  /*b350*/  FFMA R31, R30, R31, R33 ;  /* 0x0000001f1e1f7223 */ /* 0x000fe20000000021 */
[----:B------:R-:W-:Y:S01]  /*b360*/  FSEL R41, R15, 0.11284004896879196167, P4 ;  /* 0x3de718af0f297808 */ /* 0x000fe20002000000 */
[----:B------:R-:W-:Y:S01]  /*b370*/  FFMA R37, R32, R37, R39 ;  /* 0x0000002520257223 */ /* 0x000fe20000000027 */
[----:B------:R-:W-:Y:S01]  /*b380*/  FSEL R33, -|R38|, R38, P3 ;  /* 0x0000002626217208 */ /* 0x000fe20001800300 */
[----:B------:R-:W-:Y:S01]  /*b390*/  FFMA R30, R30, R31, R35 ;  /* 0x0000001f1e1e7223 */ /* 0x000fe20000000023 */
[----:B------:R-:W-:Y:S01]  /*b3a0*/  FSEL R39, R19, -0.37612664699554443359, P4 ;  /* 0xbec093ac13277808 */ /* 0x000fe20002000000 */
[----:B------:R-:W-:Y:S01]  /*b3b0*/  FFMA R37, R32, R37, R41 ;  /* 0x0000002520257223 */ /* 0x000fe20000000029 */
[----:B------:R-:W-:Y:S01]  /*b3c0*/  FSEL R34, R20, 0.12837915122509002686, P4 ;  /* 0x3e0375d314227808 */ /* 0x000fe20002000000 */
[----:B------:R-:W-:Y:S01]  /*b3d0*/  FFMA R30, R30, R33, R33 ;  /* 0x000000211e1e7223 */ /* 0x000fe20000000021 */
[----:B------:R-:W-:Y:S01]  /*b3e0*/  FSEL R31, -|R43|, R43, P4 ;  /* 0x0000002b2b1f7208 */ /* 0x000fe20002000300 */
[----:B------:R-:W-:-:S02]  /*b3f0*/  FFMA R37, R32, R37, R39 ;  /* 0x0000002520257223 */ /* 0x000fc40000000027 */
[----:B------:R-:W1:Y:S02]  /*b400*/  @P3 MUFU.EX2 R33, R30 ;  /* 0x0000001e00213308 */ /* 0x000e640000000800 */
[----:B------:R-:W-:Y:S01]  /*b410*/  FFMA R34, R32, R37, R34 ;  /* 0x0000002520227223 */ /* 0x000fe20000000022 */
[----:B------:R-:W-:Y:S01]  /*b420*/  FMUL R32, R154, R124 ;  /* 0x0000007c9a207220 */ /* 0x000fe20000400000 */
[--C-:B------:R-:W-:Y:S02]  /*b430*/  HADD2.F32 R37, -RZ, R6.reuse.H1_H1 ;  /* 0x30000006ff257230 */ /* 0x100fe40000004100 */
[----:B------:R-:W-:Y:S01]  /*b440*/  FFMA R31, R34, R31, R31 ;  /* 0x0000001f221f7223 */ /* 0x000fe2000000001f */
[----:B------:R-:W-:-:S03]  /*b450*/  HADD2.F32 R34, -RZ, R6.H0_H0 ;  /* 0x20000006ff227230 */ /* 0x000fc60000004100 */
[----:B------:R-:W2:Y:S02]  /*b460*/  @P4 MUFU.EX2 R36, R31 ;  /* 0x0000001f00244308 */ /* 0x000ea40000000800 */
        /* <DEDUP_REMOVED lines=9> */
[----:B--2---:R-:W-:-:S03]  /*b500*/  @P4 FADD R36, -R36, 1 ;  /* 0x3f80000024244421 */ /* 0x004fc60000000100 */
[----:B------:R-:W-:Y:S01]  /*b510*/  FSEL R34, |R42|, R34, P3 ;  /* 0x000000222a227208 */ /* 0x000fe20001800200 */
[----:B------:R-:W-:Y:S01]  /*b520*/  FADD R30, R30, 1 ;  /* 0x3f8000001e1e7421 */ /* 0x000fe20000000000 */
        /* <DEDUP_REMOVED lines=8> */
[----:B------:R-:W-:-:S02]  /*b5b0*/  FSEL R39, -R14, -0.026868773624300956726, P3 ;  /* 0xbcdc1be70e277808 */ /* 0x000fc40001800100 */
[----:B------:R-:W-:Y:S01]  /*b5c0*/  FSEL R36, |R47|, R36, P4 ;  /* 0x000000242f247208 */ /* 0x000fe20002000200 */
[----:B------:R-:W-:Y:S01]  /*b5d0*/  FFMA R35, R34, R35, R37 ;  /* 0x0000002322237223 */ /* 0x000fe20000000025 */
[----:B------:R-:W-:Y:S02]  /*b5e0*/  FSEL R41, R3, 8.4834944573231041431e-05, P4 ;  /* 0x38b1e96a03297808 */ /* 0x000fe40002000000 */
[----:B------:R-:W-:Y:S01]  /*b5f0*/  FSEL R43, -R12, -0.00082130916416645050049, P4 ;  /* 0xba574d200c2b7808 */ /* 0x000fe20002000100 */
[----:B------:R-:W-:Y:S01]  /*b600*/  FFMA R35, R34, R35, R39 ;  /* 0x0000002322237223 */ /* 0x000fe20000000027 */
[----:B------:R-:W-:Y:S02]  /*b610*/  FSEL R37, R15, 0.11284004896879196167, P3 ;  /* 0x3de718af0f257808 */ /* 0x000fe40001800000 */
        /* <DEDUP_REMOVED lines=73> */
[--C-:B----4-:R-:W-:Y:S02]  /*bab0*/  HADD2.F32 R45, -RZ, R8.reuse.H1_H1 ;  /* 0x30000008ff2d7230 */ /* 0x110fe40000004100 */
        /* <DEDUP_REMOVED lines=166> */
[C---:B------:R-:W-:Y:S01]  /*c520*/  FMUL R101, R53.reuse, 0.70710676908493041992 ;  /* 0x3f3504f335657820 */ /* 0x040fe20000400000 */
[----:B------:R-:W-:Y:S01]  /*c530*/  FSETP.GE.AND P3, PT, |R100|, 1.0029599666595458984, PT ;  /* 0x3f8060fe6400780b */ /* 0x000fe20003f66200 */
[----:B--2---:R-:W-:Y:S01]  /*c540*/  @P4 FADD R90, -R90, 1 ;  /* 0x3f8000005a5a4421 */ /* 0x004fe20000000100 */
[----:B------:R-:W-:Y:S01]  /*c550*/  FMUL R53, R53, 0.5 ;  /* 0x3f00000035357820 */ /* 0x000fe20000400000 */
        /* <DEDUP_REMOVED lines=35> */
[----:B------:R-:W-:Y:S02]  /*c790*/  FFMA R54, R92, R93, R54 ;  /* 0x0000005d5c367223 */ /* 0x000fe40000000036 */
[----:B------:R-:W1:Y:S02]  /*c7a0*/  @P3 MUFU.EX2 R55, R94 ;  /* 0x0000005e00373308 */ /* 0x000e640000000800 */
[----:B------:R-:W-:Y:S01]  /*c7b0*/  FFMA R96, R54, R91, R91 ;  /* 0x0000005b36607223 */ /* 0x000fe2000000005b */
[----:B------:R-:W-:-:S04]  /*c7c0*/  FMUL R54, R154, R121 ;  /* 0x000000799a367220 */ /* 0x000fc80000400000 */
[----:B------:R-:W-:Y:S01]  /*c7d0*/  FFMA R98, R153, R98, R54 ;  /* 0x0000006299627223 */ /* 0x000fe20000000036 */
[----:B------:R-:W2:Y:S01]  /*c7e0*/  @P4 MUFU.EX2 R90, R96 ;  /* 0x00000060005a4308 */ /* 0x000ea20000000800 */
[----:B------:R-:W-:Y:S02]  /*c7f0*/  HADD2.F32 R54, -RZ, R4.H0_H0 ;  /* 0x20000004ff367230 */ /* 0x000fe40000004100 */
[----:B------:R-:W-:-:S03]  /*c800*/  FMUL R103, R98, 0.70710676908493041992 ;  /* 0x3f3504f362677820 */ /* 0x000fc60000400000 */
[----:B------:R-:W-:Y:S01]  /*c810*/  FFMA R120, R153, R54, R120 ;  /* 0x0000003699787223 */ /* 0x000fe20000000078 */
[----:B------:R-:W-:Y:S01]  /*c820*/  FMUL R54, R103, R103 ;  /* 0x0000006767367220 */ /* 0x000fe20000400000 */
[----:B-1----:R-:W-:-:S05]  /*c830*/  @P3 FADD R55, -R55, 1 ;  /* 0x3f80000037373421 */ /* 0x002fca0000000100 */
[----:B------:R-:W-:Y:S02]  /*c840*/  @P3 LOP3.LUT R94, R55, 0x80000000, R100, 0xb8, !PT ;  /* 0x80000000375e3812 */ /* 0x000fe400078eb864 */
        /* <DEDUP_REMOVED lines=37> */
[----:B------:R-:W-:Y:S01]  /*caa0*/  FMUL R91, R28, 0.5 ;  /* 0x3f0000001c5b7820 */ /* 0x000fe20000400000 */
[----:B------:R-:W-:Y:S01]  /*cab0*/  FFMA R95, R95, R92, R92 ;  /* 0x0000005c5f5f7223 */ /* 0x000fe2000000005c */
[----:B------:R-:W-:Y:S01]  /*cac0*/  FSEL R92, -|R101|, R101, P4 ;  /* 0x00000065655c7208 */ /* 0x000fe20002000300 */
[----:B------:R-:W-:Y:S01]  /*cad0*/  FFMA R55, R54, R55, R90 ;  /* 0x0000003736377223 */ /* 0x000fe2000000005a */
[----:B------:R-:W-:Y:S01]  /*cae0*/  FMUL R28, R29, 0.5 ;  /* 0x3f0000001d1c7820 */ /* 0x000fe20000400000 */
[----:B------:R-:W1:Y:S01]  /*caf0*/  @P3 MUFU.EX2 R90, R95 ;  /* 0x0000005f005a3308 */ /* 0x000e620000000800 */
[----:B------:R-:W-:Y:S01]  /*cb00*/  FMUL R29, R32, 0.5 ;  /* 0x3f000000201d7820 */ /* 0x000fe20000400000 */
[----:B------:R-:W-:Y:S01]  /*cb10*/  FFMA R55, R55, R92, R92 ;  /* 0x0000005c37377223 */ /* 0x000fe2000000005c */
[----:B------:R-:W-:Y:S01]  /*cb20*/  FMUL R91, R30, R91 ;  /* 0x0000005b1e5b7220 */ /* 0x000fe20000400000 */
[----:B------:R-:W-:Y:S01]  /*cb30*/  FMUL R30, R41, 0.5 ;  /* 0x3f000000291e7820 */ /* 0x000fe20000400000 */
[----:B------:R-:W-:Y:S01]  /*cb40*/  FMUL R34, R34, R29 ;  /* 0x0000001d22227220 */ /* 0x000fe20000400000 */
[----:B------:R-:W-:Y:S01]  /*cb50*/  FMUL R29, R36, 0.5 ;  /* 0x3f000000241d7820 */ /* 0x000fe20000400000 */
[----:B------:R-:W-:Y:S01]  /*cb60*/  FMUL R32, R33, 0.5 ;  /* 0x3f00000021207820 */ /* 0x000fe20000400000 */
[----:B------:R-:W2:Y:S01]  /*cb70*/  @P4 MUFU.EX2 R54, R55 ;  /* 0x0000003700364308 */ /* 0x000ea20000000800 */
[----:B------:R-:W-:Y:S01]  /*cb80*/  FMUL R43, R43, R30 ;  /* 0x0000001e2b2b7220 */ /* 0x000fe20000400000 */
[----:B------:R-:W-:Y:S01]  /*cb90*/  FMUL R38, R38, R29 ;  /* 0x0000001d26267220 */ /* 0x000fe20000400000 */
[----:B------:R-:W-:Y:S01]  /*cba0*/  FMUL R30, R49, 0.5 ;  /* 0x3f000000311e7820 */ /* 0x000fe20000400000 */
[----:B------:R-:W-:Y:S01]  /*cbb0*/  FMUL R29, R44, 0.5 ;  /* 0x3f0000002c1d7820 */ /* 0x000fe20000400000 */
[----:B------:R-:W-:-:S02]  /*cbc0*/  FMUL R35, R35, R32 ;  /* 0x0000002023237220 */ /* 0x000fc40000400000 */
[----:B------:R-:W-:Y:S01]  /*cbd0*/  FMUL R51, R51, R30 ;  /* 0x0000001e33337220 */ /* 0x000fe20000400000 */
[----:B------:R-:W-:Y:S01]  /*cbe0*/  FMUL R33, R46, R29 ;  /* 0x0000001d2e217220 */ /* 0x000fe20000400000 */
[----:B-1----:R-:W-:Y:S01]  /*cbf0*/  @P3 FADD R90, -R90, 1 ;  /* 0x3f8000005a5a3421 */ /* 0x002fe20000000100 */
[----:B------:R-:W-:Y:S01]  /*cc00*/  FMUL R30, R98, 0.5 ;  /* 0x3f000000621e7820 */ /* 0x000fe20000400000 */
[----:B------:R-:W-:-:S03]  /*cc10*/  FMUL R29, R52, 0.5 ;  /* 0x3f000000341d7820 */ /* 0x000fc60000400000 */
[----:B------:R-:W-:Y:S01]  /*cc20*/  @P3 LOP3.LUT R95, R90, 0x80000000, R103, 0xb8, !PT ;  /* 0x800000005a5f3812 */ /* 0x000fe200078eb867 */
[----:B------:R-:W-:Y:S01]  /*cc30*/  FMUL R94, R94, R29 ;  /* 0x0000001d5e5e7220 */ /* 0x000fe20000400000 */
[----:B--2---:R-:W-:-:S03]  /*cc40*/  @P4 FADD R54, -R54, 1 ;  /* 0x3f80000036364421 */ /* 0x004fc60000000100 */
[----:B------:R-:W-:Y:S02]  /*cc50*/  FADD R95, R95, 1 ;  /* 0x3f8000005f5f7421 */ /* 0x000fe40000000000 */
[----:B------:R-:W-:Y:S01]  /*cc60*/  @P4 LOP3.LUT R55, R54, 0x80000000, R101, 0xb8, !PT ;  /* 0x8000000036374812 */ /* 0x000fe200078eb865 */
[----:B------:R-:W-:Y:S01]  /*cc70*/  FMUL R54, R31, R28 ;  /* 0x0000001c1f367220 */ /* 0x000fe20000400000 */
[----:B------:R-:W-:Y:S01]  /*cc80*/  FMUL R28, R37, 0.5 ;  /* 0x3f000000251c7820 */ /* 0x000fe20000400000 */
[----:B------:R-:W-:Y:S01]  /*cc90*/  FMUL R31, R40, 0.5 ;  /* 0x3f000000281f7820 */ /* 0x000fe20000400000 */
[----:B------:R-:W-:Y:S01]  /*cca0*/  FMUL R95, R95, R30 ;  /* 0x0000001e5f5f7220 */ /* 0x000fe20000400000 */
[----:B------:R-:W-:Y:S01]  /*ccb0*/  FADD R55, R55, 1 ;  /* 0x3f80000037377421 */ /* 0x000fe20000000000 */
[----:B------:R-:W-:Y:S01]  /*ccc0*/  FMUL R39, R39, R28 ;  /* 0x0000001c27277220 */ /* 0x000fe20000400000 */
[----:B------:R-:W-:Y:S01]  /*ccd0*/  FMUL R28, R45, 0.5 ;  /* 0x3f0000002d1c7820 */ /* 0x000fe20000400000 */
[----:B------:R-:W-:Y:S01]  /*cce0*/  FMUL R32, R42, R31 ;  /* 0x0000001f2a207220 */ /* 0x000fe20000400000 */
[----:B------:R-:W-:Y:S01]  /*ccf0*/  FMUL R31, R48, 0.5 ;  /* 0x3f000000301f7820 */ /* 0x000fe20000400000 */
[----:B------:R-:W-:Y:S01]  /*cd00*/  F2FP.F16.F32.PACK_AB R29, R54, R91 ;  /* 0x0000005b361d723e */ /* 0x000fe200000000ff */
[----:B------:R-:W-:Y:S01]  /*cd10*/  FMUL R36, R47, R28 ;  /* 0x0000001c2f247220 */ /* 0x000fe20000400000 */
[----:B------:R-:W-:Y:S01]  /*cd20*/  FMUL R28, R120, 0.5 ;  /* 0x3f000000781c7820 */ /* 0x000fe20000400000 */
[----:B------:R-:W-:Y:S01]  /*cd30*/  FMUL R50, R50, R31 ;  /* 0x0000001f32327220 */ /* 0x000fe20000400000 */
[----:B------:R-:W-:-:S02]  /*cd40*/  F2FP.F16.F32.PACK_AB R30, R35, R34 ;  /* 0x00000022231e723e */ /* 0x000fc400000000ff */
[----:B------:R-:W-:Y:S01]  /*cd50*/  FMUL R28, R55, R28 ;  /* 0x0000001c371c7220 */ /* 0x000fe20000400000 */
[----:B------:R-:W-:Y:S02]  /*cd60*/  F2FP.F16.F32.PACK_AB R31, R39, R38 ;  /* 0x00000026271f723e */ /* 0x000fe400000000ff */
[----:B------:R-:W-:Y:S02]  /*cd70*/  F2FP.F16.F32.PACK_AB R32, R43, R32 ;  /* 0x000000202b20723e */ /* 0x000fe400000000ff */
[----:B------:R-:W-:Y:S02]  /*cd80*/  F2FP.F16.F32.PACK_AB R28, R95, R28 ;  /* 0x0000001c5f1c723e */ /* 0x000fe400000000ff */
[----:B------:R-:W-:Y:S02]  /*cd90*/  F2FP.F16.F32.PACK_AB R33, R36, R33 ;  /* 0x000000212421723e */ /* 0x000fe400000000ff */
[----:B------:R-:W-:Y:S01]  /*cda0*/  F2FP.F16.F32.PACK_AB R34, R51, R50 ;  /* 0x000000323322723e */ /* 0x000fe200000000ff */
[----:B------:R1:W-:Y:S01]  /*cdb0*/  STSM.16.M88.4 [R21+0x200], R28 ;  /* 0x0002001c15007844 */ /* 0x0003e20000000200 */
[----:B------:R-:W-:-:S05]  /*cdc0*/  F2FP.F16.F32.PACK_AB R35, R53, R94 ;  /* 0x0000005e3523723e */ /* 0x000fca00000000ff */
[----:B------:R1:W-:Y:S01]  /*cdd0*/  STSM.16.M88.4 [R88], R32 ;  /* 0x0000002058007844 */ /* 0x0003e20000000200 */
        /* <DEDUP_REMOVED lines=17> */
.L_x_96:
[----:B------:R-:W-:Y:S05]  /*cef0*/  BSYNC B0 ;  /* 0x0000000000007941 */ /* 0x000fea0003800000 */
.L_x_95:
[----:B------:R-:W-:Y:S06]  /*cf00*/  BAR.SYNC.DEFER_BLOCKING 0x1, 0x100 ;  /* 0x0044000000007b1d */ /* 0x000fec0000010000 */
[----:B------:R-:W-:Y:S04]  /*cf10*/  BSSY B0, `(.L_x_97) ;  /* 0x000000a000007945 */ /* 0x000fe80003800000 */
[----:B------:R-:W-:Y:S05]  /*cf20*/  @P0 BRA `(.L_x_98) ;  /* 0x0000000000200947 */ /* 0x000fea0003800000 */
[----:B------:R-:W-:-:S06]  /*cf30*/  UISETP.NE.AND UP0, UPT, UR49, 0x3, UPT ;  /* 0x000000033100788c */ /* 0x000fcc000bf05270 */
[----:B------:R-:W-:-:S13]  /*cf40*/  PLOP3.LUT P3, PT, PT, PT, UP0, 0x80, 0x0 ;  /* 0x000000000000781c */ /* 0x000fda0003f6f008 */
[----:B------:R-:W-:Y:S05]  /*cf50*/  @!P3 BRA `(.L_x_99) ;  /* 0x000000000004b947 */ /* 0x000fea0003800000 */
[----:B------:R-:W-:Y:S01]  /*cf60*/  BPT.TRAP 0x1 ;  /* 0x000000040000795c */ /* 0x000fe20000300000 */
.L_x_99:
[----:B------:R-:W-:-:S04]  /*cf70*/  ULEA UR4, UR8, UR51, 0x3 ;  /* 0x0000003308047291 */ /* 0x000fc8000f8e183f */
[----:B------:R-:W-:-:S04]  /*cf80*/  UIADD3 UR4, UR4, 0x60, URZ ;  /* 0x0000006004047890 */ /* 0x000fc8000fffe03f */
[----:B------:R-:W-:-:S09]  /*cf90*/  UPRMT UR4, UR50, 0x654, UR4 ;  /* 0x0000065432047896 */ /* 0x000fd20008000004 */
[----:B------:R-:W-:Y:S03]  /*cfa0*/  SYNCS.ARRIVE.TRANS64.RED.A1T0 RZ, [UR4], RZ ;  /* 0x000000ffffff79a7 */ /* 0x000fe60008100404 */
.L_x_98:
[----:B------:R-:W-:Y:S05]  /*cfb0*/  BSYNC B0 ;  /* 0x0000000000007941 */ /* 0x000fea0003800000 */
.L_x_97:
        /* <DEDUP_REMOVED lines=9> */
.L_x_102:
[----:B-1----:R-:W-:Y:S01]  /*d050*/  LEA R28, R0, UR51, 0x3 ;  /* 0x00000033001c7c11 */ /* 0x002fe2000f8e18ff */
[----:B------:R-:W-:Y:S01]  /*d060*/  BSSY B1, `(.L_x_103) ;  /* 0x0000006000017945 */ /* 0x000fe20003800000 */
[----:B------:R-:W-:Y:S02]  /*d070*/  SHF.L.U32 R29, R24, 0x1f, RZ ;  /* 0x0000001f181d7819 */ /* 0x000fe400000006ff */
[----:B------:R-:W-:Y:S02]  /*d080*/  @!P2 LEA R31, R0, R89, 0xd ;  /* 0x00000059001fa211 */ /* 0x000fe400078e68ff */
[----:B------:R-:W1:Y:S02]  /*d090*/  SYNCS.PHASECHK.TRANS64.TRYWAIT P3, [R28+URZ+0x40], R29 ;  /* 0x0000401d1c0075a7 */ /* 0x000e64000806017f */
[----:B------:R-:W-:Y:S01]  /*d0a0*/  @!P2 LEA R30, R156, R31, 0x1 ;  /* 0x0000001f9c1ea211 */ /* 0x000fe200078e08ff */
[----:B-1----:R-:W-:Y:S06]  /*d0b0*/  @!P3 BRA `(.L_x_104) ;  /* 0x000000980054b947 */ /* 0x002fec0003800000 */
.L_x_235:
[----:B------:R-:W-:Y:S05]  /*d0c0*/  BSYNC B1 ;  /* 0x0000000000017941 */ /* 0x000fea0003800000 */
.L_x_103:
        /* <DEDUP_REMOVED lines=8> */
.L_x_101:
[----:B------:R-:W-:Y:S05]  /*d150*/  BSYNC B0 ;  /* 0x0000000000007941 */ /* 0x000fea0003800000 */
.L_x_100:
[--C-:B-1-3--:R-:W-:Y:S02]  /*d160*/  HADD2.F32 R29, -RZ, R5.reuse.H0_H0 ;  /* 0x20000005ff1d7230 */ /* 0x10afe40000004100 */
[C---:B------:R-:W-:Y:S01]  /*d170*/  FMUL R28, R154.reuse, R58 ;  /* 0x0000003a9a1c7220 */ /* 0x040fe20000400000 */
[----:B------:R-:W-:Y:S02]  /*d180*/  HADD2.F32 R31, -RZ, R5.H1_H1 ;  /* 0x30000005ff1f7230 */ /* 0x000fe40000004100 */
[C---:B------:R-:W-:Y:S01]  /*d190*/  FMUL R30, R154.reuse, R59 ;  /* 0x0000003b9a1e7220 */ /* 0x040fe20000400000 */
[C---:B------:R-:W-:Y:S01]  /*d1a0*/  FMUL R70, R154.reuse, R70 ;  /* 0x000000469a467220 */ /* 0x040fe20000400000 */
        /* <DEDUP_REMOVED lines=153> */
[----:B------:R-:W-:Y:S01]  /*db40*/  FMUL R42, R154, R65 ;  /* 0x000000419a2a7220 */ /* 0x000fe20000400000 */
[----:B------:R-:W-:Y:S02]  /*db50*/  HADD2.F32 R65, -RZ, R11.H1_H1 ;  /* 0x3000000bff417230 */ /* 0x000fe40000004100 */
[----:B------:R-:W-:Y:S01]  /*db60*/  FMUL R50, R40, 0.70710676908493041992 ;  /* 0x3f3504f328327820 */ /* 0x000fe20000400000 */
[----:B-1----:R-:W-:Y:S01]  /*db70*/  @P3 FADD R43, -R41, 1 ;  /* 0x3f800000292b3421 */ /* 0x002fe20000000100 */
[----:B------:R-:W-:Y:S02]  /*db80*/  FFMA R41, R153, R45, R42 ;  /* 0x0000002d99297223 */ /* 0x000fe4000000002a */
[----:B------:R-:W-:-:S02]  /*db90*/  FMUL R42, R50, R50 ;  /* 0x00000032322a7220 */ /* 0x000fc40000400000 */
        /* <DEDUP_REMOVED lines=151> */
[----:B------:R-:W-:-:S04]  /*e510*/  FFMA R65, R153, R65, R52 ;  /* 0x0000004199417223 */ /* 0x000fc80000000034 */
[----:B------:R-:W-:Y:S01]  /*e520*/  FMUL R88, R65, 0.70710676908493041992 ;  /* 0x3f3504f341587820 */ /* 0x000fe20000400000 */
[----:B-1----:R-:W-:-:S05]  /*e530*/  @P3 FADD R51, -R51, 1 ;  /* 0x3f80000033333421 */ /* 0x002fca0000000100 */
[----:B------:R-:W-:Y:S01]  /*e540*/  @P3 LOP3.LUT R50, R51, 0x80000000, R58, 0xb8, !PT ;  /* 0x8000000033323812 */ /* 0x000fe200078eb83a */
[C---:B------:R-:W-:Y:S01]  /*e550*/  FMUL R51, R66.reuse, R66 ;  /* 0x0000004242337220 */ /* 0x040fe20000400000 */
[----:B------:R-:W-:Y:S01]  /*e560*/  FSETP.GE.AND P3, PT, |R66|, 1.0029599666595458984, PT ;  /* 0x3f8060fe4200780b */ /* 0x000fe20003f66200 */
[----:B--2---:R-:W-:Y:S02]  /*e570*/  @P4 FADD R53, -R53, 1 ;  /* 0x3f80000035354421 */ /* 0x004fe40000000100 */
[----:B------:R-:W-:Y:S01]  /*e580*/  FADD R50, R50, 1 ;  /* 0x3f80000032327421 */ /* 0x000fe20000000000 */
[----:B------:R-:W-:Y:S02]  /*e590*/  FSEL R51, |R66|, R51, P3 ;  /* 0x0000003342337208 */ /* 0x000fe40001800200 */
[----:B------:R-:W-:Y:S02]  /*e5a0*/  FSEL R52, R3, 8.4834944573231041431e-05, P3 ;  /* 0x38b1e96a03347808 */ /* 0x000fe40001800000 */
[----:B------:R-:W-:-:S02]  /*e5b0*/  FSEL R54, -R12, -0.00082130916416645050049, P3 ;  /* 0xba574d200c367808 */ /* 0x000fc40001800100 */
[----:B------:R-:W-:Y:S01]  /*e5c0*/  @P4 LOP3.LUT R59, R53, 0x80000000, R60, 0xb8, !PT ;  /* 0x80000000353b4812 */ /* 0x000fe200078eb83c */
[C---:B------:R-:W-:Y:S01]  /*e5d0*/  FMUL R53, R88.reuse, R88 ;  /* 0x0000005858357220 */ /* 0x040fe20000400000 */
[C---:B------:R-:W-:Y:S01]  /*e5e0*/  FSETP.GE.AND P4, PT, |R88|.reuse, 1.0029599666595458984, PT ;  /* 0x3f8060fe5800780b */ /* 0x040fe20003f86200 */
        /* <DEDUP_REMOVED lines=31> */
[----:B------:R-:W1:Y:S01]  /*e7e0*/  @P3 MUFU.EX2 R51, R61 ;  /* 0x0000003d00333308 */ /* 0x000e620000000800 */
[----:B------:R-:W-:Y:S02]  /*e7f0*/  HADD2.F32 R57, -RZ, R4.H0_H0 ;  /* 0x20000004ff397230 */ /* 0x000fe40000004100 */
[----:B------:R-:W-:Y:S01]  /*e800*/  FFMA R63, R58, R53, R53 ;  /* 0x000000353a3f7223 */ /* 0x000fe20000000035 */
[C---:B------:R-:W-:Y:S02]  /*e810*/  FFMA R64, R153.reuse, R64, R52 ;  /* 0x0000004099407223 */ /* 0x040fe40000000034 */
[----:B------:R-:W-:-:S02]  /*e820*/  FFMA R57, R153, R57, R56 ;  /* 0x0000003999397223 */ /* 0x000fc40000000038 */
[----:B------:R-:W-:Y:S01]  /*e830*/  FMUL R68, R64, 0.70710676908493041992 ;  /* 0x3f3504f340447820 */ /* 0x000fe20000400000 */
[----:B------:R-:W2:Y:S01]  /*e840*/  @P4 MUFU.EX2 R53, R63 ;  /* 0x0000003f00354308 */ /* 0x000ea20000000800 */
[----:B-1----:R-:W-:-:S05]  /*e850*/  @P3 FADD R51, -R51, 1 ;  /* 0x3f80000033333421 */ /* 0x002fca0000000100 */
[----:B------:R-:W-:Y:S01]  /*e860*/  @P3 LOP3.LUT R61, R51, 0x80000000, R66, 0xb8, !PT ;  /* 0x80000000333d3812 */ /* 0x000fe200078eb842 */
[C---:B------:R-:W-:Y:S01]  /*e870*/  FMUL R51, R68.reuse, R68 ;  /* 0x0000004444337220 */ /* 0x040fe20000400000 */
[C---:B------:R-:W-:Y:S01]  /*e880*/  FSETP.GE.AND P3, PT, |R68|.reuse, 1.0029599666595458984, PT ;  /* 0x3f8060fe4400780b */ /* 0x040fe20003f66200 */
[----:B--2---:R-:W-:Y:S01]  /*e890*/  @P4 FADD R53, -R53, 1 ;  /* 0x3f80000035354421 */ /* 0x004fe20000000100 */
[----:B------:R-:W-:Y:S01]  /*e8a0*/  FMUL R66, R57, 0.70710676908493041992 ;  /* 0x3f3504f339427820 */ /* 0x000fe20000400000 */
[----:B------:R-:W-:Y:S01]  /*e8b0*/  FADD R61, R61, 1 ;  /* 0x3f8000003d3d7421 */ /* 0x000fe20000000000 */
[----:B------:R-:W-:Y:S02]  /*e8c0*/  FSEL R52, R3, 8.4834944573231041431e-05, P3 ;  /* 0x38b1e96a03347808 */ /* 0x000fe40001800000 */
[----:B------:R-:W-:Y:S02]  /*e8d0*/  @P4 LOP3.LUT R63, R53, 0x80000000, R88, 0xb8, !PT ;  /* 0x80000000353f4812 */ /* 0x000fe400078eb858 */
[----:B------:R-:W-:Y:S01]  /*e8e0*/  FSEL R53, |R68|, R51, P3 ;  /* 0x0000003344357208 */ /* 0x000fe20001800200 */
[----:B------:R-:W-:Y:S01]  /*e8f0*/  FMUL R51, R66, R66 ;  /* 0x0000004242337220 */ /* 0x000fe20000400000 */
[----:B------:R-:W-:Y:S01]  /*e900*/  FSEL R54, -R12, -0.00082130916416645050049, P3 ;  /* 0xba574d200c367808 */ /* 0x000fe20001800100 */
[----:B------:R-:W-:Y:S01]  /*e910*/  FADD R63, R63, 1 ;  /* 0x3f8000003f3f7421 */ /* 0x000fe20000000000 */
[----:B------:R-:W-:-:S02]  /*e920*/  FSETP.GE.AND P4, PT, |R66|, 1.0029599666595458984, PT ;  /* 0x3f8060fe4200780b */ /* 0x000fc40003f86200 */
[----:B------:R-:W-:Y:S01]  /*e930*/  FSEL R58, R13, 0.0052134888246655464172, P3 ;  /* 0x3baad5ea0d3a7808 */ /* 0x000fe20001800000 */
[----:B------:R-:W-:Y:S01]  /*e940*/  FFMA R56, R53, R52, R54 ;  /* 0x0000003435387223 */ /* 0x000fe20000000036 */
[----:B------:R-:W-:Y:S02]  /*e950*/  FSEL R51, |R66|, R51, P4 ;  /* 0x0000003342337208 */ /* 0x000fe40002000200 */
[----:B------:R-:W-:Y:S01]  /*e960*/  FSEL R52, R3, 8.4834944573231041431e-05, P4 ;  /* 0x38b1e96a03347808 */ /* 0x000fe20002000000 */
[----:B------:R-:W-:Y:S01]  /*e970*/  FFMA R58, R53, R56, R58 ;  /* 0x00000038353a7223 */ /* 0x000fe2000000003a */
[----:B------:R-:W-:Y:S02]  /*e980*/  FSEL R54, -R12, -0.00082130916416645050049, P4 ;  /* 0xba574d200c367808 */ /* 0x000fe40002000100 */
        /* <DEDUP_REMOVED lines=90> */
.L_x_106:
[----:B------:R-:W-:Y:S05]  /*ef30*/  BSYNC B0 ;  /* 0x0000000000007941 */ /* 0x000fea0003800000 */
.L_x_105:
[----:B------:R-:W-:Y:S06]  /*ef40*/  BAR.SYNC.DEFER_BLOCKING 0x1, 0x100 ;  /* 0x0044000000007b1d */ /* 0x000fec0000010000 */
[----:B------:R-:W-:Y:S04]  /*ef50*/  BSSY B0, `(.L_x_107) ;  /* 0x000000a000007945 */ /* 0x000fe80003800000 */
[----:B------:R-:W-:Y:S05]  /*ef60*/  @P0 BRA `(.L_x_108) ;  /* 0x0000000000200947 */ /* 0x000fea0003800000 */
[----:B------:R-:W-:-:S06]  /*ef70*/  UISETP.NE.AND UP0, UPT, UR49, 0x3, UPT ;  /* 0x000000033100788c */ /* 0x000fcc000bf05270 */
[----:B------:R-:W-:-:S13]  /*ef80*/  PLOP3.LUT P3, PT, PT, PT, UP0, 0x80, 0x0 ;  /* 0x000000000000781c */ /* 0x000fda0003f6f008 */
[----:B------:R-:W-:Y:S05]  /*ef90*/  @!P3 BRA `(.L_x_109) ;  /* 0x000000000004b947 */ /* 0x000fea0003800000 */
[----:B------:R-:W-:Y:S01]  /*efa0*/  BPT.TRAP 0x1 ;  /* 0x000000040000795c */ /* 0x000fe20000300000 */
.L_x_109:
[----:B------:R-:W-:-:S04]  /*efb0*/  ULEA UR4, UR8, UR51, 0x3 ;  /* 0x0000003308047291 */ /* 0x000fc8000f8e183f */
[----:B------:R-:W-:-:S04]  /*efc0*/  UIADD3 UR4, UR4, 0x60, URZ ;  /* 0x0000006004047890 */ /* 0x000fc8000fffe03f */
[----:B------:R-:W-:-:S09]  /*efd0*/  UPRMT UR4, UR50, 0x654, UR4 ;  /* 0x0000065432047896 */ /* 0x000fd20008000004 */
[----:B------:R-:W-:Y:S03]  /*efe0*/  SYNCS.ARRIVE.TRANS64.RED.A1T0 RZ, [UR4], RZ ;  /* 0x000000ffffff79a7 */ /* 0x000fe60008100404 */
.L_x_108:
[----:B------:R-:W-:Y:S05]  /*eff0*/  BSYNC B0 ;  /* 0x0000000000007941 */ /* 0x000fea0003800000 */
.L_x_107:
        /* <DEDUP_REMOVED lines=9> */
.L_x_112:
[----:B-1----:R-:W-:Y:S01]  /*f090*/  LEA R25, R0, UR51, 0x3 ;  /* 0x0000003300197c11 */ /* 0x002fe2000f8e18ff */
[----:B------:R-:W-:Y:S01]  /*f0a0*/  BSSY B1, `(.L_x_113) ;  /* 0x0000006000017945 */ /* 0x000fe20003800000 */
[----:B------:R-:W-:Y:S02]  /*f0b0*/  SHF.L.U32 R28, R24, 0x1f, RZ ;  /* 0x0000001f181c7819 */ /* 0x000fe400000006ff */
[----:B------:R-:W-:Y:S02]  /*f0c0*/  @!P2 LEA R29, R0, R89, 0xd ;  /* 0x00000059001da211 */ /* 0x000fe400078e68ff */
[----:B------:R-:W1:Y:S02]  /*f0d0*/  SYNCS.PHASECHK.TRANS64.TRYWAIT P3, [R25+URZ+0x40], R28 ;  /* 0x0000401c190075a7 */ /* 0x000e64000806017f */
[----:B------:R-:W-:Y:S01]  /*f0e0*/  @!P2 LEA R30, R156, R29, 0x1 ;  /* 0x0000001d9c1ea211 */ /* 0x000fe200078e08ff */
[----:B-1----:R-:W-:Y:S06]  /*f0f0*/  @!P3 BRA `(.L_x_114) ;  /* 0x000000780058b947 */ /* 0x002fec0003800000 */
.L_x_236:
[----:B------:R-:W-:Y:S05]  /*f100*/  BSYNC B1 ;  /* 0x0000000000017941 */ /* 0x000fea0003800000 */
.L_x_113:
        /* <DEDUP_REMOVED lines=8> */
.L_x_111:
[----:B------:R-:W-:Y:S05]  /*f190*/  BSYNC B0 ;  /* 0x0000000000007941 */ /* 0x000fea0003800000 */
.L_x_110:
[--C-:B-1-3--:R-:W-:Y:S02]  /*f1a0*/  HADD2.F32 R25, -RZ, R5.reuse.H0_H0 ;  /* 0x20000005ff197230 */ /* 0x10afe40000004100 */
[C---:B------:R-:W-:Y:S01]  /*f1b0*/  FMUL R138, R154.reuse, R138 ;  /* 0x0000008a9a8a7220 */ /* 0x040fe20000400000 */
[----:B------:R-:W-:Y:S02]  /*f1c0*/  HADD2.F32 R29, -RZ, R5.H1_H1 ;  /* 0x30000005ff1d7230 */ /* 0x000fe40000004100 */
        /* <DEDUP_REMOVED lines=16> */
[----:B----4-:R-:W-:Y:S01]  /*f2d0*/  HADD2.F32 R63, -RZ, R11.H1_H1 ;  /* 0x3000000bff3f7230 */ /* 0x010fe20000004100 */
[----:B------:R-:W-:Y:S01]  /*f2e0*/  FSEL R30, R3, 8.4834944573231041431e-05, P3 ;  /* 0x38b1e96a031e7808 */ /* 0x000fe20001800000 */
[----:B------:R-:W-:Y:S01]  /*f2f0*/  FMUL R136, R154, R136 ;  /* 0x000000889a887220 */ /* 0x000fe20000400000 */
[C---:B------:R-:W-:Y:S01]  /*f300*/  FSEL R32, -R12.reuse, -0.00082130916416645050049, P3 ;  /* 0xba574d200c207808 */ /* 0x040fe20001800100 */
[----:B------:R-:W-:Y:S05]  /*f310*/  WARPSYNC.ALL ;  /* 0x0000000000007948 */ /* 0x000fea0003800000 */
[----:B------:R-:W-:Y:S01]  /*f320*/  FSEL R34, R13, 0.0052134888246655464172, P3 ;  /* 0x3baad5ea0d227808 */ /* 0x000fe20001800000 */
[----:B------:R-:W-:Y:S01]  /*f330*/  FFMA R30, R29, R30, R32 ;  /* 0x0000001e1d1e7223 */ /* 0x000fe20000000020 */
[----:B------:R-:W-:Y:S01]  /*f340*/  FSEL R31, |R37|, R31, P4 ;  /* 0x0000001f251f7208 */ /* 0x000fe20002000200 */
[----:B------:R-:W-:Y:S01]  /*f350*/  BSSY B0, `(.L_x_115) ;  /* 0x00001c2000007945 */ /* 0x000fe20003800000 */
        /* <DEDUP_REMOVED lines=238> */
[C---:B------:R-:W-:Y:S01]  /*10240*/  FMUL R64, R48.reuse, 0.70710676908493041992 ;  /* 0x3f3504f330407820 */ /* 0x040fe20000400000 */
[----:B------:R-:W-:Y:S01]  /*10250*/  FMUL R48, R48, 0.5 ;  /* 0x3f00000030307820 */ /* 0x000fe20000400000 */
[----:B-1----:R-:W-:Y:S02]  /*10260*/  @P3 FADD R49, -R49, 1 ;  /* 0x3f80000031313421 */ /* 0x002fe40000000100 */
[----:B------:R-:W-:-:S03]  /*10270*/  FMUL R51, R64, R64 ;  /* 0x0000004040337220 */ /* 0x000fc60000400000 */
[----:B------:R-:W-:Y:S01]  /*10280*/  @P3 LOP3.LUT R45, R49, 0x80000000, R58, 0xb8, !PT ;  /* 0x80000000312d3812 */ /* 0x000fe200078eb83a */
[C---:B------:R-:W-:Y:S01]  /*10290*/  FMUL R49, R62.reuse, R62 ;  /* 0x0000003e3e317220 */ /* 0x040fe20000400000 */
[----:B------:R-:W-:Y:S01]  /*102a0*/  FSETP.GE.AND P3, PT, |R62|, 1.0029599666595458984, PT ;  /* 0x3f8060fe3e00780b */ /* 0x000fe20003f66200 */
[----:B--2---:R-:W-:Y:S02]  /*102b0*/  @P4 FADD R50, -R50, 1 ;  /* 0x3f80000032324421 */ /* 0x004fe40000000100 */
[----:B------:R-:W-:Y:S01]  /*102c0*/  FADD R45, R45, 1 ;  /* 0x3f8000002d2d7421 */ /* 0x000fe20000000000 */
[----:B------:R-:W-:Y:S02]  /*102d0*/  FSEL R49, |R62|, R49, P3 ;  /* 0x000000313e317208 */ /* 0x000fe40001800200 */
[----:B------:R-:W-:Y:S02]  /*102e0*/  @P4 LOP3.LUT R46, R50, 0x80000000, R53, 0xb8, !PT ;  /* 0x80000000322e4812 */ /* 0x000fe400078eb835 */
[----:B------:R-:W-:-:S02]  /*102f0*/  FSEL R50, R3, 8.4834944573231041431e-05, P3 ;  /* 0x38b1e96a03327808 */ /* 0x000fc40001800000 */
[----:B------:R-:W-:Y:S01]  /*10300*/  FSEL R52, -R12, -0.00082130916416645050049, P3 ;  /* 0xba574d200c347808 */ /* 0x000fe20001800100 */
[----:B------:R-:W-:Y:S01]  /*10310*/  FADD R46, R46, 1 ;  /* 0x3f8000002e2e7421 */ /* 0x000fe20000000000 */
[----:B------:R-:W-:Y:S02]  /*10320*/  FSETP.GE.AND P4, PT, |R64|, 1.0029599666595458984, PT ;  /* 0x3f8060fe4000780b */ /* 0x000fe40003f86200 */
        /* <DEDUP_REMOVED lines=36> */
[----:B-1----:R-:W-:-:S05]  /*10570*/  @P3 FADD R49, -R49, 1 ;  /* 0x3f80000031313421 */ /* 0x002fca0000000100 */
[----:B------:R-:W-:Y:S01]  /*10580*/  @P3 LOP3.LUT R55, R49, 0x80000000, R62, 0xb8, !PT ;  /* 0x8000000031373812 */ /* 0x000fe200078eb83e */
[C---:B------:R-:W-:Y:S01]  /*10590*/  FMUL R49, R68.reuse, R68 ;  /* 0x0000004444317220 */ /* 0x040fe20000400000 */
[C---:B------:R-:W-:Y:S01]  /*105a0*/  FSETP.GE.AND P3, PT, |R68|.reuse, 1.0029599666595458984, PT ;  /* 0x3f8060fe4400780b */ /* 0x040fe20003f66200 */
[----:B--2---:R-:W-:Y:S01]  /*105b0*/  @P4 FADD R51, -R51, 1 ;  /* 0x3f80000033334421 */ /* 0x004fe20000000100 */
[----:B------:R-:W-:Y:S02]  /*105c0*/  HADD2.F32 R62, -RZ, R4.H1_H1 ;  /* 0x30000004ff3e7230 */ /* 0x000fe40000004100 */
        /* <DEDUP_REMOVED lines=38> */
[----:B------:R-:W-:Y:S01]  /*10830*/  FMUL R50, R154, R137 ;  /* 0x000000899a327220 */ /* 0x000fe20000400000 */
[----:B------:R-:W1:Y:S02]  /*10840*/  @P3 MUFU.EX2 R49, R59 ;  /* 0x0000003b00313308 */ /* 0x000e640000000800 */
[----:B------:R-:W-:Y:S01]  /*10850*/  FFMA R61, R54, R51, R51 ;  /* 0x00000033363d7223 */ /* 0x000fe20000000033 */
[----:B------:R-:W-:Y:S01]  /*10860*/  FFMA R62, R153, R62, R50 ;  /* 0x0000003e993e7223 */ /* 0x000fe20000000032 */
[----:B------:R-:W-:-:S03]  /*10870*/  HADD2.F32 R50, -RZ, R4.H0_H0 ;  /* 0x20000004ff327230 */ /* 0x000fc60000004100 */
[----:B------:R-:W-:Y:S01]  /*10880*/  FMUL R66, R62, 0.70710676908493041992 ;  /* 0x3f3504f33e427820 */ /* 0x000fe20000400000 */
        /* <DEDUP_REMOVED lines=14> */
[C---:B------:R-:W-:Y:S01]  /*10970*/  FSETP.GE.AND P4, PT, |R64|.reuse, 1.0029599666595458984, PT ;  /* 0x3f8060fe4000780b */ /* 0x040fe20003f86200 */
        /* <DEDUP_REMOVED lines=34> */
[----:B------:R-:W-:Y:S01]  /*10ba0*/  FMUL R31, R32, 0.5 ;  /* 0x3f000000201f7820 */ /* 0x000fe20000400000 */
[----:B------:R-:W-:Y:S01]  /*10bb0*/  FMUL R52, R29, R52 ;  /* 0x000000341d347220 */ /* 0x000fe20000400000 */
[----:B------:R-:W-:-:S02]  /*10bc0*/  FMUL R29, R40, 0.5 ;  /* 0x3f000000281d7820 */ /* 0x000fc40000400000 */
[----:B------:R-:W-:Y:S01]  /*10bd0*/  FMUL R34, R34, R31 ;  /* 0x0000001f22227220 */ /* 0x000fe20000400000 */
[----:B------:R-:W2:Y:S01]  /*10be0*/  @P4 MUFU.EX2 R49, R50 ;  /* 0x0000003200314308 */ /* 0x000ea20000000800 */
[----:B------:R-:W-:Y:S01]  /*10bf0*/  FMUL R31, R42, R29 ;  /* 0x0000001d2a1f7220 */ /* 0x000fe20000400000 */
[----:B------:R-:W-:Y:S01]  /*10c00*/  FMUL R29, R62, 0.5 ;  /* 0x3f0000003e1d7820 */ /* 0x000fe20000400000 */
[----:B-1----:R-:W-:-:S05]  /*10c10*/  @P3 FADD R51, -R51, 1 ;  /* 0x3f80000033333421 */ /* 0x002fca0000000100 */
[----:B------:R-:W-:Y:S01]  /*10c20*/  @P3 LOP3.LUT R56, R51, 0x80000000, R66, 0xb8, !PT ;  /* 0x8000000033383812 */ /* 0x000fe200078eb842 */
[----:B------:R-:W-:Y:S01]  /*10c30*/  FMUL R51, R33, R28 ;  /* 0x0000001c21337220 */ /* 0x000fe20000400000 */
[----:B------:R-:W-:Y:S01]  /*10c40*/  FMUL R28, R35, 0.5 ;  /* 0x3f000000231c7820 */ /* 0x000fe20000400000 */
[----:B--2---:R-:W-:Y:S02]  /*10c50*/  @P4 FADD R49, -R49, 1 ;  /* 0x3f80000031314421 */ /* 0x004fe40000000100 */
[----:B------:R-:W-:Y:S01]  /*10c60*/  FADD R56, R56, 1 ;  /* 0x3f80000038387421 */ /* 0x000fe20000000000 */
[----:B------:R-:W-:Y:S01]  /*10c70*/  FMUL R35, R37, R28 ;  /* 0x0000001c25237220 */ /* 0x000fe20000400000 */
[----:B------:R-:W-:Y:S01]  /*10c80*/  FMUL R28, R43, 0.5 ;  /* 0x3f0000002b1c7820 */ /* 0x000fe20000400000 */
[----:B------:R-:W-:Y:S01]  /*10c90*/  @P4 LOP3.LUT R50, R49, 0x80000000, R64, 0xb8, !PT ;  /* 0x8000000031324812 */ /* 0x000fe200078eb840 */
[----:B------:R-:W-:Y:S01]  /*10ca0*/  FMUL R49, R30, R25 ;  /* 0x000000191e317220 */ /* 0x000fe20000400000 */
[----:B------:R-:W-:Y:S01]  /*10cb0*/  FMUL R25, R36, 0.5 ;  /* 0x3f00000024197820 */ /* 0x000fe20000400000 */
[----:B------:R-:W-:Y:S01]  /*10cc0*/  FMUL R30, R39, 0.5 ;  /* 0x3f000000271e7820 */ /* 0x000fe20000400000 */
[----:B------:R-:W-:Y:S01]  /*10cd0*/  FMUL R37, R45, R28 ;  /* 0x0000001c2d257220 */ /* 0x000fe20000400000 */
[----:B------:R-:W-:Y:S01]  /*10ce0*/  FADD R50, R50, 1 ;  /* 0x3f80000032327421 */ /* 0x000fe20000000000 */
        /* <DEDUP_REMOVED lines=10> */
[----:B------:R-:W-:Y:S01]  /*10d90*/  FMUL R39, R59, R28 ;  /* 0x0000001c3b277220 */ /* 0x000fe20000400000 */
[----:B------:R-:W-:Y:S01]  /*10da0*/  F2FP.F16.F32.PACK_AB R33, R49, R52 ;  /* 0x000000343121723e */ /* 0x000fe200000000ff */
[----:B------:R-:W-:Y:S01]  /*10db0*/  FMUL R25, R50, R25 ;  /* 0x0000001932197220 */ /* 0x000fe20000400000 */
[----:B------:R-:W-:Y:S01]  /*10dc0*/  FMUL R30, R61, R30 ;  /* 0x0000001e3d1e7220 */ /* 0x000fe20000400000 */
[----:B------:R-:W-:-:S02]  /*10dd0*/  F2FP.F16.F32.PACK_AB R34, R34, R51 ;  /* 0x000000332222723e */ /* 0x000fc400000000ff */
[----:B------:R-:W-:Y:S02]  /*10de0*/  F2FP.F16.F32.PACK_AB R35, R38, R35 ;  /* 0x000000232623723e */ /* 0x000fe400000000ff */
[----:B------:R-:W-:Y:S02]  /*10df0*/  F2FP.F16.F32.PACK_AB R32, R32, R25 ;  /* 0x000000192020723e */ /* 0x000fe400000000ff */
[----:B------:R-:W-:Y:S02]  /*10e00*/  F2FP.F16.F32.PACK_AB R36, R31, R36 ;  /* 0x000000241f24723e */ /* 0x000fe400000000ff */
[----:B------:R-:W-:Y:S01]  /*10e10*/  F2FP.F16.F32.PACK_AB R37, R46, R37 ;  /* 0x000000252e25723e */ /* 0x000fe200000000ff */
[----:B------:R1:W-:Y:S01]  /*10e20*/  STSM.16.M88.4 [R21+0x4200], R32 ;  /* 0x0042002015007844 */ /* 0x0003e20000000200 */
[----:B------:R-:W-:Y:S02]  /*10e30*/  F2FP.F16.F32.PACK_AB R38, R48, R55 ;  /* 0x000000373026723e */ /* 0x000fe400000000ff */
        /* <DEDUP_REMOVED lines=19> */
.L_x_116:
[----:B------:R-:W-:Y:S05]  /*10f70*/  BSYNC B0 ;  /* 0x0000000000007941 */ /* 0x000fea0003800000 */
.L_x_115:
[----:B------:R-:W-:Y:S06]  /*10f80*/  BAR.SYNC.DEFER_BLOCKING 0x1, 0x100 ;  /* 0x0044000000007b1d */ /* 0x000fec0000010000 */
[----:B------:R-:W-:Y:S04]  /*10f90*/  BSSY B0, `(.L_x_117) ;  /* 0x000000a000007945 */ /* 0x000fe80003800000 */
[----:B------:R-:W-:Y:S05]  /*10fa0*/  @P0 BRA `(.L_x_118) ;  /* 0x0000000000200947 */ /* 0x000fea0003800000 */
[----:B------:R-:W-:-:S06]  /*10fb0*/  UISETP.NE.AND UP0, UPT, UR49, 0x3, UPT ;  /* 0x000000033100788c */ /* 0x000fcc000bf05270 */
[----:B------:R-:W-:-:S13]  /*10fc0*/  PLOP3.LUT P3, PT, PT, PT, UP0, 0x80, 0x0 ;  /* 0x000000000000781c */ /* 0x000fda0003f6f008 */
[----:B------:R-:W-:Y:S05]  /*10fd0*/  @!P3 BRA `(.L_x_119) ;  /* 0x000000000004b947 */ /* 0x000fea0003800000 */
[----:B------:R-:W-:Y:S01]  /*10fe0*/  BPT.TRAP 0x1 ;  /* 0x000000040000795c */ /* 0x000fe20000300000 */
.L_x_119:
[----:B------:R-:W-:-:S04]  /*10ff0*/  ULEA UR4, UR8, UR51, 0x3 ;  /* 0x0000003308047291 */ /* 0x000fc8000f8e183f */
[----:B------:R-:W-:-:S04]  /*11000*/  UIADD3 UR4, UR4, 0x60, URZ ;  /* 0x0000006004047890 */ /* 0x000fc8000fffe03f */
[----:B------:R-:W-:-:S09]  /*11010*/  UPRMT UR4, UR50, 0x654, UR4 ;  /* 0x0000065432047896 */ /* 0x000fd20008000004 */
[----:B------:R-:W-:Y:S03]  /*11020*/  SYNCS.ARRIVE.TRANS64.RED.A1T0 RZ, [UR4], RZ ;  /* 0x000000ffffff79a7 */ /* 0x000fe60008100404 */
.L_x_118:
[----:B------:R-:W-:Y:S05]  /*11030*/  BSYNC B0 ;  /* 0x0000000000007941 */ /* 0x000fea0003800000 */
.L_x_117:
        /* <DEDUP_REMOVED lines=9> */
.L_x_122:
[----:B------:R-:W-:Y:S01]  /*110d0*/  SHF.L.U32 R24, R24, 0x1f, RZ ;  /* 0x0000001f18187819 */ /* 0x000fe200000006ff */
[----:B------:R-:W-:Y:S01]  /*110e0*/  BSSY B1, `(.L_x_123) ;  /* 0x0000006000017945 */ /* 0x000fe20003800000 */
[C---:B------:R-:W-:Y:S02]  /*110f0*/  LEA R25, R0.reuse, UR51, 0x3 ;  /* 0x0000003300197c11 */ /* 0x040fe4000f8e18ff */
[----:B------:R-:W-:Y:S02]  /*11100*/  @!P2 LEA R89, R0, R89, 0xd ;  /* 0x000000590059a211 */ /* 0x000fe400078e68ff */
[----:B------:R-:W2:Y:S02]  /*11110*/  SYNCS.PHASECHK.TRANS64.TRYWAIT P3, [R25+URZ+0x40], R24 ;  /* 0x00004018190075a7 */ /* 0x000ea4000806017f */
[----:B------:R-:W-:Y:S01]  /*11120*/  @!P2 LEA R0, R156, R89, 0x1 ;  /* 0x000000599c00a211 */ /* 0x000fe200078e08ff */
[----:B--2---:R-:W-:Y:S06]  /*11130*/  @!P3 BRA `(.L_x_124) ;  /* 0x00000058005cb947 */ /* 0x004fec0003800000 */
.L_x_237:
[----:B------:R-:W-:Y:S05]  /*11140*/  BSYNC B1 ;  /* 0x0000000000017941 */ /* 0x000fea0003800000 */
.L_x_123:
[----:B------:R-:W-:Y:S05]  /*11150*/  @!P2 WARPSYNC.ALL ;  /* 0x000000000000a948 */ /* 0x000fea0003800000 */
[----:B------:R3:W4:Y:S04]  /*11160*/  @!P2 LDSM.16.M88.4 R4, [R89] ;  /* 0x000000005904a83b */ /* 0x0007280000000200 */
[----:B------:R3:W1:Y:S02]  /*11170*/  @!P2 LDSM.16.M88.4 R8, [R0] ;  /* 0x000000000008a83b */ /* 0x0006640000000200 */
.L_x_121:
[----:B------:R-:W-:Y:S05]  /*11180*/  BSYNC B0 ;  /* 0x0000000000007941 */ /* 0x000fea0003800000 */
.L_x_120:
[----:B-12---:R-:W-:Y:S02]  /*11190*/  HADD2.F32 R24, -RZ, R11.H1_H1 ;  /* 0x3000000bff187230 */ /* 0x006fe40000004100 */
[C---:B---3--:R-:W-:Y:S01]  /*111a0*/  FMUL R0, R154.reuse, R87 ;  /* 0x000000579a007220 */ /* 0x048fe20000400000 */
[C---:B------:R-:W-:Y:S01]  /*111b0*/  FMUL R74, R154.reuse, R74 ;  /* 0x0000004a9a4a7220 */ /* 0x040fe20000400000 */
[--C-:B----4-:R-:W-:Y:S02]  /*111c0*/  HADD2.F32 R30, -RZ, R6.reuse.H0_H0 ;  /* 0x20000006ff1e7230 */ /* 0x110fe40000004100 */
[C---:B------:R-:W-:Y:S01]  /*111d0*/  FMUL R36, R154.reuse, R77 ;  /* 0x0000004d9a247220 */ /* 0x040fe20000400000 */
[C---:B------:R-:W-:Y:S01]  /*111e0*/  FFMA R24, R153.reuse, R24, R0 ;  /* 0x0000001899187223 */ /* 0x040fe20000000000 */
[----:B------:R-:W-:Y:S02]  /*111f0*/  HADD2.F32 R6, -RZ, R6.H1_H1 ;  /* 0x30000006ff067230 */ /* 0x000fe40000004100 */
[C---:B------:R-:W-:Y:S01]  /*11200*/  FMUL R79, R154.reuse, R79 ;  /* 0x0000004f9a4f7220 */ /* 0x040fe20000400000 */
[----:B------:R-:W-:Y:S01]  /*11210*/  FMUL R80, R154, R80 ;  /* 0x000000509a507220 */ /* 0x000fe20000400000 */
[----:B------:R-:W-:Y:S01]  /*11220*/  FMUL R32, R24, 0.70710676908493041992 ;  /* 0x3f3504f318207820 */ /* 0x000fe20000400000 */
[C---:B------:R-:W-:Y:S01]  /*11230*/  FMUL R81, R154.reuse, R81 ;  /* 0x000000519a517220 */ /* 0x040fe20000400000 */
[----:B------:R-:W-:Y:S01]  /*11240*/  FFMA R6, R153, R6, R36 ;  /* 0x0000000699067223 */ /* 0x000fe20000000024 */
[----:B------:R-:W-:Y:S01]  /*11250*/  FMUL R85, R154, R85 ;  /* 0x000000559a557220 */ /* 0x000fe20000400000 */
[C---:B------:R-:W-:Y:S01]  /*11260*/  FMUL R0, R32.reuse, R32 ;  /* 0x0000002020007220 */ /* 0x040fe20000400000 */
[----:B------:R-:W-:Y:S01]  /*11270*/  FSETP.GE.AND P2, PT, |R32|, 1.0029599666595458984, PT ;  /* 0x3f8060fe2000780b */ /* 0x000fe20003f46200 */
[----:B------:R-:W-:Y:S01]  /*11280*/  FMUL R44, R6, 0.70710676908493041992 ;  /* 0x3f3504f3062c7820 */ /* 0x000fe20000400000 */
[C---:B------:R-:W-:Y:S01]  /*11290*/  FMUL R86, R154.reuse, R86 ;  /* 0x000000569a567220 */ /* 0x040fe20000400000 */
[----:B------:R-:W-:Y:S01]  /*112a0*/  FMUL R73, R154, R73 ;  /* 0x000000499a497220 */ /* 0x000fe20000400000 */
[----:B------:R-:W-:Y:S01]  /*112b0*/  FSEL R0, |R32|, R0, P2 ;  /* 0x0000000020007208 */ /* 0x000fe20001000200 */
[----:B------:R-:W-:Y:S05]  /*112c0*/  WARPSYNC.ALL ;  /* 0x0000000000007948 */ /* 0x000fea0003800000 */
[----:B------:R-:W-:Y:S01]  /*112d0*/  FSEL R25, R3, 8.4834944573231041431e-05, P2 ;  /* 0x38b1e96a03197808 */ /* 0x000fe20001000000 */
[----:B------:R-:W-:Y:S01]  /*112e0*/  BSSY B0, `(.L_x_125) ;  /* 0x00001c8000007945 */ /* 0x000fe20003800000 */
[----:B------:R-:W-:-:S02]  /*112f0*/  FSEL R29, -R12, -0.00082130916416645050049, P2 ;  /* 0xba574d200c1d7808 */ /* 0x000fc40001000100 */
[----:B------:R-:W-:Y:S02]  /*11300*/  FSEL R26, R13, 0.0052134888246655464172, P2 ;  /* 0x3baad5ea0d1a7808 */ /* 0x000fe40001000000 */
[----:B------:R-:W-:Y:S01]  /*11310*/  FSEL R28, -R14, -0.026868773624300956726, P2 ;  /* 0xbcdc1be70e1c7808 */ /* 0x000fe20001000100 */
[----:B------:R-:W-:Y:S01]  /*11320*/  FFMA R25, R0, R25, R29 ;  /* 0x0000001900197223 */ /* 0x000fe2000000001d */
[----:B------:R-:W-:-:S03]  /*11330*/  FSEL R29, -|R32|, R32, P2 ;  /* 0x00000020201d7208 */ /* 0x000fc60001000300 */
[----:B------:R-:W-:Y:S01]  /*11340*/  FFMA R25, R0, R25, R26 ;  /* 0x0000001900197223 */ /* 0x000fe2000000001a */
[----:B------:R-:W-:-:S03]  /*11350*/  FSEL R26, R15, 0.11284004896879196167, P2 ;  /* 0x3de718af0f1a7808 */ /* 0x000fc60001000000 */
[----:B------:R-:W-:Y:S01]  /*11360*/  FFMA R25, R0, R25, R28 ;  /* 0x0000001900197223 */ /* 0x000fe2000000001c */
[----:B------:R-:W-:-:S03]  /*11370*/  FSEL R28, R19, -0.37612664699554443359, P2 ;  /* 0xbec093ac131c7808 */ /* 0x000fc60001000000 */
[----:B------:R-:W-:Y:S01]  /*11380*/  FFMA R25, R0, R25, R26 ;  /* 0x0000001900197223 */ /* 0x000fe2000000001a */
[----:B------:R-:W-:-:S03]  /*11390*/  FSEL R26, R20, 0.12837915122509002686, P2 ;  /* 0x3e0375d3141a7808 */ /* 0x000fc60001000000 */
[----:B------:R-:W-:Y:S01]  /*113a0*/  FFMA R25, R0, R25, R28 ;  /* 0x0000001900197223 */ /* 0x000fe2000000001c */
[----:B------:R-:W-:-:S03]  /*113b0*/  HADD2.F32 R28, -RZ, R5.H1_H1 ;  /* 0x30000005ff1c7230 */ /* 0x000fc60000004100 */
[----:B------:R-:W-:Y:S01]  /*113c0*/  FFMA R0, R0, R25, R26 ;  /* 0x0000001900007223 */ /* 0x000fe2000000001a */
[----:B------:R-:W-:Y:S02]  /*113d0*/  HADD2.F32 R26, -RZ, R5.H0_H0 ;  /* 0x20000005ff1a7230 */ /* 0x000fe40000004100 */
[----:B------:R-:W-:Y:S01]  /*113e0*/  FMUL R25, R154, R75 ;  /* 0x0000004b9a197220 */ /* 0x000fe20000400000 */
[----:B------:R-:W-:Y:S01]  /*113f0*/  FFMA R0, R0, R29, R29 ;  /* 0x0000001d00007223 */ /* 0x000fe2000000001d */
[----:B------:R-:W-:Y:S01]  /*11400*/  FMUL R29, R154, R76 ;  /* 0x0000004c9a1d7220 */ /* 0x000fe20000400000 */
[C---:B------:R-:W-:Y:S01]  /*11410*/  FFMA R5, R153.reuse, R26, R74 ;  /* 0x0000001a99057223 */ /* 0x040fe2000000004a */
[C---:B------:R-:W-:Y:S01]  /*11420*/  FFMA R25, R153.reuse, R28, R25 ;  /* 0x0000001c99197223 */ /* 0x040fe20000000019 */
[----:B------:R-:W1:Y:S01]  /*11430*/  @P2 MUFU.EX2 R31, R0 ;  /* 0x00000000001f2308 */ /* 0x000e620000000800 */
[----:B------:R-:W-:Y:S01]  /*11440*/  FFMA R26, R153, R30, R29 ;  /* 0x0000001e991a7223 */ /* 0x000fe2000000001d */
[----:B------:R-:W-:Y:S01]  /*11450*/  FMUL R38, R5, 0.70710676908493041992 ;  /* 0x3f3504f305267820 */ /* 0x000fe20000400000 */
[----:B------:R-:W-:Y:S01]  /*11460*/  FMUL R40, R25, 0.70710676908493041992 ;  /* 0x3f3504f319287820 */ /* 0x000fe20000400000 */
[----:B------:R-:W-:Y:S01]  /*11470*/  FMUL R5, R5, 0.5 ;  /* 0x3f00000005057820 */ /* 0x000fe20000400000 */
[----:B------:R-:W-:Y:S01]  /*11480*/  FMUL R42, R26, 0.70710676908493041992 ;  /* 0x3f3504f31a2a7820 */ /* 0x000fe20000400000 */
[----:B------:R-:W-:Y:S01]  /*11490*/  FMUL R28, R38, R38 ;  /* 0x00000026261c7220 */ /* 0x000fe20000400000 */
[C---:B------:R-:W-:Y:S01]  /*114a0*/  FMUL R30, R40.reuse, R40 ;  /* 0x00000028281e7220 */ /* 0x040fe20000400000 */
[----:B------:R-:W-:-:S02]  /*114b0*/  FSETP.GE.AND P3, PT, |R40|, 1.0029599666595458984, PT ;  /* 0x3f8060fe2800780b */ /* 0x000fc40003f66200 */
[----:B------:R-:W-:Y:S02]  /*114c0*/  FSETP.GE.AND P4, PT, |R42|, 1.0029599666595458984, PT ;  /* 0x3f8060fe2a00780b */ /* 0x000fe40003f86200 */
[----:B------:R-:W-:Y:S02]  /*114d0*/  FSEL R30, |R40|, R30, P3 ;  /* 0x0000001e281e7208 */ /* 0x000fe40001800200 */
[----:B------:R-:W-:Y:S02]  /*114e0*/  FSEL R33, R3, 8.4834944573231041431e-05, P3 ;  /* 0x38b1e96a03217808 */ /* 0x000fe40001800000 */
[C---:B------:R-:W-:Y:S01]  /*114f0*/  FSEL R35, -R12.reuse, -0.00082130916416645050049, P3 ;  /* 0xba574d200c237808 */ /* 0x040fe20001800100 */
[----:B-1----:R-:W-:Y:S01]  /*11500*/  @P2 FADD R31, -R31, 1 ;  /* 0x3f8000001f1f2421 */ /* 0x002fe20000000100 */
[----:B------:R-:W-:Y:S02]  /*11510*/  FSEL R39, R3, 8.4834944573231041431e-05, P4 ;  /* 0x38b1e96a03277808 */ /* 0x000fe40002000000 */
[----:B------:R-:W-:Y:S01]  /*11520*/  FSEL R41, -R12, -0.00082130916416645050049, P4 ;  /* 0xba574d200c297808 */ /* 0x000fe20002000100 */
[----:B------:R-:W-:Y:S01]  /*11530*/  FFMA R35, R30, R33, R35 ;  /* 0x000000211e237223 */ /* 0x000fe20000000023 */
[----:B------:R-:W-:Y:S01]  /*11540*/  @P2 LOP3.LUT R0, R31, 0x80000000, R32, 0xb8, !PT ;  /* 0x800000001f002812 */ /* 0x000fe200078eb820 */
[----:B------:R-:W-:Y:S01]  /*11550*/  FMUL R32, R42, R42 ;  /* 0x0000002a2a207220 */ /* 0x000fe20000400000 */
[----:B------:R-:W-:-:S02]  /*11560*/  FSETP.GE.AND P2, PT, |R38|, 1.0029599666595458984, PT ;  /* 0x3f8060fe2600780b */ /* 0x000fc40003f46200 */
[----:B------:R-:W-:Y:S01]  /*11570*/  FSEL R37, R13, 0.0052134888246655464172, P3 ;  /* 0x3baad5ea0d257808 */ /* 0x000fe20001800000 */
[----:B------:R-:W-:Y:S01]  /*11580*/  FADD R0, R0, 1 ;  /* 0x3f80000000007421 */ /* 0x000fe20000000000 */
[----:B------:R-:W-:Y:S02]  /*11590*/  FSEL R28, |R38|, R28, P2 ;  /* 0x0000001c261c7208 */ /* 0x000fe40001000200 */
[----:B------:R-:W-:Y:S01]  /*115a0*/  FSEL R29, R3, 8.4834944573231041431e-05, P2 ;  /* 0x38b1e96a031d7808 */ /* 0x000fe20001000000 */
[----:B------:R-:W-:Y:S01]  /*115b0*/  FFMA R35, R30, R35, R37 ;  /* 0x000000231e237223 */ /* 0x000fe20000000025 */
[----:B------:R-:W-:Y:S02]  /*115c0*/  FSEL R31, -R12, -0.00082130916416645050049, P2 ;  /* 0xba574d200c1f7808 */ /* 0x000fe40001000100 */
[----:B------:R-:W-:Y:S02]  /*115d0*/  FSEL R32, |R42|, R32, P4 ;  /* 0x000000202a207208 */ /* 0x000fe40002000200 */
[----:B------:R-:W-:Y:S01]  /*115e0*/  FSEL R33, -R14, -0.026868773624300956726, P2 ;  /* 0xbcdc1be70e217808 */ /* 0x000fe20001000100 */
[----:B------:R-:W-:Y:S01]  /*115f0*/  FFMA R29, R28, R29, R31 ;  /* 0x0000001d1c1d7223 */ /* 0x000fe2000000001f */
[C---:B------:R-:W-:Y:S01]  /*11600*/  FSEL R31, R13.reuse, 0.0052134888246655464172, P2 ;  /* 0x3baad5ea0d1f7808 */ /* 0x040fe20001000000 */
[----:B------:R-:W-:Y:S01]  /*11610*/  FFMA R39, R32, R39, R41 ;  /* 0x0000002720277223 */ /* 0x000fe20000000029 */
[----:B------:R-:W-:-:S02]  /*11620*/  FSEL R43, R13, 0.0052134888246655464172, P4 ;  /* 0x3baad5ea0d2b7808 */ /* 0x000fc40002000000 */
        /* <DEDUP_REMOVED lines=8> */
[----:B------:R-:W-:Y:S01]  /*116b0*/  FSEL R41, -R14, -0.026868773624300956726, P4 ;  /* 0xbcdc1be70e297808 */ /* 0x000fe20002000100 */
[----:B------:R-:W-:Y:S01]  /*116c0*/  FFMA R29, R28, R29, R31 ;  /* 0x0000001d1c1d7223 */ /* 0x000fe2000000001f */
[----:B------:R-:W-:Y:S01]  /*116d0*/  FSEL R31, R20, 0.12837915122509002686, P2 ;  /* 0x3e0375d3141f7808 */ /* 0x000fe20001000000 */
[----:B------:R-:W-:Y:S01]  /*116e0*/  FFMA R35, R30, R35, R39 ;  /* 0x000000231e237223 */ /* 0x000fe20000000027 */
[----:B------:R-:W-:Y:S01]  /*116f0*/  FSEL R37, R19, -0.37612664699554443359, P3 ;  /* 0xbec093ac13257808 */ /* 0x000fe20001800000 */
[----:B------:R-:W-:Y:S01]  /*11700*/  FFMA R29, R28, R29, R33 ;  /* 0x0000001d1c1d7223 */ /* 0x000fe20000000021 */
[----:B------:R-:W-:Y:S01]  /*11710*/  FSEL R39, R15, 0.11284004896879196167, P4 ;  /* 0x3de718af0f277808 */ /* 0x000fe20002000000 */
[----:B------:R-:W-:Y:S01]  /*11720*/  FFMA R41, R32, R43, R41 ;  /* 0x0000002b20297223 */ /* 0x000fe20000000029 */
[----:B------:R-:W-:Y:S01]  /*11730*/  FSEL R33, -|R38|, R38, P2 ;  /* 0x0000002626217208 */ /* 0x000fe20001000300 */
[----:B------:R-:W-:Y:S01]  /*11740*/  FFMA R28, R28, R29, R31 ;  /* 0x0000001d1c1c7223 */ /* 0x000fe2000000001f */
[----:B------:R-:W-:Y:S01]  /*11750*/  FSEL R29, R20, 0.12837915122509002686, P3 ;  /* 0x3e0375d3141d7808 */ /* 0x000fe20001800000 */
[----:B------:R-:W-:Y:S01]  /*11760*/  FFMA R35, R30, R35, R37 ;  /* 0x000000231e237223 */ /* 0x000fe20000000025 */
[----:B------:R-:W-:Y:S01]  /*11770*/  FSEL R31, R19, -0.37612664699554443359, P4 ;  /* 0xbec093ac131f7808 */ /* 0x000fe20002000000 */
[----:B------:R-:W-:Y:S01]  /*11780*/  FFMA R39, R32, R41, R39 ;  /* 0x0000002920277223 */ /* 0x000fe20000000027 */
[----:B------:R-:W-:Y:S01]  /*11790*/  FSEL R34, R20, 0.12837915122509002686, P4 ;  /* 0x3e0375d314227808 */ /* 0x000fe20002000000 */
[----:B------:R-:W-:Y:S01]  /*117a0*/  FFMA R29, R30, R35, R29 ;  /* 0x000000231e1d7223 */ /* 0x000fe2000000001d */
[----:B------:R-:W-:Y:S01]  /*117b0*/  FSEL R30, -|R40|, R40, P3 ;  /* 0x00000028281e7208 */ /* 0x000fe20001800300 */
[----:B------:R-:W-:Y:S01]  /*117c0*/  FFMA R28, R28, R33, R33 ;  /* 0x000000211c1c7223 */ /* 0x000fe20000000021 */
[----:B------:R-:W-:-:S03]  /*117d0*/  FFMA R31, R32, R39, R31 ;  /* 0x00000027201f7223 */ /* 0x000fc6000000001f */
[----:B------:R-:W-:Y:S01]  /*117e0*/  FFMA R29, R29, R30, R30 ;  /* 0x0000001e1d1d7223 */ /* 0x000fe2000000001e */
[----:B------:R-:W-:Y:S01]  /*117f0*/  FSEL R30, -|R42|, R42, P4 ;  /* 0x0000002a2a1e7208 */ /* 0x000fe20002000300 */
[----:B------:R-:W1:Y:S01]  /*11800*/  @P2 MUFU.EX2 R33, R28 ;  /* 0x0000001c00212308 */ /* 0x000e620000000800 */
[----:B------:R-:W-:Y:S01]  /*11810*/  FFMA R31, R32, R31, R34 ;  /* 0x0000001f201f7223 */ /* 0x000fe20000000022 */
[--C-:B------:R-:W-:Y:S02]  /*11820*/  HADD2.F32 R32, -RZ, R7.reuse.H0_H0 ;  /* 0x20000007ff207230 */ /* 0x100fe40000004100 */
[----:B------:R-:W-:Y:S02]  /*11830*/  HADD2.F32 R34, -RZ, R7.H1_H1 ;  /* 0x30000007ff227230 */ /* 0x000fe40000004100 */
[----:B------:R-:W-:Y:S01]  /*11840*/  FFMA R30, R31, R30, R30 ;  /* 0x0000001e1f1e7223 */ /* 0x000fe2000000001e */
[----:B------:R-:W-:Y:S01]  /*11850*/  FMUL R31, R154, R78 ;  /* 0x0000004e9a1f7220 */ /* 0x000fe20000400000 */
[----:B------:R-:W2:Y:S03]  /*11860*/  @P3 MUFU.EX2 R35, R29 ;  /* 0x0000001d00233308 */ /* 0x000ea60000000800 */
[C---:B------:R-:W-:Y:S01]  /*11870*/  FFMA R7, R153.reuse, R32, R31 ;  /* 0x0000002099077223 */ /* 0x040fe2000000001f */
[----:B------:R-:W-:Y:S01]  /*11880*/  FMUL R32, R44, R44 ;  /* 0x0000002c2c207220 */ /* 0x000fe20000400000 */
[----:B------:R-:W-:-:S02]  /*11890*/  FFMA R31, R153, R34, R79 ;  /* 0x00000022991f7223 */ /* 0x000fc4000000004f */
[----:B------:R-:W-:Y:S01]  /*118a0*/  FMUL R46, R7, 0.70710676908493041992 ;  /* 0x3f3504f3072e7820 */ /* 0x000fe20000400000 */
[----:B------:R-:W3:Y:S01]  /*118b0*/  @P4 MUFU.EX2 R37, R30 ;  /* 0x0000001e00254308 */ /* 0x000ee20000000800 */
[----:B-1----:R-:W-:Y:S02]  /*118c0*/  @P2 FADD R33, -R33, 1 ;  /* 0x3f80000021212421 */ /* 0x002fe40000000100 */
[----:B------:R-:W-:Y:S01]  /*118d0*/  FMUL R34, R46, R46 ;  /* 0x0000002e2e227220 */ /* 0x000fe20000400000 */
[C---:B------:R-:W-:Y:S01]  /*118e0*/  FMUL R49, R31.reuse, 0.70710676908493041992 ;  /* 0x3f3504f31f317820 */ /* 0x040fe20000400000 */
[----:B------:R-:W-:Y:S01]  /*118f0*/  FMUL R31, R31, 0.5 ;  /* 0x3f0000001f1f7820 */ /* 0x000fe20000400000 */
[----:B------:R-:W-:Y:S02]  /*11900*/  @P2 LOP3.LUT R28, R33, 0x80000000, R38, 0xb8, !PT ;  /* 0x80000000211c2812 */ /* 0x000fe400078eb826 */
[----:B------:R-:W-:Y:S01]  /*11910*/  FMUL R36, R49, R49 ;  /* 0x0000003131247220 */ /* 0x000fe20000400000 */
[----:B------:R-:W-:Y:S01]  /*11920*/  FSETP.GE.AND P2, PT, |R44|, 1.0029599666595458984, PT ;  /* 0x3f8060fe2c00780b */ /* 0x000fe20003f46200 */
[----:B--2---:R-:W-:Y:S01]  /*11930*/  @P3 FADD R35, -R35, 1 ;  /* 0x3f80000023233421 */ /* 0x004fe20000000100 */
[----:B------:R-:W-:-:S02]  /*11940*/  FADD R28, R28, 1 ;  /* 0x3f8000001c1c7421 */ /* 0x000fc40000000000 */
[----:B------:R-:W-:Y:S02]  /*11950*/  FSEL R32, |R44|, R32, P2 ;  /* 0x000000202c207208 */ /* 0x000fe40001000200 */
[----:B------:R-:W-:Y:S01]  /*11960*/  @P3 LOP3.LUT R29, R35, 0x80000000, R40, 0xb8, !PT ;  /* 0x80000000231d3812 */ /* 0x000fe200078eb828 */
[----:B------:R-:W-:Y:S01]  /*11970*/  FMUL R28, R28, R5 ;  /* 0x000000051c1c7220 */ /* 0x000fe20000400000 */
[----:B------:R-:W-:Y:S01]  /*11980*/  FSETP.GE.AND P3, PT, |R46|, 1.0029599666595458984, PT ;  /* 0x3f8060fe2e00780b */ /* 0x000fe20003f66200 */
[----:B---3--:R-:W-:Y:S01]  /*11990*/  @P4 FADD R37, -R37, 1 ;  /* 0x3f80000025254421 */ /* 0x008fe20000000100 */
[----:B------:R-:W-:Y:S01]  /*119a0*/  FSEL R33, R3, 8.4834944573231041431e-05, P2 ;  /* 0x38b1e96a03217808 */ /* 0x000fe20001000000 */
[----:B------:R-:W-:Y:S01]  /*119b0*/  FMUL R5, R6, 0.5 ;  /* 0x3f00000006057820 */ /* 0x000fe20000400000 */
[----:B------:R-:W-:Y:S01]  /*119c0*/  FSEL R35, -R12, -0.00082130916416645050049, P2 ;  /* 0xba574d200c237808 */ /* 0x000fe20001000100 */
[----:B------:R-:W-:Y:S01]  /*119d0*/  FADD R29, R29, 1 ;  /* 0x3f8000001d1d7421 */ /* 0x000fe20000000000 */
[----:B------:R-:W-:-:S02]  /*119e0*/  @P4 LOP3.LUT R30, R37, 0x80000000, R42, 0xb8, !PT ;  /* 0x80000000251e4812 */ /* 0x000fc400078eb82a */
[----:B------:R-:W-:Y:S01]  /*119f0*/  FSEL R34, |R46|, R34, P3 ;  /* 0x000000222e227208 */ /* 0x000fe20001800200 */
[----:B------:R-:W-:Y:S01]  /*11a00*/  FFMA R33, R32, R33, R35 ;  /* 0x0000002120217223 */ /* 0x000fe20000000023 */
[----:B------:R-:W-:Y:S01]  /*11a10*/  FSEL R37, R3, 8.4834944573231041431e-05, P3 ;  /* 0x38b1e96a03257808 */ /* 0x000fe20001800000 */
[----:B------:R-:W-:Y:S01]  /*11a20*/  FADD R30, R30, 1 ;  /* 0x3f8000001e1e7421 */ /* 0x000fe20000000000 */
[----:B------:R-:W-:Y:S02]  /*11a30*/  FSEL R39, -R12, -0.00082130916416645050049, P3 ;  /* 0xba574d200c277808 */ /* 0x000fe40001800100 */
[----:B------:R-:W-:Y:S02]  /*11a40*/  FSETP.GE.AND P4, PT, |R49|, 1.0029599666595458984, PT ;  /* 0x3f8060fe3100780b */ /* 0x000fe40003f86200 */
[----:B------:R-:W-:Y:S01]  /*11a50*/  FSEL R35, R13, 0.0052134888246655464172, P2 ;  /* 0x3baad5ea0d237808 */ /* 0x000fe20001000000 */
[----:B------:R-:W-:Y:S01]  /*11a60*/  FFMA R39, R34, R37, R39 ;  /* 0x0000002522277223 */ /* 0x000fe20000000027 */
[----:B------:R-:W-:-:S02]  /*11a70*/  FSEL R36, |R49|, R36, P4 ;  /* 0x0000002431247208 */ /* 0x000fc40002000200 */
[----:B------:R-:W-:Y:S01]  /*11a80*/  FSEL R43, R3, 8.4834944573231041431e-05, P4 ;  /* 0x38b1e96a032b7808 */ /* 0x000fe20002000000 */
[----:B------:R-:W-:Y:S01]  /*11a90*/  FFMA R33, R32, R33, R35 ;  /* 0x0000002120217223 */ /* 0x000fe20000000023 */
[----:B------:R-:W-:Y:S02]  /*11aa0*/  FSEL R45, -R12, -0.00082130916416645050049, P4 ;  /* 0xba574d200c2d7808 */ /* 0x000fe40002000100 */
[C---:B------:R-:W-:Y:S02]  /*11ab0*/  FSEL R41, R13.reuse, 0.0052134888246655464172, P3 ;  /* 0x3baad5ea0d297808 */ /* 0x040fe40001800000 */
[----:B------:R-:W-:Y:S01]  /*11ac0*/  FSEL R37, -R14, -0.026868773624300956726, P2 ;  /* 0xbcdc1be70e257808 */ /* 0x000fe20001000100 */
[----:B------:R-:W-:Y:S01]  /*11ad0*/  FFMA R43, R36, R43, R45 ;  /* 0x0000002b242b7223 */ /* 0x000fe2000000002d */
        /* <DEDUP_REMOVED lines=31> */
[----:B------:R-:W1:Y:S01]  /*11cd0*/  @P2 MUFU.EX2 R37, R32 ;  /* 0x0000002000252308 */ /* 0x000e620000000800 */
[--C-:B------:R-:W-:Y:S02]  /*11ce0*/  HADD2.F32 R36, -RZ, R8.reuse.H0_H0 ;  /* 0x20000008ff247230 */ /* 0x100fe40000004100 */
[----:B------:R-:W-:Y:S01]  /*11cf0*/  FFMA R34, R35, R34, R34 ;  /* 0x0000002223227223 */ /* 0x000fe20000000022 */
[----:B------:R-:W-:Y:S02]  /*11d00*/  HADD2.F32 R8, -RZ, R8.H1_H1 ;  /* 0x30000008ff087230 */ /* 0x000fe40000004100 */
[----:B------:R-:W-:Y:S01]  /*11d10*/  FMUL R35, R154, R82 ;  /* 0x000000529a237220 */ /* 0x000fe20000400000 */
[C---:B------:R-:W-:Y:S01]  /*11d20*/  FFMA R36, R153.reuse, R36, R80 ;  /* 0x0000002499247223 */ /* 0x040fe20000000050 */
[----:B------:R-:W-:Y:S01]  /*11d30*/  HADD2.F32 R38, -RZ, R9.H0_H0 ;  /* 0x20000009ff267230 */ /* 0x000fe20000004100 */
[----:B------:R-:W2:Y:S01]  /*11d40*/  @P3 MUFU.EX2 R39, R33 ;  /* 0x0000002100273308 */ /* 0x000ea20000000800 */
[----:B------:R-:W-:Y:S01]  /*11d50*/  FFMA R8, R153, R8, R81 ;  /* 0x0000000899087223 */ /* 0x000fe20000000051 */
[----:B------:R-:W-:-:S02]  /*11d60*/  FMUL R54, R36, 0.70710676908493041992 ;  /* 0x3f3504f324367820 */ /* 0x000fc40000400000 */
[----:B------:R-:W-:Y:S01]  /*11d70*/  FFMA R35, R153, R38, R35 ;  /* 0x0000002699237223 */ /* 0x000fe20000000023 */
[C---:B------:R-:W-:Y:S01]  /*11d80*/  FMUL R56, R8.reuse, 0.70710676908493041992 ;  /* 0x3f3504f308387820 */ /* 0x040fe20000400000 */
[----:B------:R-:W-:Y:S02]  /*11d90*/  FMUL R8, R8, 0.5 ;  /* 0x3f00000008087820 */ /* 0x000fe40000400000 */
[----:B------:R-:W3:Y:S01]  /*11da0*/  @P4 MUFU.EX2 R40, R34 ;  /* 0x0000002200284308 */ /* 0x000ee20000000800 */
[----:B-1----:R-:W-:Y:S01]  /*11db0*/  @P2 FADD R37, -R37, 1 ;  /* 0x3f80000025252421 */ /* 0x002fe20000000100 */
[----:B------:R-:W-:-:S04]  /*11dc0*/  FMUL R58, R35, 0.70710676908493041992 ;  /* 0x3f3504f3233a7820 */ /* 0x000fc80000400000 */
[----:B------:R-:W-:Y:S01]  /*11dd0*/  @P2 LOP3.LUT R32, R37, 0x80000000, R44, 0xb8, !PT ;  /* 0x8000000025202812 */ /* 0x000fe200078eb82c */
[C---:B------:R-:W-:Y:S01]  /*11de0*/  FMUL R37, R54.reuse, R54 ;  /* 0x0000003636257220 */ /* 0x040fe20000400000 */
[----:B------:R-:W-:Y:S01]  /*11df0*/  FSETP.GE.AND P2, PT, |R54|, 1.0029599666595458984, PT ;  /* 0x3f8060fe3600780b */ /* 0x000fe20003f46200 */
[----:B--2---:R-:W-:Y:S01]  /*11e00*/  @P3 FADD R39, -R39, 1 ;  /* 0x3f80000027273421 */ /* 0x004fe20000000100 */
[----:B------:R-:W-:Y:S01]  /*11e10*/  FMUL R43, R58, R58 ;  /* 0x0000003a3a2b7220 */ /* 0x000fe20000400000 */
[----:B------:R-:W-:Y:S01]  /*11e20*/  FADD R32, R32, 1 ;  /* 0x3f80000020207421 */ /* 0x000fe20000000000 */
[----:B------:R-:W-:Y:S02]  /*11e30*/  FSEL R37, |R54|, R37, P2 ;  /* 0x0000002536257208 */ /* 0x000fe40001000200 */
[----:B------:R-:W-:Y:S01]  /*11e40*/  @P3 LOP3.LUT R33, R39, 0x80000000, R46, 0xb8, !PT ;  /* 0x8000000027213812 */ /* 0x000fe200078eb82e */
[C---:B------:R-:W-:Y:S01]  /*11e50*/  FMUL R39, R56.reuse, R56 ;  /* 0x0000003838277220 */ /* 0x040fe20000400000 */
[----:B------:R-:W-:Y:S01]  /*11e60*/  FSETP.GE.AND P3, PT, |R56|, 1.0029599666595458984, PT ;  /* 0x3f8060fe3800780b */ /* 0x000fe20003f66200 */
[----:B---3--:R-:W-:Y:S01]  /*11e70*/  @P4 FADD R40, -R40, 1 ;  /* 0x3f80000028284421 */ /* 0x008fe20000000100 */
[----:B------:R-:W-:Y:S01]  /*11e80*/  FSEL R38, R3, 8.4834944573231041431e-05, P2 ;  /* 0x38b1e96a03267808 */ /* 0x000fe20001000000 */
[----:B------:R-:W-:Y:S01]  /*11e90*/  FADD R33, R33, 1 ;  /* 0x3f80000021217421 */ /* 0x000fe20000000000 */
[----:B------:R-:W-:Y:S01]  /*11ea0*/  FSEL R41, |R56|, R39, P3 ;  /* 0x0000002738297208 */ /* 0x000fe20001800200 */
[----:B------:R-:W-:Y:S01]  /*11eb0*/  FMUL R32, R32, R5 ;  /* 0x0000000520207220 */ /* 0x000fe20000400000 */
[----:B------:R-:W-:-:S02]  /*11ec0*/  @P4 LOP3.LUT R34, R40, 0x80000000, R49, 0xb8, !PT ;  /* 0x8000000028224812 */ /* 0x000fc400078eb831 */
[----:B------:R-:W-:Y:S02]  /*11ed0*/  FSEL R40, -R12, -0.00082130916416645050049, P2 ;  /* 0xba574d200c287808 */ /* 0x000fe40001000100 */
[----:B------:R-:W-:Y:S01]  /*11ee0*/  FSEL R42, R3, 8.4834944573231041431e-05, P3 ;  /* 0x38b1e96a032a7808 */ /* 0x000fe20001800000 */
[----:B------:R-:W-:Y:S01]  /*11ef0*/  FADD R34, R34, 1 ;  /* 0x3f80000022227421 */ /* 0x000fe20000000000 */
[----:B------:R-:W-:Y:S01]  /*11f00*/  FSEL R44, -R12, -0.00082130916416645050049, P3 ;  /* 0xba574d200c2c7808 */ /* 0x000fe20001800100 */
[----:B------:R-:W-:Y:S01]  /*11f10*/  FFMA R38, R37, R38, R40 ;  /* 0x0000002625267223 */ /* 0x000fe20000000028 */
[----:B------:R-:W-:Y:S01]  /*11f20*/  FSETP.GE.AND P4, PT, |R58|, 1.0029599666595458984, PT ;  /* 0x3f8060fe3a00780b */ /* 0x000fe20003f86200 */
[----:B------:R-:W-:Y:S01]  /*11f30*/  FMUL R34, R34, R31 ;  /* 0x0000001f22227220 */ /* 0x000fe20000400000 */
[----:B------:R-:W-:Y:S01]  /*11f40*/  FSEL R40, R13, 0.0052134888246655464172, P2 ;  /* 0x3baad5ea0d287808 */ /* 0x000fe20001000000 */
[----:B------:R-:W-:Y:S01]  /*11f50*/  FFMA R44, R41, R42, R44 ;  /* 0x0000002a292c7223 */ /* 0x000fe2000000002c */
[----:B------:R-:W-:-:S02]  /*11f60*/  FSEL R43, |R58|, R43, P4 ;  /* 0x0000002b3a2b7208 */ /* 0x000fc40002000200 */
[----:B------:R-:W-:Y:S01]  /*11f70*/  FSEL R48, R3, 8.4834944573231041431e-05, P4 ;  /* 0x38b1e96a03307808 */ /* 0x000fe20002000000 */
[----:B------:R-:W-:Y:S01]  /*11f80*/  FFMA R38, R37, R38, R40 ;  /* 0x0000002625267223 */ /* 0x000fe20000000028 */
[----:B------:R-:W-:Y:S02]  /*11f90*/  FSEL R50, -R12, -0.00082130916416645050049, P4 ;  /* 0xba574d200c327808 */ /* 0x000fe40002000100 */
[----:B------:R-:W-:Y:S02]  /*11fa0*/  FSEL R46, R13, 0.0052134888246655464172, P3 ;  /* 0x3baad5ea0d2e7808 */ /* 0x000fe40001800000 */
[C---:B------:R-:W-:Y:S01]  /*11fb0*/  FSEL R42, -R14.reuse, -0.026868773624300956726, P2 ;  /* 0xbcdc1be70e2a7808 */ /* 0x040fe20001000100 */
        /* <DEDUP_REMOVED lines=37> */
[----:B------:R-:W-:Y:S02]  /*12210*/  HADD2.F32 R40, -RZ, R9.H1_H1 ;  /* 0x30000009ff287230 */ /* 0x000fe40000004100 */
[----:B------:R-:W-:Y:S01]  /*12220*/  FMUL R9, R154, R84 ;  /* 0x000000549a097220 */ /* 0x000fe20000400000 */
[----:B------:R-:W-:Y:S02]  /*12230*/  HADD2.F32 R10, -RZ, R10.H1_H1 ;  /* 0x3000000aff0a7230 */ /* 0x000fe40000004100 */
[C---:B------:R-:W-:Y:S01]  /*12240*/  FFMA R49, R153.reuse, R40, R44 ;  /* 0x0000002899317223 */ /* 0x040fe2000000002c */
[----:B------:R-:W-:Y:S01]  /*12250*/  FFMA R51, R153, R42, R9 ;  /* 0x0000002a99337223 */ /* 0x000fe20000000009 */
[----:B------:R-:W3:Y:S01]  /*12260*/  @P4 MUFU.EX2 R45, R39 ;  /* 0x00000027002d4308 */ /* 0x000ee20000000800 */
[----:B-1----:R-:W-:Y:S01]  /*12270*/  @P2 FADD R41, -R41, 1 ;  /* 0x3f80000029292421 */ /* 0x002fe20000000100 */
[----:B------:R-:W-:Y:S01]  /*12280*/  FFMA R85, R153, R10, R85 ;  /* 0x0000000a99557223 */ /* 0x000fe20000000055 */
[----:B------:R-:W-:-:S03]  /*12290*/  FMUL R5, R49, 0.5 ;  /* 0x3f00000031057820 */ /* 0x000fc60000400000 */
[----:B------:R-:W-:Y:S01]  /*122a0*/  @P2 LOP3.LUT R38, R41, 0x80000000, R54, 0xb8, !PT ;  /* 0x8000000029262812 */ /* 0x000fe200078eb836 */
[----:B------:R-:W-:Y:S01]  /*122b0*/  FMUL R54, R49, 0.70710676908493041992 ;  /* 0x3f3504f331367820 */ /* 0x000fe20000400000 */
[----:B------:R-:W-:Y:S01]  /*122c0*/  FMUL R47, R85, 0.70710676908493041992 ;  /* 0x3f3504f3552f7820 */ /* 0x000fe20000400000 */
[----:B--2---:R-:W-:Y:S02]  /*122d0*/  @P3 FADD R43, -R43, 1 ;  /* 0x3f8000002b2b3421 */ /* 0x004fe40000000100 */
[C---:B------:R-:W-:Y:S01]  /*122e0*/  FMUL R9, R54.reuse, R54 ;  /* 0x0000003636097220 */ /* 0x040fe20000400000 */
[----:B------:R-:W-:Y:S01]  /*122f0*/  FSETP.GE.AND P2, PT, |R54|, 1.0029599666595458984, PT ;  /* 0x3f8060fe3600780b */ /* 0x000fe20003f46200 */
[----:B------:R-:W-:Y:S01]  /*12300*/  FADD R38, R38, 1 ;  /* 0x3f80000026267421 */ /* 0x000fe20000000000 */
[----:B------:R-:W-:Y:S01]  /*12310*/  @P3 LOP3.LUT R37, R43, 0x80000000, R56, 0xb8, !PT ;  /* 0x800000002b253812 */ /* 0x000fe200078eb838 */
[----:B------:R-:W-:Y:S01]  /*12320*/  FMUL R56, R51, 0.70710676908493041992 ;  /* 0x3f3504f333387820 */ /* 0x000fe20000400000 */
[----:B------:R-:W-:Y:S01]  /*12330*/  FSEL R9, |R54|, R9, P2 ;  /* 0x0000000936097208 */ /* 0x000fe20001000200 */
[----:B---3--:R-:W-:Y:S01]  /*12340*/  @P4 FADD R45, -R45, 1 ;  /* 0x3f8000002d2d4421 */ /* 0x008fe20000000100 */
[----:B------:R-:W-:Y:S01]  /*12350*/  FSEL R10, R3, 8.4834944573231041431e-05, P2 ;  /* 0x38b1e96a030a7808 */ /* 0x000fe20001000000 */
[C---:B------:R-:W-:Y:S01]  /*12360*/  FMUL R41, R56.reuse, R56 ;  /* 0x0000003838297220 */ /* 0x040fe20000400000 */
[----:B------:R-:W-:Y:S01]  /*12370*/  FSETP.GE.AND P3, PT, |R56|, 1.0029599666595458984, PT ;  /* 0x3f8060fe3800780b */ /* 0x000fe20003f66200 */
[----:B------:R-:W-:Y:S01]  /*12380*/  FADD R37, R37, 1 ;  /* 0x3f80000025257421 */ /* 0x000fe20000000000 */
[----:B------:R-:W-:-:S02]  /*12390*/  FSEL R40, -R12, -0.00082130916416645050049, P2 ;  /* 0xba574d200c287808 */ /* 0x000fc40001000100 */
[----:B------:R-:W-:Y:S01]  /*123a0*/  FSEL R43, |R56|, R41, P3 ;  /* 0x00000029382b7208 */ /* 0x000fe20001800200 */
[----:B------:R-:W-:Y:S01]  /*123b0*/  FMUL R37, R37, R8 ;  /* 0x0000000825257220 */ /* 0x000fe20000400000 */
[----:B------:R-:W-:Y:S01]  /*123c0*/  FSEL R42, R3, 8.4834944573231041431e-05, P3 ;  /* 0x38b1e96a032a7808 */ /* 0x000fe20001800000 */
[----:B------:R-:W-:Y:S01]  /*123d0*/  FFMA R10, R9, R10, R40 ;  /* 0x0000000a090a7223 */ /* 0x000fe20000000028 */
[----:B------:R-:W-:Y:S02]  /*123e0*/  FSEL R44, -R12, -0.00082130916416645050049, P3 ;  /* 0xba574d200c2c7808 */ /* 0x000fe40001800100 */
[----:B------:R-:W-:Y:S01]  /*123f0*/  @P4 LOP3.LUT R39, R45, 0x80000000, R58, 0xb8, !PT ;  /* 0x800000002d274812 */ /* 0x000fe200078eb83a */
[----:B------:R-:W-:Y:S01]  /*12400*/  FMUL R45, R47, R47 ;  /* 0x0000002f2f2d7220 */ /* 0x000fe20000400000 */
[----:B------:R-:W-:Y:S01]  /*12410*/  FSEL R40, R13, 0.0052134888246655464172, P2 ;  /* 0x3baad5ea0d287808 */ /* 0x000fe20001000000 */
[----:B------:R-:W-:Y:S01]  /*12420*/  FFMA R44, R43, R42, R44 ;  /* 0x0000002a2b2c7223 */ /* 0x000fe2000000002c */
[----:B------:R-:W-:Y:S01]  /*12430*/  FSETP.GE.AND P4, PT, |R47|, 1.0029599666595458984, PT ;  /* 0x3f8060fe2f00780b */ /* 0x000fe20003f86200 */
[----:B------:R-:W-:Y:S01]  /*12440*/  FADD R39, R39, 1 ;  /* 0x3f80000027277421 */ /* 0x000fe20000000000 */
[----:B------:R-:W-:Y:S01]  /*12450*/  FSEL R42, -R14, -0.026868773624300956726, P2 ;  /* 0xbcdc1be70e2a7808 */ /* 0x000fe20001000100 */
[----:B------:R-:W-:Y:S01]  /*12460*/  FFMA R10, R9, R10, R40 ;  /* 0x0000000a090a7223 */ /* 0x000fe20000000028 */
[----:B------:R-:W-:-:S02]  /*12470*/  FSEL R45, |R47|, R45, P4 ;  /* 0x0000002d2f2d7208 */ /* 0x000fc40002000200 */
[----:B------:R-:W-:Y:S01]  /*12480*/  FSEL R48, R3, 8.4834944573231041431e-05, P4 ;  /* 0x38b1e96a03307808 */ /* 0x000fe20002000000 */
[----:B------:R-:W-:Y:S01]  /*12490*/  FFMA R10, R9, R10, R42 ;  /* 0x0000000a090a7223 */ /* 0x000fe2000000002a */
[----:B------:R-:W-:Y:S02]  /*124a0*/  FSEL R50, -R12, -0.00082130916416645050049, P4 ;  /* 0xba574d200c327808 */ /* 0x000fe40002000100 */
        /* <DEDUP_REMOVED lines=29> */
[----:B------:R-:W1:Y:S01]  /*12680*/  @P2 MUFU.EX2 R41, R42 ;  /* 0x0000002a00292308 */ /* 0x000e620000000800 */
[----:B------:R-:W-:Y:S01]  /*12690*/  FFMA R44, R40, R9, R9 ;  /* 0x00000009282c7223 */ /* 0x000fe20000000009 */
[----:B------:R-:W-:Y:S01]  /*126a0*/  FSEL R9, -|R47|, R47, P4 ;  /* 0x0000002f2f097208 */ /* 0x000fe20002000300 */
[----:B------:R-:W-:Y:S01]  /*126b0*/  FFMA R10, R45, R10, R43 ;  /* 0x0000000a2d0a7223 */ /* 0x000fe2000000002b */
[----:B------:R-:W-:-:S03]  /*126c0*/  HADD2.F32 R40, -RZ, R11.H0_H0 ;  /* 0x2000000bff287230 */ /* 0x000fc60000004100 */
[----:B------:R-:W-:Y:S01]  /*126d0*/  FFMA R45, R10, R9, R9 ;  /* 0x000000090a2d7223 */ /* 0x000fe20000000009 */
[----:B------:R-:W2:Y:S01]  /*126e0*/  @P3 MUFU.EX2 R43, R44 ;  /* 0x0000002c002b3308 */ /* 0x000ea20000000800 */
[--C-:B------:R-:W-:Y:S02]  /*126f0*/  HADD2.F32 R10, -RZ, R4.reuse.H0_H0 ;  /* 0x20000004ff0a7230 */ /* 0x100fe40000004100 */
[----:B------:R-:W-:Y:S01]  /*12700*/  FMUL R9, R154, R72 ;  /* 0x000000489a097220 */ /* 0x000fe20000400000 */
[C---:B------:R-:W-:Y:S01]  /*12710*/  FFMA R86, R153.reuse, R40, R86 ;  /* 0x0000002899567223 */ /* 0x040fe20000000056 */
[----:B------:R-:W-:Y:S02]  /*12720*/  HADD2.F32 R4, -RZ, R4.H1_H1 ;  /* 0x30000004ff047230 */ /* 0x000fe40000004100 */
[----:B------:R-:W-:Y:S01]  /*12730*/  FFMA R48, R153, R10, R9 ;  /* 0x0000000a99307223 */ /* 0x000fe20000000009 */
[----:B------:R-:W-:Y:S01]  /*12740*/  FMUL R52, R86, 0.70710676908493041992 ;  /* 0x3f3504f356347820 */ /* 0x000fe20000400000 */
[----:B------:R-:W3:Y:S01]  /*12750*/  @P4 MUFU.EX2 R46, R45 ;  /* 0x0000002d002e4308 */ /* 0x000ee20000000800 */
[----:B-1----:R-:W-:Y:S01]  /*12760*/  @P2 FADD R41, -R41, 1 ;  /* 0x3f80000029292421 */ /* 0x002fe20000000100 */
[----:B------:R-:W-:Y:S01]  /*12770*/  FFMA R73, R153, R4, R73 ;  /* 0x0000000499497223 */ /* 0x000fe20000000049 */
[----:B------:R-:W-:Y:S01]  /*12780*/  FMUL R53, R48, 0.70710676908493041992 ;  /* 0x3f3504f330357820 */ /* 0x000fe20000400000 */
[----:B------:R-:W-:Y:S01]  /*12790*/  FMUL R9, R52, R52 ;  /* 0x0000003434097220 */ /* 0x000fe20000400000 */
[----:B------:R-:W-:Y:S01]  /*127a0*/  FMUL R6, R86, 0.5 ;  /* 0x3f00000056067820 */ /* 0x000fe20000400000 */
[----:B------:R-:W-:Y:S01]  /*127b0*/  @P2 LOP3.LUT R42, R41, 0x80000000, R54, 0xb8, !PT ;  /* 0x80000000292a2812 */ /* 0x000fe200078eb836 */
[----:B------:R-:W-:Y:S01]  /*127c0*/  FMUL R50, R73, 0.70710676908493041992 ;  /* 0x3f3504f349327820 */ /* 0x000fe20000400000 */
[----:B------:R-:W-:Y:S01]  /*127d0*/  FMUL R4, R53, R53 ;  /* 0x0000003535047220 */ /* 0x000fe20000400000 */
[----:B--2---:R-:W-:Y:S01]  /*127e0*/  @P3 FADD R43, -R43, 1 ;  /* 0x3f8000002b2b3421 */ /* 0x004fe20000000100 */
[----:B------:R-:W-:Y:S01]  /*127f0*/  FSETP.GE.AND P2, PT, |R53|, 1.0029599666595458984, PT ;  /* 0x3f8060fe3500780b */ /* 0x000fe20003f46200 */
[----:B------:R-:W-:Y:S01]  /*12800*/  FMUL R10, R50, R50 ;  /* 0x00000032320a7220 */ /* 0x000fe20000400000 */
[----:B------:R-:W-:-:S02]  /*12810*/  FADD R42, R42, 1 ;  /* 0x3f8000002a2a7421 */ /* 0x000fc40000000000 */
[----:B------:R-:W-:Y:S02]  /*12820*/  @P3 LOP3.LUT R44, R43, 0x80000000, R56, 0xb8, !PT ;  /* 0x800000002b2c3812 */ /* 0x000fe400078eb838 */
[----:B------:R-:W-:Y:S01]  /*12830*/  FSETP.GE.AND P3, PT, |R50|, 1.0029599666595458984, PT ;  /* 0x3f8060fe3200780b */ /* 0x000fe20003f66200 */
[----:B---3--:R-:W-:Y:S01]  /*12840*/  @P4 FADD R46, -R46, 1 ;  /* 0x3f8000002e2e4421 */ /* 0x008fe20000000100 */
[----:B------:R-:W-:Y:S01]  /*12850*/  FSEL R4, |R53|, R4, P2 ;  /* 0x0000000435047208 */ /* 0x000fe20001000200 */
[----:B------:R-:W-:Y:S01]  /*12860*/  FMUL R42, R42, R5 ;  /* 0x000000052a2a7220 */ /* 0x000fe20000400000 */
[----:B------:R-:W-:Y:S01]  /*12870*/  FSEL R11, -R12, -0.00082130916416645050049, P2 ;  /* 0xba574d200c0b7808 */ /* 0x000fe20001000100 */
[----:B------:R-:W-:Y:S01]  /*12880*/  FMUL R5, R73, 0.5 ;  /* 0x3f00000049057820 */ /* 0x000fe20000400000 */
[----:B------:R-:W-:Y:S01]  /*12890*/  @P4 LOP3.LUT R45, R46, 0x80000000, R47, 0xb8, !PT ;  /* 0x800000002e2d4812 */ /* 0x000fe200078eb82f */
[----:B------:R-:W-:Y:S01]  /*128a0*/  FADD R44, R44, 1 ;  /* 0x3f8000002c2c7421 */ /* 0x000fe20000000000 */
[----:B------:R-:W-:-:S02]  /*128b0*/  FSETP.GE.AND P4, PT, |R52|, 1.0029599666595458984, PT ;  /* 0x3f8060fe3400780b */ /* 0x000fc40003f86200 */
[----:B------:R-:W-:Y:S01]  /*128c0*/  FSEL R10, |R50|, R10, P3 ;  /* 0x0000000a320a7208 */ /* 0x000fe20001800200 */
[----:B------:R-:W-:Y:S01]  /*128d0*/  FADD R45, R45, 1 ;  /* 0x3f8000002d2d7421 */ /* 0x000fe20000000000 */
[----:B------:R-:W-:Y:S02]  /*128e0*/  FSEL R40, |R52|, R9, P4 ;  /* 0x0000000934287208 */ /* 0x000fe40002000200 */
[C---:B------:R-:W-:Y:S02]  /*128f0*/  FSEL R41, R3.reuse, 8.4834944573231041431e-05, P4 ;  /* 0x38b1e96a03297808 */ /* 0x040fe40002000000 */
[----:B------:R-:W-:Y:S02]  /*12900*/  FSEL R43, -R12, -0.00082130916416645050049, P4 ;  /* 0xba574d200c2b7808 */ /* 0x000fe40002000100 */
[----:B------:R-:W-:-:S03]  /*12910*/  FSEL R9, R3, 8.4834944573231041431e-05, P2 ;  /* 0x38b1e96a03097808 */ /* 0x000fc60001000000 */
[----:B------:R-:W-:Y:S01]  /*12920*/  FFMA R47, R40, R41, R43 ;  /* 0x00000029282f7223 */ /* 0x000fe2000000002b */
[----:B------:R-:W-:Y:S01]  /*12930*/  FSEL R41, R3, 8.4834944573231041431e-05, P3 ;  /* 0x38b1e96a03297808 */ /* 0x000fe20001800000 */
[----:B------:R-:W-:Y:S01]  /*12940*/  FFMA R9, R4, R9, R11 ;  /* 0x0000000904097223 */ /* 0x000fe2000000000b */
        /* <DEDUP_REMOVED lines=8> */
[----:B------:R-:W-:Y:S01]  /*129d0*/  FSEL R9, -R14, -0.026868773624300956726, P2 ;  /* 0xbcdc1be70e097808 */ /* 0x000fe20001000100 */
[----:B------:R-:W-:Y:S01]  /*129e0*/  FFMA R43, R40, R11, R43 ;  /* 0x0000000b282b7223 */ /* 0x000fe2000000002b */
[----:B------:R-:W-:-:S02]  /*129f0*/  FSEL R13, R13, 0.0052134888246655464172, P3 ;  /* 0x3baad5ea0d0d7808 */ /* 0x000fc40001800000 */
[----:B------:R-:W-:Y:S01]  /*12a00*/  FSEL R11, R15, 0.11284004896879196167, P2 ;  /* 0x3de718af0f0b7808 */ /* 0x000fe20001000000 */
[----:B------:R-:W-:Y:S01]  /*12a10*/  FFMA R3, R4, R3, R9 ;  /* 0x0000000304037223 */ /* 0x000fe20000000009 */
[C---:B------:R-:W-:Y:S01]  /*12a20*/  FSEL R9, R19.reuse, -0.37612664699554443359, P4 ;  /* 0xbec093ac13097808 */ /* 0x040fe20002000000 */
[----:B------:R-:W-:Y:S01]  /*12a30*/  FFMA R43, R40, R43, R47 ;  /* 0x0000002b282b7223 */ /* 0x000fe2000000002f */
[----:B------:R-:W-:Y:S01]  /*12a40*/  FFMA R13, R10, R41, R13 ;  /* 0x000000290a0d7223 */ /* 0x000fe2000000000d */
[----:B------:R-:W-:Y:S01]  /*12a50*/  FFMA R3, R4, R3, R11 ;  /* 0x0000000304037223 */ /* 0x000fe2000000000b */
[----:B------:R-:W-:Y:S01]  /*12a60*/  FSEL R41, -R14, -0.026868773624300956726, P3 ;  /* 0xbcdc1be70e297808 */ /* 0x000fe20001800100 */
[----:B------:R-:W-:Y:S01]  /*12a70*/  FFMA R43, R40, R43, R9 ;  /* 0x0000002b282b7223 */ /* 0x000fe20000000009 */
[----:B------:R-:W-:Y:S02]  /*12a80*/  FSEL R11, R20, 0.12837915122509002686, P4 ;  /* 0x3e0375d3140b7808 */ /* 0x000fe40002000000 */
        /* <DEDUP_REMOVED lines=13> */
[----:B------:R-:W1:Y:S01]  /*12b60*/  @P4 MUFU.EX2 R11, R43 ;  /* 0x0000002b000b4308 */ /* 0x000e620000000800 */
[----:B------:R-:W-:Y:S01]  /*12b70*/  FFMA R13, R10, R13, R19 ;  /* 0x0000000d0a0d7223 */ /* 0x000fe20000000013 */
[----:B------:R-:W-:-:S02]  /*12b80*/  FSEL R12, -|R50|, R50, P3 ;  /* 0x00000032320c7208 */ /* 0x000fc40001800300 */
[----:B------:R-:W-:Y:S01]  /*12b90*/  FFMA R3, R3, R4, R4 ;  /* 0x0000000403037223 */ /* 0x000fe20000000004 */
[----:B------:R-:W-:-:S03]  /*12ba0*/  FFMA R13, R10, R13, R20 ;  /* 0x0000000d0a0d7223 */ /* 0x000fc60000000014 */
[----:B------:R-:W2:Y:S01]  /*12bb0*/  @P2 MUFU.EX2 R4, R3 ;  /* 0x0000000300042308 */ /* 0x000ea20000000800 */
[----:B------:R-:W-:-:S07]  /*12bc0*/  FFMA R12, R13, R12, R12 ;  /* 0x0000000c0d0c7223 */ /* 0x000fce000000000c */
[----:B------:R-:W3:Y:S01]  /*12bd0*/  @P3 MUFU.EX2 R9, R12 ;  /* 0x0000000c00093308 */ /* 0x000ee20000000800 */
[----:B-1----:R-:W-:-:S05]  /*12be0*/  @P4 FADD R11, -R11, 1 ;  /* 0x3f8000000b0b4421 */ /* 0x002fca0000000100 */
[----:B------:R-:W-:Y:S01]  /*12bf0*/  @P4 LOP3.LUT R43, R11, 0x80000000, R52, 0xb8, !PT ;  /* 0x800000000b2b4812 */ /* 0x000fe200078eb834 */
[----:B------:R-:W-:Y:S01]  /*12c00*/  FMUL R11, R24, 0.5 ;  /* 0x3f000000180b7820 */ /* 0x000fe20000400000 */
[----:B--2---:R-:W-:-:S03]  /*12c10*/  @P2 FADD R4, -R4, 1 ;  /* 0x3f80000004042421 */ /* 0x004fc60000000100 */
[----:B------:R-:W-:Y:S01]  /*12c20*/  FMUL R11, R0, R11 ;  /* 0x0000000b000b7220 */ /* 0x000fe20000400000 */
[----:B------:R-:W-:Y:S01]  /*12c30*/  FMUL R0, R7, 0.5 ;  /* 0x3f00000007007820 */ /* 0x000fe20000400000 */
[----:B------:R-:W-:Y:S01]  /*12c40*/  FMUL R7, R36, 0.5 ;  /* 0x3f00000024077820 */ /* 0x000fe20000400000 */
[----:B------:R-:W-:Y:S01]  /*12c50*/  @P2 LOP3.LUT R3, R4, 0x80000000, R53, 0xb8, !PT ;  /* 0x8000000004032812 */ /* 0x000fe200078eb835 */
[----:B------:R-:W-:Y:S01]  /*12c60*/  FMUL R4, R25, 0.5 ;  /* 0x3f00000019047820 */ /* 0x000fe20000400000 */
[----:B------:R-:W-:Y:S01]  /*12c70*/  FMUL R33, R33, R0 ;  /* 0x0000000021217220 */ /* 0x000fe20000400000 */
[----:B---3--:R-:W-:Y:S01]  /*12c80*/  @P3 FADD R9, -R9, 1 ;  /* 0x3f80000009093421 */ /* 0x008fe20000000100 */
[----:B------:R-:W-:Y:S01]  /*12c90*/  FMUL R0, R35, 0.5 ;  /* 0x3f00000023007820 */ /* 0x000fe20000400000 */
[----:B------:R-:W-:Y:S01]  /*12ca0*/  FMUL R29, R29, R4 ;  /* 0x000000041d1d7220 */ /* 0x000fe20000400000 */
[----:B------:R-:W-:Y:S01]  /*12cb0*/  FMUL R4, R85, 0.5 ;  /* 0x3f00000055047820 */ /* 0x000fe20000400000 */
[----:B------:R-:W-:Y:S01]  /*12cc0*/  FADD R43, R43, 1 ;  /* 0x3f8000002b2b7421 */ /* 0x000fe20000000000 */
[----:B------:R-:W-:Y:S01]  /*12cd0*/  @P3 LOP3.LUT R12, R9, 0x80000000, R50, 0xb8, !PT ;  /* 0x80000000090c3812 */ /* 0x000fe200078eb832 */
[----:B------:R-:W-:Y:S01]  /*12ce0*/  FMUL R39, R39, R0 ;  /* 0x0000000027277220 */ /* 0x000fe20000400000 */
[----:B------:R-:W-:Y:S01]  /*12cf0*/  FMUL R0, R48, 0.5 ;  /* 0x3f00000030007820 */ /* 0x000fe20000400000 */
[----:B------:R-:W-:Y:S01]  /*12d00*/  FADD R3, R3, 1 ;  /* 0x3f80000003037421 */ /* 0x000fe20000000000 */
[----:B------:R-:W-:Y:S01]  /*12d10*/  FMUL R9, R26, 0.5 ;  /* 0x3f0000001a097820 */ /* 0x000fe20000400000 */
[----:B------:R-:W-:Y:S01]  /*12d20*/  FMUL R38, R38, R7 ;  /* 0x0000000726267220 */ /* 0x000fe20000400000 */
[----:B------:R-:W-:Y:S01]  /*12d30*/  FADD R12, R12, 1 ;  /* 0x3f8000000c0c7421 */ /* 0x000fe20000000000 */
        /* <DEDUP_REMOVED lines=34> */
.L_x_126:
[----:B------:R-:W-:Y:S05]  /*12f60*/  BSYNC B0 ;  /* 0x0000000000007941 */ /* 0x000fea0003800000 */
.L_x_125:
[----:B------:R-:W-:Y:S06]  /*12f70*/  BAR.SYNC.DEFER_BLOCKING 0x1, 0x100 ;  /* 0x0044000000007b1d */ /* 0x000fec0000010000 */
[----:B------:R-:W-:Y:S04]  /*12f80*/  BSSY B0, `(.L_x_127) ;  /* 0x000000a000007945 */ /* 0x000fe80003800000 */
[----:B------:R-:W-:Y:S05]  /*12f90*/  @P0 BRA `(.L_x_128) ;  /* 0x0000000000200947 */ /* 0x000fea0003800000 */
[----:B------:R-:W-:-:S06]  /*12fa0*/  UISETP.NE.AND UP0, UPT, UR49, 0x3, UPT ;  /* 0x000000033100788c */ /* 0x000fcc000bf05270 */
[----:B------:R-:W-:-:S13]  /*12fb0*/  PLOP3.LUT P0, PT, PT, PT, UP0, 0x80, 0x0 ;  /* 0x000000000000781c */ /* 0x000fda0003f0f008 */
[----:B------:R-:W-:Y:S05]  /*12fc0*/  @!P0 BRA `(.L_x_129) ;  /* 0x0000000000048947 */ /* 0x000fea0003800000 */
[----:B------:R-:W-:Y:S01]  /*12fd0*/  BPT.TRAP 0x1 ;  /* 0x000000040000795c */ /* 0x000fe20000300000 */
.L_x_129:
[----:B------:R-:W-:-:S04]  /*12fe0*/  ULEA UR4, UR58, UR51, 0x3 ;  /* 0x000000333a047291 */ /* 0x000fc8000f8e183f */
[----:B------:R-:W-:-:S04]  /*12ff0*/  UIADD3 UR4, UR4, 0x60, URZ ;  /* 0x0000006004047890 */ /* 0x000fc8000fffe03f */
[----:B------:R-:W-:-:S09]  /*13000*/  UPRMT UR4, UR50, 0x654, UR4 ;  /* 0x0000065432047896 */ /* 0x000fd20008000004 */
[----:B------:R-:W-:Y:S03]  /*13010*/  SYNCS.ARRIVE.TRANS64.RED.A1T0 RZ, [UR4], RZ ;  /* 0x000000ffffff79a7 */ /* 0x000fe60008100404 */
.L_x_128:
[----:B------:R-:W-:Y:S05]  /*13020*/  BSYNC B0 ;  /* 0x0000000000007941 */ /* 0x000fea0003800000 */
.L_x_127:
[----:B------:R-:W-:Y:S01]  /*13030*/  IADD3 R16, P0, R16, UR54, RZ ;  /* 0x0000003610107c10 */ /* 0x000fe2000ff1e0ff */
[----:B------:R-:W-:Y:S01]  /*13040*/  ULDC.64 UR4, c[0x0][0x8f8] ;  /* 0x00023e0000047ab9 */ /* 0x000fe20000000a00 */
[----:B------:R-:W-:Y:S01]  /*13050*/  UIADD3 UR58, UR58, 0x1, URZ ;  /* 0x000000013a3a7890 */ /* 0x000fe2000fffe03f */
[----:B------:R-:W-:Y:S01]  /*13060*/  PRMT R0, RZ, 0x7610, R0 ;  /* 0x00007610ff007816 */ /* 0x000fe20000000000 */
[----:B------:R-:W-:Y:S01]  /*13070*/  UMOV UR47, 0xffffffff ;  /* 0xffffffff002f7882 */ /* 0x000fe20000000000 */
[----:B------:R-:W-:Y:S01]  /*13080*/  IADD3.X R17, R17, UR38, RZ, P0, !PT ;  /* 0x0000002611117c10 */ /* 0x000fe200087fe4ff */
[----:B------:R-:W-:Y:S01]  /*13090*/  UISETP.NE.AND UP0, UPT, UR58, 0x4, UPT ;  /* 0x000000043a00788c */ /* 0x000fe2000bf05270 */
[----:B------:R-:W-:Y:S02]  /*130a0*/  ISETP.GE.U32.AND P0, PT, R16, UR4, PT ;  /* 0x0000000410007c0c */ /* 0x000fe4000bf06070 */
[----:B------:R-:W-:Y:S01]  /*130b0*/  MOV R19, 0xffffffff ;  /* 0xffffffff00137802 */ /* 0x000fe20000000f00 */
[----:B------:R-:W-:Y:S01]  /*130c0*/  USEL UR58, UR58, URZ, UP0 ;  /* 0x0000003f3a3a7287 */ /* 0x000fe20008000000 */
[----:B------:R-:W-:-:S02]  /*130d0*/  ISETP.GE.U32.AND.EX P0, PT, R17, UR5, PT, P0 ;  /* 0x0000000511007c0c */ /* 0x000fc4000bf06100 */
[----:B------:R-:W-:-:S11]  /*130e0*/  MOV R158, 0xffffffff ;  /* 0xffffffff009e7802 */ /* 0x000fd60000000f00 */
[----:B------:R-:W-:Y:S05]  /*130f0*/  @P0 BRA `(.L_x_130) ;  /* 0x0000000400680947 */ /* 0x000fea0003800000 */
[----:B------:R-:W2:Y:S01]  /*13100*/  S2R R12, SR_CTAID.X ;  /* 0x00000000000c7919 */ /* 0x000ea20000002500 */
[----:B-1----:R-:W1:Y:S01]  /*13110*/  LDC.64 R10, c[0x0][0x8d0] ;  /* 0x00023400ff0a7b82 */ /* 0x002e620000000a00 */
[----:B------:R-:W-:Y:S01]  /*13120*/  ULDC UR4, c[0x0][0x150] ;  /* 0x0000540000047ab9 */ /* 0x000fe20000000800 */
[----:B------:R-:W-:Y:S01]  /*13130*/  MOV R8, R16 ;  /* 0x0000001000087202 */ /* 0x000fe20000000f00 */
[----:B------:R-:W3:Y:S01]  /*13140*/  S2R R24, SR_CTAID.Y ;  /* 0x0000000000187919 */ /* 0x000ee20000002600 */
[----:B------:R-:W-:-:S04]  /*13150*/  IMAD.MOV.U32 R9, RZ, RZ, R17 ;  /* 0x000000ffff097224 */ /* 0x000fc800078e0011 */
[----:B------:R-:W4:Y:S08]  /*13160*/  LDC R25, c[0x0][0x144] ;  /* 0x00005100ff197b82 */ /* 0x000f300000000800 */
[----:B------:R-:W3:Y:S08]  /*13170*/  LDC R0, c[0x0][0x8d8] ;  /* 0x00023600ff007b82 */ /* 0x000ef00000000800 */
[----:B------:R-:W3:Y:S01]  /*13180*/  LDC.64 R14, c[0x0][0x8c8] ;  /* 0x00023200ff0e7b82 */ /* 0x000ee20000000a00 */
[----:B-1----:R-:W-:-:S04]  /*13190*/  ISETP.NE.U32.AND P0, PT, R10, RZ, PT ;  /* 0x000000ff0a00720c */ /* 0x002fc80003f05070 */
[----:B------:R-:W-:Y:S02]  /*131a0*/  ISETP.NE.AND.EX P0, PT, R11, RZ, PT, P0 ;  /* 0x000000ff0b00720c */ /* 0x000fe40003f05300 */
[----:B--2---:R-:W-:-:S05]  /*131b0*/  I2FP.F32.U32 R3, R12 ;  /* 0x0000000c00037245 */ /* 0x004fca0000201000 */
[----:B------:R-:W-:-:S04]  /*131c0*/  FMUL R3, R3, UR4 ;  /* 0x0000000403037c20 */ /* 0x000fc80008400000 */
[----:B------:R1:W2:Y:S02]  /*131d0*/  F2I.U32.TRUNC.NTZ R19, R3 ;  /* 0x0000000300137305 */ /* 0x0002a4000020f000 */
[----:B----4-:R-:W-:Y:S05]  /*131e0*/  @!P0 BRA `(.L_x_131) ;  /* 0x0000000000288947 */ /* 0x010fea0003800000 */
[----:B-1----:R-:W1:Y:S02]  /*131f0*/  LDC R3, c[0x0][0x8dc] ;  /* 0x00023700ff037b82 */ /* 0x002e640000000800 */
[----:B-1----:R-:W-:-:S04]  /*13200*/  IADD3 R3, P0, R16, R3, RZ ;  /* 0x0000000310037210 */ /* 0x002fc80007f1e0ff */
[----:B------:R-:W-:-:S05]  /*13210*/  IADD3.X R13, RZ, R17, RZ, P0, !PT ;  /* 0x00000011ff0d7210 */ /* 0x000fca00007fe4ff */
[----:B------:R-:W-:-:S04]  /*13220*/  IMAD.WIDE.U32 R4, R13, R10, RZ ;  /* 0x0000000a0d047225 */ /* 0x000fc800078e00ff */
[----:B------:R-:W-:-:S04]  /*13230*/  IMAD.WIDE.U32 R6, P0, R3, R11, R4 ;  /* 0x0000000b03067225 */ /* 0x000fc80007800004 */
[----:B------:R-:W-:Y:S01]  /*13240*/  IMAD.WIDE.U32 R4, R3, R10, RZ ;  /* 0x0000000a03047225 */ /* 0x000fe200078e00ff */
[----:B------:R-:W-:Y:S02]  /*13250*/  IADD3.X R9, RZ, RZ, RZ, P0, !PT ;  /* 0x000000ffff097210 */ /* 0x000fe400007fe4ff */
[----:B------:R-:W-:Y:S02]  /*13260*/  MOV R8, R7 ;  /* 0x0000000700087202 */ /* 0x000fe40000000f00 */
[----:B------:R-:W-:-:S05]  /*13270*/  IADD3 RZ, P0, R5, R6, RZ ;  /* 0x0000000605ff7210 */ /* 0x000fca0007f1e0ff */
[----:B------:R-:W-:-:S08]  /*13280*/  IMAD.WIDE.U32.X R8, R13, R11, R8, P0 ;  /* 0x0000000b0d087225 */ /* 0x000fd000000e0408 */
.L_x_131:
[----:B------:R-:W4:Y:S01]  /*13290*/  LDC.64 R20, c[0x0][0x8e8] ;  /* 0x00023a00ff147b82 */ /* 0x000f220000000a00 */
[-CC-:B---3--:R-:W-:Y:S01]  /*132a0*/  SHF.R.U64 R31, R8, R0.reuse, R9.reuse ;  /* 0x00000000081f7219 */ /* 0x188fe20000001209 */
[----:B------:R-:W-:Y:S01]  /*132b0*/  ULDC UR4, c[0x0][0x154] ;  /* 0x0000550000047ab9 */ /* 0x000fe20000000800 */
[----:B------:R-:W-:Y:S02]  /*132c0*/  SHF.R.U32.HI R0, RZ, R0, R9 ;  /* 0x00000000ff007219 */ /* 0x000fe40000011609 */
[----:B-1----:R-:W-:Y:S02]  /*132d0*/  IADD3 R3, P0, RZ, -R31, RZ ;  /* 0x8000001fff037210 */ /* 0x002fe40007f1e0ff */
[----:B--2---:R-:W-:Y:S01]  /*132e0*/  IADD3 R19, -R19, RZ, RZ ;  /* 0x000000ff13137210 */ /* 0x004fe20007ffe1ff */
[----:B------:R-:W1:Y:S01]  /*132f0*/  LDC R6, c[0x0][0x8c0] ;  /* 0x00023000ff067b82 */ /* 0x000e620000000800 */
[----:B------:R-:W-:Y:S02]  /*13300*/  IADD3.X R5, RZ, ~R0, RZ, P0, !PT ;  /* 0x80000000ff057210 */ /* 0x000fe400007fe4ff */
[----:B------:R-:W-:Y:S01]  /*13310*/  MOV R7, 0x1 ;  /* 0x0000000100077802 */ /* 0x000fe20000000f00 */
[----:B------:R-:W-:-:S02]  /*13320*/  IMAD R26, R25, R19, R12 ;  /* 0x00000013191a7224 */ /* 0x000fc400078e020c */
[-C--:B------:R-:W-:Y:S02]  /*13330*/  IMAD R0, R5, R14.reuse, RZ ;  /* 0x0000000e05007224 */ /* 0x080fe400078e02ff */
[----:B------:R-:W2:Y:S01]  /*13340*/  LDC R8, c[0x0][0x8b0] ;  /* 0x00022c00ff087b82 */ /* 0x000ea20000000800 */
[----:B------:R-:W-:-:S04]  /*13350*/  IMAD.WIDE.U32 R4, R3, R14, R16 ;  /* 0x0000000e03047225 */ /* 0x000fc800078e0010 */
[----:B------:R-:W-:Y:S01]  /*13360*/  IMAD R3, R3, R15, R0 ;  /* 0x0000000f03037224 */ /* 0x000fe200078e0200 */
[----:B------:R-:W-:Y:S02]  /*13370*/  I2FP.F32.U32 R0, R24 ;  /* 0x0000001800007245 */ /* 0x000fe40000201000 */
[----:B------:R-:W3:Y:S01]  /*13380*/  LDC R28, c[0x0][0x900] ;  /* 0x00024000ff1c7b82 */ /* 0x000ee20000000800 */
[----:B------:R-:W-:Y:S01]  /*13390*/  IMAD.IADD R3, R5, 0x1, R3 ;  /* 0x0000000105037824 */ /* 0x000fe200078e0203 */
[----:B----4-:R-:W-:Y:S01]  /*133a0*/  ISETP.NE.U32.AND P0, PT, R20, RZ, PT ;  /* 0x000000ff1400720c */ /* 0x010fe20003f05070 */
[----:B------:R-:W-:Y:S01]  /*133b0*/  FMUL R0, R0, UR4 ;  /* 0x0000000400007c20 */ /* 0x000fe20008400000 */
[----:B------:R-:W-:Y:S02]  /*133c0*/  MOV R5, 0xffffffff ;  /* 0xffffffff00057802 */ /* 0x000fe40000000f00 */
[----:B------:R-:W-:Y:S01]  /*133d0*/  ISETP.NE.AND.EX P0, PT, R21, RZ, PT, P0 ;  /* 0x000000ff1500720c */ /* 0x000fe20003f05300 */
[----:B------:R4:W3:Y:S01]  /*133e0*/  F2I.U32.TRUNC.NTZ R13, R0 ;  /* 0x00000000000d7305 */ /* 0x0008e2000020f000 */
[----:B------:R-:W4:Y:S01]  /*133f0*/  LDC R15, c[0x0][0x148] ;  /* 0x00005200ff0f7b82 */ /* 0x000f220000000800 */
[----:B-1----:R-:W-:-:S02]  /*13400*/  SHF.R.U64 R12, R4, R6, R3 ;  /* 0x00000006040c7219 */ /* 0x002fc40000001203 */
[----:B------:R-:W-:-:S05]  /*13410*/  SHF.R.U32.HI R3, RZ, R6, R3 ;  /* 0x00000006ff037219 */ /* 0x000fca0000011603 */
[----:B------:R-:W1:Y:S01]  /*13420*/  LDC R25, c[0x0][0x8a8] ;  /* 0x00022a00ff197b82 */ /* 0x000e620000000800 */
[-CC-:B--2---:R-:W-:Y:S02]  /*13430*/  SHF.R.U64 R10, R12, R8.reuse, R3.reuse ;  /* 0x000000080c0a7219 */ /* 0x184fe40000001203 */
[----:B------:R-:W-:-:S05]  /*13440*/  SHF.R.U32.HI R3, RZ, R8, R3 ;  /* 0x00000008ff037219 */ /* 0x000fca0000011603 */
[----:B------:R-:W2:Y:S01]  /*13450*/  LDC R27, c[0x0][0x8f0] ;  /* 0x00023c00ff1b7b82 */ /* 0x000ea20000000800 */
[-C--:B---3--:R-:W-:Y:S02]  /*13460*/  SHF.L.U32 R4, R5, R28.reuse, RZ ;  /* 0x0000001c05047219 */ /* 0x088fe400000006ff */
[-CC-:B------:R-:W-:Y:S02]  /*13470*/  SHF.R.U64 R14, R10, R28.reuse, R3.reuse ;  /* 0x0000001c0a0e7219 */ /* 0x180fe40000001203 */
[----:B------:R-:W-:Y:S02]  /*13480*/  SHF.R.U32.HI R5, RZ, R28, R3 ;  /* 0x0000001cff057219 */ /* 0x000fe40000011603 */
[----:B------:R-:W-:Y:S01]  /*13490*/  LOP3.LUT R19, RZ, R4, RZ, 0x33, !PT ;  /* 0x00000004ff137212 */ /* 0x000fe200078e33ff */
[----:B------:R-:W3:Y:S01]  /*134a0*/  LDC R29, c[0x0][0x8e0] ;  /* 0x00023800ff1d7b82 */ /* 0x000ee20000000800 */
[----:B------:R-:W-:Y:S02]  /*134b0*/  SHF.L.U32 R28, R7, R28, RZ ;  /* 0x0000001c071c7219 */ /* 0x000fe400000006ff */
[----:B------:R-:W-:-:S05]  /*134c0*/  MOV R4, R14 ;  /* 0x0000000e00047202 */ /* 0x000fca0000000f00 */
[----:B------:R-:W1:Y:S01]  /*134d0*/  LDC R30, c[0x0][0x8b8] ;  /* 0x00022e00ff1e7b82 */ /* 0x000e620000000800 */
[----:B------:R-:W-:Y:S05]  /*134e0*/  @!P0 BRA `(.L_x_132) ;  /* 0x0000000000288947 */ /* 0x000fea0003800000 */
        /* <DEDUP_REMOVED lines=10> */
.L_x_132:
[----:B------:R-:W-:Y:S02]  /*13590*/  ISETP.NE.AND P0, PT, R2, 0x1, PT ;  /* 0x000000010200780c */ /* 0x000fe40003f05270 */
[----:B--2-4-:R-:W-:Y:S02]  /*135a0*/  SHF.R.U64 R0, R4, R27, R5 ;  /* 0x0000001b04007219 */ /* 0x014fe40000001205 */
[----:B------:R-:W-:Y:S02]  /*135b0*/  LOP3.LUT R19, R10, R19, RZ, 0xc0, !PT ;  /* 0x000000130a137212 */ /* 0x000fe400078ec0ff */
[----:B------:R-:W-:Y:S02]  /*135c0*/  IADD3 R13, -R13, RZ, RZ ;  /* 0x000000ff0d0d7210 */ /* 0x000fe40007ffe1ff */
[----:B-1----:R-:W-:Y:S01]  /*135d0*/  IADD3 R5, R25, -0x1, RZ ;  /* 0xffffffff19057810 */ /* 0x002fe20007ffe0ff */
[----:B------:R-:W-:Y:S01]  /*135e0*/  IMAD R19, R28, R0, R19 ;  /* 0x000000001c137224 */ /* 0x000fe200078e0213 */
[----:B------:R-:W-:-:S02]  /*135f0*/  IADD3 R3, -R0, RZ, RZ ;  /* 0x000000ff00037210 */ /* 0x000fc40007ffe1ff */
[----:B------:R-:W-:Y:S01]  /*13600*/  LOP3.LUT R5, R12, R5, RZ, 0xc0, !PT ;  /* 0x000000050c057212 */ /* 0x000fe200078ec0ff */
[----:B------:R-:W-:Y:S01]  /*13610*/  @P0 IMAD R26, R15, R13, R24 ;  /* 0x0000000d0f1a0224 */ /* 0x000fe200078e0218 */
[----:B------:R-:W-:Y:S01]  /*13620*/  R2UR UR47, R31 ;  /* 0x000000001f2f72ca */ /* 0x000fe200000e0000 */
[----:B---3--:R-:W-:Y:S01]  /*13630*/  IMAD R0, R3, R29, R14 ;  /* 0x0000001d03007224 */ /* 0x008fe200078e020e */
[----:B------:R-:W-:Y:S01]  /*13640*/  MOV R3, 0x1 ;  /* 0x0000000100037802 */ /* 0x000fe20000000f00 */
[----:B------:R-:W-:Y:S02]  /*13650*/  IMAD R19, R19, R30, R26 ;  /* 0x0000001e13137224 */ /* 0x000fe400078e021a */
[----:B------:R-:W-:-:S05]  /*13660*/  IMAD R0, R0, R25, R5 ;  /* 0x0000001900007224 */ /* 0x000fca00078e0205 */
[----:B------:R-:W-:Y:S02]  /*13670*/  SEL R158, R0, R19, !P0 ;  /* 0x00000013009e7207 */ /* 0x000fe40004000000 */
[----:B------:R-:W-:Y:S02]  /*13680*/  SEL R19, R19, R0, !P0 ;  /* 0x0000000013137207 */ /* 0x000fe40004000000 */
[----:B------:R-:W-:-:S07]  /*13690*/  PRMT R0, R3, 0x7610, R0 ;  /* 0x0000761003007816 */ /* 0x000fce0000000000 */
.L_x_130:
[----:B------:R-:W-:Y:S01]  /*136a0*/  R2UR UR59, R159 ;  /* 0x000000009f3b72ca */ /* 0x000fe200000e0000 */
[----:B------:R-:W-:Y:S01]  /*136b0*/  UIADD3 UR36, UR36, 0x8, URZ ;  /* 0x0000000824247890 */ /* 0x000fe2000fffe03f */
[----:B------:R-:W-:-:S11]  /*136c0*/  LOP3.LUT P0, RZ, R0, 0xff, RZ, 0xc0, !PT ;  /* 0x000000ff00ff7812 */ /* 0x000fd6000780c0ff */
[----:B------:R-:W-:Y:S02]  /*136d0*/  ULOP3.LUT UR59, UR59, 0x3, URZ, 0xc0, !UPT ;  /* 0x000000033b3b7892 */ /* 0x000fe4000f8ec03f */
[----:B------:R-:W-:Y:S10]  /*136e0*/  @P0 BRA `(.L_x_133) ;  /* 0xfffffee000400947 */ /* 0x000ff4000383ffff */
[----:B------:R-:W-:-:S13]  /*136f0*/  PLOP3.LUT P0, PT, PT, PT, PT, 0x8, 0x0 ;  /* 0x000000000000781c */ /* 0x000fda0003f0e170 */
.L_x_22:
[----:B------:R-:W-:Y:S05]  /*13700*/  @P0 BRA `(.L_x_14) ;  /* 0x0000003000240947 */ /* 0x000fea0003800000 */
[----:B------:R-:W-:Y:S01]  /*13710*/  ULDC.64 UR6, c[0x0][0x588] ;  /* 0x0001620000067ab9 */ /* 0x000fe20000000a00 */
[----:B------:R-:W-:Y:S01]  /*13720*/  ISETP.NE.AND.EX P1, PT, R175, RZ, PT, P1 ;  /* 0x000000ffaf00720c */ /* 0x000fe20003f25310 */
[----:B------:R-:W-:-:S04]  /*13730*/  DEPBAR.LE SB0, 0x0 ;  /* 0x000080000000791a */ /* 0x000fc80000000000 */
[----:B------:R-:W-:Y:S01]  /*13740*/  ISETP.NE.U32.AND P0, PT, RZ, UR6, PT ;  /* 0x00000006ff007c0c */ /* 0x000fe2000bf05070 */
[----:B------:R-:W-:Y:S03]  /*13750*/  BSSY B0, `(.L_x_134) ;  /* 0x0000014000007945 */ /* 0x000fe60003800000 */
[----:B------:R-:W-:-:S13]  /*13760*/  ISETP.NE.AND.EX P0, PT, RZ, UR7, PT, P0 ;  /* 0x00000007ff007c0c */ /* 0x000fda000bf05300 */
[----:B------:R-:W-:Y:S05]  /*13770*/  @P0 BRA P1, `(.L_x_135) ;  /* 0x0000000000440947 */ /* 0x000fea0000800000 */
[----:B------:R-:W-:-:S04]  /*13780*/  ISETP.NE.U32.AND P0, PT, R174, RZ, PT ;  /* 0x000000ffae00720c */ /* 0x000fc80003f05070 */
[----:B------:R-:W-:-:S13]  /*13790*/  ISETP.NE.AND.EX P0, PT, R175, RZ, PT, P0 ;  /* 0x000000ffaf00720c */ /* 0x000fda0003f05300 */
[----:B------:R-:W-:Y:S05]  /*137a0*/  @!P0 BRA `(.L_x_136) ;  /* 0x00000000002c8947 */ /* 0x000fea0003800000 */
[----:B------:R-:W-:-:S13]  /*137b0*/  LOP3.LUT P0, RZ, R22, 0xff, RZ, 0xc0, !PT ;  /* 0x000000ff16ff7812 */ /* 0x000fda000780c0ff */
[----:B------:R-:W-:Y:S05]  /*137c0*/  @!P0 BRA `(.L_x_137) ;  /* 0x0000000000108947 */ /* 0x000fea0003800000 */
[----:B-----5:R-:W-:-:S13]  /*137d0*/  FSETP.NEU.AND P0, PT, R153, RZ, PT ;  /* 0x000000ff9900720b */ /* 0x020fda0003f0d000 */
[----:B------:R-:W-:Y:S05]  /*137e0*/  @!P0 BREAK B0 ;  /* 0x0000000000008942 */ /* 0x000fea0003800000 */
[----:B------:R-:W-:Y:S05]  /*137f0*/  @P0 BRA `(.L_x_135) ;  /* 0x0000000000240947 */ /* 0x000fea0003800000 */
[----:B------:R-:W-:Y:S05]  /*13800*/  BRA `(.L_x_14) ;  /* 0x0000002c00e47947 */ /* 0x000fea0003800000 */
.L_x_137:
[----:B------:R-:W-:-:S04]  /*13810*/  ISETP.NE.U32.AND P0, PT, RZ, UR6, PT ;  /* 0x00000006ff007c0c */ /* 0x000fc8000bf05070 */
[----:B------:R-:W-:-:S13]  /*13820*/  ISETP.NE.AND.EX P0, PT, RZ, UR7, PT, P0 ;  /* 0x00000007ff007c0c */ /* 0x000fda000bf05300 */
[----:B------:R-:W-:Y:S05]  /*13830*/  @!P0 BREAK B0 ;  /* 0x0000000000008942 */ /* 0x000fea0003800000 */
[----:B------:R-:W-:Y:S05]  /*13840*/  @P0 BRA `(.L_x_135) ;  /* 0x0000000000100947 */ /* 0x000fea0003800000 */
[----:B------:R-:W-:Y:S05]  /*13850*/  BRA `(.L_x_14) ;  /* 0x0000002c00d07947 */ /* 0x000fea0003800000 */
.L_x_136:
[----:B-----5:R-:W-:-:S13]  /*13860*/  FSETP.NEU.AND P0, PT, R153, RZ, PT ;  /* 0x000000ff9900720b */ /* 0x020fda0003f0d000 */
[----:B------:R-:W-:Y:S05]  /*13870*/  @!P0 BREAK B0 ;  /* 0x0000000000008942 */ /* 0x000fea0003800000 */
[----:B------:R-:W-:Y:S05]  /*13880*/  @!P0 BRA `(.L_x_14) ;  /* 0x0000002c00c48947 */ /* 0x000fea0003800000 */
.L_x_135:
[----:B-1----:R-:W-:Y:S05]  /*13890*/  BSYNC B0 ;  /* 0x0000000000007941 */ /* 0x002fea0003800000 */
.L_x_134:
[----:B------:R-:W-:-:S04]  /*138a0*/  ULOP3.LUT UR4, UR39, 0x1, URZ, 0xfc, !UPT ;  /* 0x0000000127047892 */ /* 0x000fc8000f8efc3f */
[----:B------:R-:W-:-:S06]  /*138b0*/  UISETP.NE.AND UP0, UPT, UR4, 0x3, UPT ;  /* 0x000000030400788c */ /* 0x000fcc000bf05270 */
[----:B------:R-:W-:-:S13]  /*138c0*/  PLOP3.LUT P0, PT, PT, PT, UP0, 0x80, 0x0 ;  /* 0x000000000000781c */ /* 0x000fda0003f0f008 */
[----:B------:R-:W-:Y:S05]  /*138d0*/  @!P0 BRA `(.L_x_138) ;  /* 0x0000000000048947 */ /* 0x000fea0003800000 */
[----:B------:R-:W-:Y:S01]  /*138e0*/  BPT.TRAP 0x1 ;  /* 0x000000040000795c */ /* 0x000fe20000300000 */
.L_x_138:
[----:B------:R-:W1:Y:S01]  /*138f0*/  S2UR UR5, SR_CgaCtaId ;  /* 0x00000000000579c3 */ /* 0x000e620000008800 */
[----:B------:R-:W-:Y:S02]  /*13900*/  UMOV UR4, 0x400 ;  /* 0x0000040000047882 */ /* 0x000fe40000000000 */
[----:B-1----:R-:W-:-:S04]  /*13910*/  ULEA UR4, UR5, UR4, 0x18 ;  /* 0x0000000405047291 */ /* 0x002fc8000f8ec03f */
[----:B------:R-:W-:-:S04]  /*13920*/  ULEA UR4, UR58, UR4, 0x3 ;  /* 0x000000043a047291 */ /* 0x000fc8000f8e183f */
[----:B------:R-:W-:-:S04]  /*13930*/  UIADD3 UR4, UR4, 0x60, URZ ;  /* 0x0000006004047890 */ /* 0x000fc8000fffe03f */
[----:B------:R-:W-:-:S09]  /*13940*/  UPRMT UR4, UR5, 0x654, UR4 ;  /* 0x0000065405047896 */ /* 0x000fd20008000004 */
[----:B------:R-:W-:Y:S01]  /*13950*/  SYNCS.ARRIVE.TRANS64.RED.A1T0 RZ, [UR4], RZ ;  /* 0x000000ffffff79a7 */ /* 0x000fe20008100404 */
[----:B------:R-:W-:Y:S05]  /*13960*/  BRA `(.L_x_14) ;  /* 0x0000002c008c7947 */ /* 0x000fea0003800000 */
.L_x_13:
[----:B------:R-:W-:Y:S01]  /*13970*/  ULDC.64 UR4, c[0x0][0x8f8] ;  /* 0x00023e0000047ab9 */ /* 0x000fe20000000a00 */
[----:B------:R-:W-:Y:S01]  /*13980*/  PRMT R3, RZ, 0x7610, R3 ;  /* 0x00007610ff037816 */ /* 0x000fe20000000003 */
[----:B------:R-:W-:Y:S01]  /*13990*/  IMAD.MOV.U32 R7, RZ, RZ, -0x1 ;  /* 0xffffffffff077424 */ /* 0x000fe200078e00ff */
[----:B------:R-:W-:Y:S02]  /*139a0*/  ISETP.GE.U32.AND P0, PT, R16, UR4, PT ;  /* 0x0000000410007c0c */ /* 0x000fe4000bf06070 */
[----:B------:R-:W-:Y:S02]  /*139b0*/  MOV R9, 0xffffffff ;  /* 0xffffffff00097802 */ /* 0x000fe40000000f00 */
[----:B------:R-:W-:Y:S02]  /*139c0*/  ISETP.GE.U32.AND.EX P0, PT, R17, UR5, PT, P0 ;  /* 0x0000000511007c0c */ /* 0x000fe4000bf06100 */
[----:B------:R-:W-:-:S11]  /*139d0*/  MOV R6, 0xffffffff ;  /* 0xffffffff00067802 */ /* 0x000fd60000000f00 */
        /* <DEDUP_REMOVED lines=10> */
[----:B--2---:R-:W-:-:S04]  /*13a80*/  IADD3 R3, P0, R16, R3, RZ ;  /* 0x0000000310037210 */ /* 0x004fc80007f1e0ff */
        /* <DEDUP_REMOVED lines=8> */
.L_x_140:
[----:B------:R-:W2:Y:S01]  /*13b10*/  LDC.64 R28, c[0x0][0x8e8] ;  /* 0x00023a00ff1c7b82 */ /* 0x000ea20000000a00 */
[-CC-:B------:R-:W-:Y:S02]  /*13b20*/  SHF.R.U64 R19, R10, R12.reuse, R11.reuse ;  /* 0x0000000c0a137219 */ /* 0x180fe4000000120b */
[----:B------:R-:W-:Y:S02]  /*13b30*/  SHF.R.U32.HI R3, RZ, R12, R11 ;  /* 0x0000000cff037219 */ /* 0x000fe4000001160b */
[----:B------:R-:W-:Y:S02]  /*13b40*/  IADD3 R9, P0, RZ, -R19, RZ ;  /* 0x80000013ff097210 */ /* 0x000fe40007f1e0ff */
[----:B------:R-:W-:Y:S01]  /*13b50*/  MOV R27, 0x1 ;  /* 0x00000001001b7802 */ /* 0x000fe20000000f00 */
[----:B------:R-:W3:Y:S01]  /*13b60*/  LDC R10, c[0x0][0x8c0] ;  /* 0x00023000ff0a7b82 */ /* 0x000ee20000000800 */
[----:B------:R-:W-:Y:S01]  /*13b70*/  IADD3.X R3, RZ, ~R3, RZ, P0, !PT ;  /* 0x80000003ff037210 */ /* 0x000fe200007fe4ff */
[----:B------:R-:W-:-:S04]  /*13b80*/  IMAD.WIDE.U32 R6, R9, R22, R16 ;  /* 0x0000001609067225 */ /* 0x000fc800078e0010 */
[----:B------:R-:W-:Y:S02]  /*13b90*/  IMAD R8, R3, R22, RZ ;  /* 0x0000001603087224 */ /* 0x000fe400078e02ff */
[----:B------:R-:W4:Y:S02]  /*13ba0*/  LDC R24, c[0x0][0x8b0] ;  /* 0x00022c00ff187b82 */ /* 0x000f240000000800 */
[----:B------:R-:W-:-:S05]  /*13bb0*/  IMAD R3, R9, R23, R8 ;  /* 0x0000001709037224 */ /* 0x000fca00078e0208 */
[----:B------:R-:W-:Y:S01]  /*13bc0*/  IADD3 R3, R7, R3, RZ ;  /* 0x0000000307037210 */ /* 0x000fe20007ffe0ff */
[----:B------:R-:W5:Y:S01]  /*13bd0*/  LDC R26, c[0x0][0x900] ;  /* 0x00024000ff1a7b82 */ /* 0x000f620000000800 */
[----:B--2---:R-:W-:Y:S02]  /*13be0*/  ISETP.NE.U32.AND P0, PT, R28, RZ, PT ;  /* 0x000000ff1c00720c */ /* 0x004fe40003f05070 */
[----:B------:R-:W-:Y:S02]  /*13bf0*/  MOV R7, 0xffffffff ;  /* 0xffffffff00077802 */ /* 0x000fe40000000f00 */
        /* <DEDUP_REMOVED lines=9> */
[--C-:B------:R-:W-:Y:S02]  /*13c90*/  SHF.R.U64 R22, R20, R26, R3.reuse ;  /* 0x0000001a14167219 */ /* 0x100fe40000001203 */
[----:B------:R-:W-:Y:S02]  /*13ca0*/  LOP3.LUT R31, RZ, R6, RZ, 0x33, !PT ;  /* 0x00000006ff1f7212 */ /* 0x000fe400078e33ff */
[----:B------:R-:W-:Y:S01]  /*13cb0*/  SHF.R.U32.HI R7, RZ, R26, R3 ;  /* 0x0000001aff077219 */ /* 0x000fe20000011603 */
[----:B------:R-:W1:Y:S01]  /*13cc0*/  LDC R30, c[0x0][0x8b8] ;  /* 0x00022e00ff1e7b82 */ /* 0x000e620000000800 */
[----:B------:R-:W-:Y:S01]  /*13cd0*/  MOV R6, R22 ;  /* 0x0000001600067202 */ /* 0x000fe20000000f00 */
[----:B------:R-:W-:Y:S06]  /*13ce0*/  @!P0 BRA `(.L_x_141) ;  /* 0x0000000000288947 */ /* 0x000fec0003800000 */
[----:B------:R-:W5:Y:S02]  /*13cf0*/  LDC R3, c[0x0][0x8f4] ;  /* 0x00023d00ff037b82 */ /* 0x000f640000000800 */
[----:B-----5:R-:W-:-:S05]  /*13d00*/  IADD3 R3, P0, R22, R3, RZ ;  /* 0x0000000316037210 */ /* 0x020fca0007f1e0ff */
        /* <DEDUP_REMOVED lines=8> */
.L_x_141:
[----:B------:R-:W-:Y:S02]  /*13d90*/  ISETP.NE.AND P0, PT, R2, 0x1, PT ;  /* 0x000000010200780c */ /* 0x000fe40003f05270 */
[----:B---3--:R-:W-:Y:S02]  /*13da0*/  SHF.R.U64 R6, R6, R23, R7 ;  /* 0x0000001706067219 */ /* 0x008fe40000001207 */
[----:B------:R-:W-:Y:S02]  /*13db0*/  SHF.L.U32 R5, R27, R26, RZ ;  /* 0x0000001a1b057219 */ /* 0x000fe400000006ff */
[----:B------:R-:W-:Y:S02]  /*13dc0*/  LOP3.LUT R3, R20, R31, RZ, 0xc0, !PT ;  /* 0x0000001f14037212 */ /* 0x000fe400078ec0ff */
[----:B--2---:R-:W-:Y:S02]  /*13dd0*/  IADD3 R9, R21, -0x1, RZ ;  /* 0xffffffff15097810 */ /* 0x004fe40007ffe0ff */
[----:B------:R-:W-:Y:S01]  /*13de0*/  IADD3 R7, -R6, RZ, RZ ;  /* 0x000000ff06077210 */ /* 0x000fe20007ffe1ff */
[----:B------:R-:W-:Y:S01]  /*13df0*/  IMAD R5, R5, R6, R3 ;  /* 0x0000000605057224 */ /* 0x000fe200078e0203 */
[----:B------:R-:W-:Y:S01]  /*13e00*/  LOP3.LUT R12, R12, R9, RZ, 0xc0, !PT ;  /* 0x000000090c0c7212 */ /* 0x000fe200078ec0ff */
[----:B------:R-:W-:Y:S01]  /*13e10*/  @P0 IMAD R0, R13, R14, R4 ;  /* 0x0000000e0d000224 */ /* 0x000fe200078e0204 */
[----:B------:R-:W-:Y:S01]  /*13e20*/  MOV R4, 0x1 ;  /* 0x0000000100047802 */ /* 0x000fe20000000f00 */
[----:B----4-:R-:W-:-:S02]  /*13e30*/  IMAD R3, R7, R25, R22 ;  /* 0x0000001907037224 */ /* 0x010fc400078e0216 */
[----:B-1----:R-:W-:Y:S02]  /*13e40*/  IMAD R0, R5, R30, R0 ;  /* 0x0000001e05007224 */ /* 0x002fe400078e0200 */
[----:B------:R-:W-:Y:S01]  /*13e50*/  IMAD R9, R3, R21, R12 ;  /* 0x0000001503097224 */ /* 0x000fe200078e020c */
[----:B------:R-:W-:Y:S01]  /*13e60*/  PRMT R3, R4, 0x7610, R3 ;  /* 0x0000761004037816 */ /* 0x000fe20000000003 */
[----:B------:R-:W-:-:S03]  /*13e70*/  IMAD.MOV.U32 R6, RZ, RZ, R19 ;  /* 0x000000ffff067224 */ /* 0x000fc600078e0013 */
[----:B------:R-:W-:Y:S02]  /*13e80*/  SEL R7, R9, R0, !P0 ;  /* 0x0000000009077207 */ /* 0x000fe40004000000 */
[----:B------:R-:W-:-:S07]  /*13e90*/  SEL R9, R0, R9, !P0 ;  /* 0x0000000900097207 */ /* 0x000fce0004000000 */
.L_x_139:
[----:B------:R-:W-:-:S08]  /*13ea0*/  NOP ;  /* 0x0000000000007918 */ /* 0x000fd00000000000 */
[----:B------:R-:W2:-:S00]  /*13eb0*/  USETMAXREG.DEALLOC.CTAPOOL 0x28 ;  /* 0x00000028000079c8 */ /* 0x000e8000080e0500 */
[----:B------:R-:W-:-:S06]  /*13ec0*/  UISETP.NE.AND UP0, UPT, UR41, 0x1, UPT ;  /* 0x000000012900788c */ /* 0x000fcc000bf05270 */
[----:B------:R-:W-:-:S13]  /*13ed0*/  PLOP3.LUT P0, PT, PT, PT, UP0, 0x80, 0x0 ;  /* 0x000000000000781c */ /* 0x000fda0003f0f008 */
[----:B--2---:R-:W-:Y:S05]  /*13ee0*/  @!P0 BRA `(.L_x_14) ;  /* 0x00000028002c8947 */ /* 0x004fea0003800000 */
[----:B------:R-:W-:-:S06]  /*13ef0*/  UISETP.NE.AND UP0, UPT, UR41, URZ, UPT ;  /* 0x0000003f2900728c */ /* 0x000fcc000bf05270 */
[----:B------:R-:W-:-:S13]  /*13f00*/  PLOP3.LUT P0, PT, PT, PT, UP0, 0x80, 0x0 ;  /* 0x000000000000781c */ /* 0x000fda0003f0f008 */
[----:B------:R-:W-:Y:S05]  /*13f10*/  @!P0 BRA `(.L_x_142) ;  /* 0x0000001800288947 */ /* 0x000fea0003800000 */
[----:B------:R-:W-:-:S04]  /*13f20*/  UISETP.NE.AND UP0, UPT, UR43, URZ, UPT ;  /* 0x0000003f2b00728c */ /* 0x000fc8000bf05270 */
[----:B------:R-:W-:-:S06]  /*13f30*/  UISETP.NE.OR UP0, UPT, UR41, 0x2, UP0 ;  /* 0x000000022900788c */ /* 0x000fcc0008705670 */
[----:B------:R-:W-:-:S13]  /*13f40*/  PLOP3.LUT P0, PT, PT, PT, UP0, 0x80, 0x0 ;  /* 0x000000000000781c */ /* 0x000fda0003f0f008 */
[----:B------:R-:W-:Y:S05]  /*13f50*/  @P0 BRA `(.L_x_14) ;  /* 0x0000002800100947 */ /* 0x000fea0003800000 */
[----:B------:R-:W-:-:S13]  /*13f60*/  LOP3.LUT P2, RZ, R3, 0xff, RZ, 0xc0, !PT ;  /* 0x000000ff03ff7812 */ /* 0x000fda000784c0ff */
[----:B------:R-:W-:Y:S05]  /*13f70*/  @!P2 BRA `(.L_x_143) ;  /* 0x000000000018a947 */ /* 0x000fea0003800000 */
[----:B------:R-:W-:Y:S01]  /*13f80*/  UMOV UR4, 0x400 ;  /* 0x0000040000047882 */ /* 0x000fe20000000000 */
[----:B------:R-:W-:Y:S01]  /*13f90*/  MOV R0, RZ ;  /* 0x000000ff00007202 */ /* 0x000fe20000000f00 */
[----:B-1----:R-:W-:-:S03]  /*13fa0*/  ULEA UR4, UR37, UR4, 0x18 ;  /* 0x0000000425047291 */ /* 0x002fc6000f8ec03f */
[----:B------:R-:W-:-:S06]  /*13fb0*/  SHF.L.U32 R0, R0, 0x1f, RZ ;  /* 0x0000001f00007819 */ /* 0x000fcc00000006ff */
[----:B------:R-:W1:Y:S02]  /*13fc0*/  SYNCS.PHASECHK.TRANS64.TRYWAIT P0, [UR4+0x88], R0 ;  /* 0x00008800ff0075a7 */ /* 0x000e640008000144 */
[----:B-1----:R-:W-:Y:S05]  /*13fd0*/  @!P0 BRA `(.L_x_144) ;  /* 0x0000002800c88947 */ /* 0x002fea0003800000 */
.L_x_143:
[----:B------:R-:W-:Y:S01]  /*13fe0*/  PRMT R12, RZ, 0x7610, R12 ;  /* 0x00007610ff0c7816 */ /* 0x000fe2000000000c */
[----:B------:R-:W-:Y:S06]  /*13ff0*/  @P1 BRA `(.L_x_145) ;  /* 0x00000000002c1947 */ /* 0x000fec0003800000 */
[----:B------:R-:W-:Y:S02]  /*14000*/  ULDC.64 UR4, c[0x0][0x588] ;  /* 0x0001620000047ab9 */ /* 0x000fe40000000a00 */
[----:B------:R-:W-:-:S04]  /*14010*/  ISETP.NE.U32.AND P0, PT, RZ, UR4, PT ;  /* 0x00000004ff007c0c */ /* 0x000fc8000bf05070 */
[----:B------:R-:W-:-:S13]  /*14020*/  ISETP.NE.AND.EX P0, PT, RZ, UR5, PT, P0 ;  /* 0x00000005ff007c0c */ /* 0x000fda000bf05300 */
[----:B------:R-:W-:Y:S05]  /*14030*/  @!P0 BRA `(.L_x_146) ;  /* 0x0000000000148947 */ /* 0x000fea0003800000 */
[----:B------:R-:W-:Y:S02]  /*14040*/  MOV R4, UR52 ;  /* 0x0000003400047c02 */ /* 0x000fe40008000f00 */
[----:B------:R-:W-:-:S05]  /*14050*/  MOV R5, UR53 ;  /* 0x0000003500057c02 */ /* 0x000fca0008000f00 */
[----:B------:R2:W5:Y:S01]  /*14060*/  LDG.E R11, desc[UR56][R4.64] ;  /* 0x00000038040b7981 */ /* 0x000562000c1e1900 */
[----:B------:R-:W-:Y:S01]  /*14070*/  MOV R12, 0x1 ;  /* 0x00000001000c7802 */ /* 0x000fe20000000f00 */
[----:B------:R-:W-:Y:S06]  /*14080*/  BRA `(.L_x_145) ;  /* 0x0000000000087947 */ /* 0x000fec0003800000 */
.L_x_146:
[----:B------:R-:W3:Y:S01]  /*14090*/  LDC R11, c[0x0][0x580] ;  /* 0x00016000ff0b7b82 */ /* 0x000ee20000000800 */
[----:B------:R-:W-:-:S07]  /*140a0*/  MOV R12, 0x1 ;  /* 0x00000001000c7802 */ /* 0x000fce0000000f00 */
.L_x_145:
[----:B------:R-:W-:Y:S05]  /*140b0*/  @!P2 BRA `(.L_x_147) ;  /* 0x000000140044a947 */ /* 0x000fea0003800000 */
[----:B------:R-:W4:Y:S01]  /*140c0*/  LDC R10, c[0x0][0x900] ;  /* 0x00024000ff0a7b82 */ /* 0x000f220000000800 */
[----:B--2---:R-:W-:Y:S01]  /*140d0*/  IMAD.MOV.U32 R5, RZ, RZ, -0x1 ;  /* 0xffffffffff057424 */ /* 0x004fe200078e00ff */
[----:B------:R-:W-:Y:S01]  /*140e0*/  MOV R13, 0x1 ;  /* 0x00000001000d7802 */ /* 0x000fe20000000f00 */
[----:B------:R-:W-:Y:S01]  /*140f0*/  ULOP3.LUT UR21, UR39, 0x2, URZ, 0xfc, !UPT ;  /* 0x0000000227157892 */ /* 0x000fe2000f8efc3f */
[----:B------:R-:W-:Y:S01]  /*14100*/  ULDC.64 UR22, c[0x0][0x198] ;  /* 0x0000660000167ab9 */ /* 0x000fe20000000a00 */
[----:B------:R-:W-:Y:S01]  /*14110*/  ULDC.64 UR4, c[0x0][0x588] ;  /* 0x0001620000047ab9 */ /* 0x000fe20000000a00 */
[----:B------:R-:W-:Y:S02]  /*14120*/  ULDC.64 UR6, c[0x0][0x8f8] ;  /* 0x00023e0000067ab9 */ /* 0x000fe40000000a00 */
[----:B-1----:R-:W1:Y:S01]  /*14130*/  LDC R3, c[0x0][0x8a8] ;  /* 0x00022a00ff037b82 */ /* 0x002e620000000800 */
[----:B------:R-:W-:Y:S01]  /*14140*/  ULDC.64 UR14, c[0x0][0x590] ;  /* 0x00016400000e7ab9 */ /* 0x000fe20000000a00 */
[----:B----4-:R-:W-:-:S02]  /*14150*/  SHF.L.U32 R0, R5, R10, RZ ;  /* 0x0000000a05007219 */ /* 0x010fc400000006ff */
[----:B------:R-:W-:Y:S02]  /*14160*/  SHF.L.U32 R10, R13, R10, RZ ;  /* 0x0000000a0d0a7219 */ /* 0x000fe400000006ff */
[----:B------:R-:W-:Y:S02]  /*14170*/  LOP3.LUT R0, RZ, R0, RZ, 0x33, !PT ;  /* 0x00000000ff007212 */ /* 0x000fe400078e33ff */
[----:B-1----:R-:W-:-:S07]  /*14180*/  IADD3 R3, R3, -0x1, RZ ;  /* 0xffffffff03037810 */ /* 0x002fce0007ffe0ff */
.L_x_203:
[----:B------:R-:W-:Y:S02]  /*14190*/  ISETP.NE.U32.AND P0, PT, RZ, UR14, PT ;  /* 0x0000000eff007c0c */ /* 0x000fe4000bf05070 */
[----:B------:R-:W-:Y:S02]  /*141a0*/  R2UR UR19, R9 ;  /* 0x00000000091372ca */ /* 0x000fe400000e0000 */
[----:B------:R-:W-:Y:S02]  /*141b0*/  R2UR UR18, R7 ;  /* 0x00000000071272ca */ /* 0x000fe400000e0000 */
[----:B------:R-:W-:-:S09]  /*141c0*/  ISETP.NE.AND.EX P0, PT, RZ, UR15, PT, P0 ;  /* 0x0000000fff007c0c */ /* 0x000fd2000bf05300 */
[----:B------:R-:W-:Y:S02]  /*141d0*/  USHF.L.U32 UR19, UR19, 0x8, URZ ;  /* 0x0000000813137899 */ /* 0x000fe4000800063f */
[----:B------:R-:W-:Y:S02]  /*141e0*/  USHF.L.U32 UR18, UR18, 0x7, URZ ;  /* 0x0000000712127899 */ /* 0x000fe4000800063f */
[----:B--234-:R-:W-:Y:S10]  /*141f0*/  @!P0 BRA `(.L_x_148) ;  /* 0x00000000002c8947 */ /* 0x01cff40003800000 */
[----:B------:R-:W-:-:S04]  /*14200*/  ISETP.NE.U32.AND P1, PT, RZ, UR4, PT ;  /* 0x00000004ff007c0c */ /* 0x000fc8000bf25070 */
[----:B------:R-:W-:-:S13]  /*14210*/  ISETP.NE.AND.EX P1, PT, RZ, UR5, PT, P1 ;  /* 0x00000005ff007c0c */ /* 0x000fda000bf25310 */
[----:B------:R-:W-:Y:S05]  /*14220*/  @!P1 BRA `(.L_x_149) ;  /* 0x0000000000189947 */ /* 0x000fea0003800000 */
[----:B------:R-:W1:Y:S01]  /*14230*/  LDC.64 R4, c[0x0][0x588] ;  /* 0x00016200ff047b82 */ /* 0x000e620000000a00 */
[----:B------:R-:W-:-:S04]  /*14240*/  IMAD R7, R6, UR14, RZ ;  /* 0x0000000e06077c24 */ /* 0x000fc8000f8e02ff */
[----:B-1----:R-:W-:-:S05]  /*14250*/  IMAD.WIDE R4, R7, 0x4, R4 ;  /* 0x0000000407047825 */ /* 0x002fca00078e0204 */
[----:B---3-5:R2:W5:Y:S01]  /*14260*/  LDG.E R11, desc[UR56][R4.64] ;  /* 0x00000038040b7981 */ /* 0x028562000c1e1900 */
[----:B------:R-:W-:Y:S01]  /*14270*/  MOV R12, 0x1 ;  /* 0x00000001000c7802 */ /* 0x000fe20000000f00 */
[----:B------:R-:W-:Y:S06]  /*14280*/  BRA `(.L_x_148) ;  /* 0x0000000000087947 */ /* 0x000fec0003800000 */
.L_x_149:
[----:B---3-5:R-:W1:Y:S01]  /*14290*/  LDC R11, c[0x0][0x580] ;  /* 0x00016000ff0b7b82 */ /* 0x028e620000000800 */
[----:B------:R-:W-:-:S07]  /*142a0*/  MOV R12, 0x1 ;  /* 0x00000001000c7802 */ /* 0x000fce0000000f00 */
.L_x_148:
[----:B------:R-:W-:Y:S05]  /*142b0*/  @!P0 BRA `(.L_x_150) ;  /* 0x00000000001c8947 */ /* 0x000fea0003800000 */
[----:B------:R-:W-:-:S13]  /*142c0*/  LOP3.LUT P2, RZ, R12, 0xff, RZ, 0xc0, !PT ;  /* 0x000000ff0cff7812 */ /* 0x000fda000784c0ff */
[----:B--2---:R-:W2:Y:S02]  /*142d0*/  @!P2 LDC.64 R4, c[0x0][0x588] ;  /* 0x00016200ff04ab82 */ /* 0x004ea40000000a00 */
[----:B--2---:R-:W-:-:S04]  /*142e0*/  @!P2 ISETP.NE.U32.AND P0, PT, R4, RZ, PT ;  /* 0x000000ff0400a20c */ /* 0x004fc80003f05070 */
[----:B------:R-:W-:Y:S02]  /*142f0*/  @!P2 ISETP.NE.AND.EX P1, PT, R5, RZ, PT, P0 ;  /* 0x000000ff0500a20c */ /* 0x000fe40003f25300 */
[----:B-1-3-5:R-:W-:Y:S02]  /*14300*/  @P2 FSETP.EQ.AND P0, PT, R11, RZ, PT ;  /* 0x000000ff0b00220b */ /* 0x02afe40003f02000 */
[----:B------:R-:W-:Y:S01]  /*14310*/  @!P2 PLOP3.LUT P0, PT, P1, PT, PT, 0x8, 0x0 ;  /* 0x000000000000a81c */ /* 0x000fe20000f0e170 */
[----:B------:R-:W-:-:S12]  /*14320*/  BRA `(.L_x_151) ;  /* 0x0000000000047947 */ /* 0x000fd80003800000 */
.L_x_150:
[----:B-1-3-5:R-:W-:-:S13]  /*14330*/  FSETP.EQ.AND P0, PT, R11, RZ, PT ;  /* 0x000000ff0b00720b */ /* 0x02afda0003f02000 */
.L_x_151:
[----:B------:R-:W-:Y:S01]  /*14340*/  UISETP.NE.AND UP0, UPT, UR21, 0x3, UPT ;  /* 0x000000031500788c */ /* 0x000fe2000bf05270 */
[----:B------:R-:W-:-:S04]  /*14350*/  ELECT P1, URZ, PT ;  /* 0x00000000003f782f */ /* 0x000fc80003820000 */
[----:B------:R-:W-:Y:S02]  /*14360*/  PLOP3.LUT P0, PT, P1, P0, PT, 0x20, 0x0 ;  /* 0x000000000000781c */ /* 0x000fe40000f00470 */
[----:B------:R-:W-:-:S13]  /*14370*/  PLOP3.LUT P1, PT, PT, PT, UP0, 0x80, 0x0 ;  /* 0x000000000000781c */ /* 0x000fda0003f2f008 */
[----:B------:R-:W-:Y:S05]  /*14380*/  @!P1 BRA `(.L_x_152) ;  /* 0x0000000000049947 */ /* 0x000fea0003800000 */
[----:B------:R-:W-:Y:S01]  /*14390*/  BPT.TRAP 0x1 ;  /* 0x000000040000795c */ /* 0x000fe20000300000 */
.L_x_152:
[----:B------:R-:W1:Y:S01]  /*143a0*/  S2UR UR37, SR_CgaCtaId ;  /* 0x00000000002579c3 */ /* 0x000e620000008800 */
[----:B------:R-:W-:Y:S01]  /*143b0*/  UMOV UR13, 0x400 ;  /* 0x00000400000d7882 */ /* 0x000fe20000000000 */
[----:B--2---:R-:W-:-:S04]  /*143c0*/  MOV R4, 0x1 ;  /* 0x0000000100047802 */ /* 0x004fc80000000f00 */
[----:B------:R-:W-:Y:S01]  /*143d0*/  SHF.L.U32 R4, R4, 0x1f, RZ ;  /* 0x0000001f04047819 */ /* 0x000fe200000006ff */
[----:B-1----:R-:W-:-:S09]  /*143e0*/  ULEA UR13, UR37, UR13, 0x18 ;  /* 0x0000000d250d7291 */ /* 0x002fd2000f8ec03f */
[----:B------:R-:W1:Y:S02]  /*143f0*/  SYNCS.PHASECHK.TRANS64.TRYWAIT P2, [UR13+0x60], R4 ;  /* 0x00006004ff0075a7 */ /* 0x000e64000804014d */
[----:B-1----:R-:W-:Y:S05]  /*14400*/  @!P2 BRA `(.L_x_153) ;  /* 0x0000002400d4a947 */ /* 0x002fea0003800000 */
.L_x_238:
[----:B------:R-:W-:Y:S04]  /*14410*/  BSSY B0, `(.L_x_154) ;  /* 0x000000e000007945 */ /* 0x000fe80003800000 */
[----:B------:R-:W-:Y:S05]  /*14420*/  @!P0 BRA `(.L_x_155) ;  /* 0x0000000000308947 */ /* 0x000fea0003800000 */
[----:B------:R-:W-:Y:S01]  /*14430*/  R2UR UR20, R6 ;  /* 0x00000000061472ca */ /* 0x000fe200000e0000 */
[----:B------:R-:W-:Y:S02]  /*14440*/  UIADD3 UR8, UP0, UR22, 0x3f0, URZ ;  /* 0x000003f016087890 */ /* 0x000fe4000ff1e03f */
[----:B------:R-:W-:Y:S02]  /*14450*/  UIADD3 UR16, UR13, 0x200, URZ ;  /* 0x000002000d107890 */ /* 0x000fe4000fffe03f */
[----:B------:R-:W-:Y:S02]  /*14460*/  UIADD3 UR17, UR13, 0x40, URZ ;  /* 0x000000400d117890 */ /* 0x000fe4000fffe03f */
[----:B------:R-:W-:Y:S01]  /*14470*/  UIADD3.X UR9, URZ, UR23, URZ, UP0, !UPT ;  /* 0x000000173f097290 */ /* 0x000fe200087fe43f */
[----:B------:R-:W-:Y:S01]  /*14480*/  UMOV UR10, 0x0 ;  /* 0x00000000000a7882 */ /* 0x000fe20000000000 */
[----:B------:R-:W-:-:S07]  /*14490*/  UMOV UR11, 0x10000000 ;  /* 0x10000000000b7882 */ /* 0x000fce0000000000 */
[----:B------:R2:W-:Y:S02]  /*144a0*/  UTMALDG.3D [UR16], [UR8], desc[UR10] ;  /* 0x00000a10080075b4 */ /* 0x0005e40008011000 */
[----:B--2---:R-:W-:Y:S05]  /*144b0*/  @!P1 BRA `(.L_x_156) ;  /* 0x0000000000049947 */ /* 0x004fea0003800000 */
[----:B------:R-:W-:Y:S01]  /*144c0*/  BPT.TRAP 0x1 ;  /* 0x000000040000795c */ /* 0x000fe20000300000 */
.L_x_156:
[----:B-1----:R-:W1:Y:S02]  /*144d0*/  LDC R5, c[0x0][0x800] ;  /* 0x00020000ff057b82 */ /* 0x002e640000000800 */
[----:B-1----:R2:W-:Y:S02]  /*144e0*/  SYNCS.ARRIVE.TRANS64.RED.A0TR RZ, [UR13+0x40], R5 ;  /* 0x00004005ffff79a7 */ /* 0x0025e4000830040d */
.L_x_155:
[----:B------:R-:W-:Y:S05]  /*144f0*/  BSYNC B0 ;  /* 0x0000000000007941 */ /* 0x000fea0003800000 */
.L_x_154:
[----:B------:R-:W-:Y:S05]  /*14500*/  @!P1 BRA `(.L_x_157) ;  /* 0x0000000000049947 */ /* 0x000fea0003800000 */
[----:B------:R-:W-:Y:S01]  /*14510*/  BPT.TRAP 0x1 ;  /* 0x000000040000795c */ /* 0x000fe20000300000 */
.L_x_157:
[----:B------:R-:W-:-:S04]  /*14520*/  UIADD3 UR33, UR13, 0x40, URZ ;  /* 0x000000400d217890 */ /* 0x000fc8000fffe03f */
[----:B------:R-:W-:-:S09]  /*14530*/  UPRMT UR16, UR37, 0x654, UR33 ;  /* 0x0000065425107896 */ /* 0x000fd20008000021 */
[----:B------:R-:W-:Y:S01]  /*14540*/  SYNCS.ARRIVE.TRANS64.RED.A1T0 RZ, [UR16], RZ ;  /* 0x000000ffffff79a7 */ /* 0x000fe20008100410 */
[----:B------:R-:W-:Y:S05]  /*14550*/  @!P1 BRA `(.L_x_158) ;  /* 0x0000000000049947 */ /* 0x000fea0003800000 */
[----:B------:R-:W-:Y:S01]  /*14560*/  BPT.TRAP 0x1 ;  /* 0x000000040000795c */ /* 0x000fe20000300000 */
.L_x_158:
[----:B------:R-:W3:Y:S02]  /*14570*/  SYNCS.PHASECHK.TRANS64.TRYWAIT P2, [UR13+0x68], R4 ;  /* 0x00006804ff0075a7 */ /* 0x000ee4000804014d */
[----:B---3--:R-:W-:Y:S05]  /*14580*/  @!P2 BRA `(.L_x_159) ;  /* 0x00000024008ca947 */ /* 0x008fea0003800000 */
.L_x_239:
[----:B------:R-:W-:Y:S04]  /*14590*/  BSSY B0, `(.L_x_160) ;  /* 0x0000010000007945 */ /* 0x000fe80003800000 */
[----:B------:R-:W-:Y:S05]  /*145a0*/  @!P0 BRA `(.L_x_161) ;  /* 0x0000000000388947 */ /* 0x000fea0003800000 */
[----:B------:R-:W-:Y:S01]  /*145b0*/  UIADD3 UR24, UP0, UR22, 0x3f0, URZ ;  /* 0x000003f016187890 */ /* 0x000fe2000ff1e03f */
[----:B------:R-:W-:Y:S01]  /*145c0*/  R2UR UR12, R6 ;  /* 0x00000000060c72ca */ /* 0x000fe200000e0000 */
[----:B------:R-:W-:Y:S02]  /*145d0*/  UIADD3 UR11, UR19, 0x80, URZ ;  /* 0x00000080130b7890 */ /* 0x000fe4000fffe03f */
[----:B------:R-:W-:Y:S02]  /*145e0*/  UIADD3 UR8, UR13, 0x2200, URZ ;  /* 0x000022000d087890 */ /* 0x000fe4000fffe03f */
[----:B------:R-:W-:Y:S02]  /*145f0*/  UIADD3 UR9, UR13, 0x48, URZ ;  /* 0x000000480d097890 */ /* 0x000fe4000fffe03f */
[----:B------:R-:W-:Y:S01]  /*14600*/  UIADD3.X UR25, URZ, UR23, URZ, UP0, !UPT ;  /* 0x000000173f197290 */ /* 0x000fe200087fe43f */
[----:B------:R-:W-:Y:S01]  /*14610*/  UMOV UR26, 0x0 ;  /* 0x00000000001a7882 */ /* 0x000fe20000000000 */
[----:B------:R-:W-:Y:S01]  /*14620*/  UMOV UR27, 0x10000000 ;  /* 0x10000000001b7882 */ /* 0x000fe20000000000 */
[----:B------:R-:W-:-:S06]  /*14630*/  UMOV UR10, UR18 ;  /* 0x00000012000a7c82 */ /* 0x000fcc0008000000 */
[----:B------:R3:W-:Y:S02]  /*14640*/  UTMALDG.3D [UR8], [UR24], desc[UR26] ;  /* 0x00001a08180075b4 */ /* 0x0007e40008011000 */
[----:B---3--:R-:W-:Y:S05]  /*14650*/  @!P1 BRA `(.L_x_162) ;  /* 0x0000000000049947 */ /* 0x008fea0003800000 */
[----:B------:R-:W-:Y:S01]  /*14660*/  BPT.TRAP 0x1 ;  /* 0x000000040000795c */ /* 0x000fe20000300000 */
.L_x_162:
[----:B-12---:R-:W1:Y:S02]  /*14670*/  LDC R5, c[0x0][0x800] ;  /* 0x00020000ff057b82 */ /* 0x006e640000000800 */
[----:B-1----:R3:W-:Y:S02]  /*14680*/  SYNCS.ARRIVE.TRANS64.RED.A0TR RZ, [UR13+0x48], R5 ;  /* 0x00004805ffff79a7 */ /* 0x0027e4000830040d */
.L_x_161:
[----:B------:R-:W-:Y:S05]  /*14690*/  BSYNC B0 ;  /* 0x0000000000007941 */ /* 0x000fea0003800000 */
.L_x_160:
[----:B------:R-:W-:Y:S05]  /*146a0*/  @!P1 BRA `(.L_x_163) ;  /* 0x0000000000049947 */ /* 0x000fea0003800000 */
[----:B------:R-:W-:Y:S01]  /*146b0*/  BPT.TRAP 0x1 ;  /* 0x000000040000795c */ /* 0x000fe20000300000 */
.L_x_163:
[----:B------:R-:W-:Y:S02]  /*146c0*/  UIADD3 UR25, UR13, 0x48, URZ ;  /* 0x000000480d197890 */ /* 0x000fe4000fffe03f */
[----:B------:R-:W-:Y:S02]  /*146d0*/  UIADD3 UR10, UR18, 0x20, URZ ;  /* 0x00000020120a7890 */ /* 0x000fe4000fffe03f */
[----:B------:R-:W-:-:S09]  /*146e0*/  UPRMT UR20, UR37, 0x654, UR25 ;  /* 0x0000065425147896 */ /* 0x000fd20008000019 */
[----:B------:R-:W-:Y:S01]  /*146f0*/  SYNCS.ARRIVE.TRANS64.RED.A1T0 RZ, [UR20], RZ ;  /* 0x000000ffffff79a7 */ /* 0x000fe20008100414 */
[----:B------:R-:W-:Y:S05]  /*14700*/  @!P1 BRA `(.L_x_164) ;  /* 0x0000000000049947 */ /* 0x000fea0003800000 */
[----:B------:R-:W-:Y:S01]  /*14710*/  BPT.TRAP 0x1 ;  /* 0x000000040000795c */ /* 0x000fe20000300000 */
.L_x_164:
[----:B------:R-:W4:Y:S02]  /*14720*/  SYNCS.PHASECHK.TRANS64.TRYWAIT P2, [UR13+0x70], R4 ;  /* 0x00007004ff0075a7 */ /* 0x000f24000804014d */
[----:B----4-:R-:W-:Y:S05]  /*14730*/  @!P2 BRA `(.L_x_165) ;  /* 0x000000240038a947 */ /* 0x010fea0003800000 */
.L_x_240:
        /* <DEDUP_REMOVED lines=8> */
[----:B------:R-:W-:Y:S01]  /*147c0*/  UMOV UR29, 0x10000000 ;  /* 0x10000000001d7882 */ /* 0x000fe20000000000 */
[----:B------:R-:W-:-:S06]  /*147d0*/  UMOV UR11, UR19 ;  /* 0x00000013000b7c82 */ /* 0x000fcc0008000000 */
[----:B------:R4:W-:Y:S02]  /*147e0*/  UTMALDG.3D [UR8], [UR26], desc[UR28] ;  /* 0x00001c081a0075b4 */ /* 0x0009e40008011000 */
[----:B----4-:R-:W-:Y:S05]  /*147f0*/  @!P1 BRA `(.L_x_168) ;  /* 0x0000000000049947 */ /* 0x010fea0003800000 */
[----:B------:R-:W-:Y:S01]  /*14800*/  BPT.TRAP 0x1 ;  /* 0x000000040000795c */ /* 0x000fe20000300000 */
.L_x_168:
[----:B-123--:R-:W1:Y:S02]  /*14810*/  LDC R5, c[0x0][0x800] ;  /* 0x00020000ff057b82 */ /* 0x00ee640000000800 */
[----:B-1----:R4:W-:Y:S02]  /*14820*/  SYNCS.ARRIVE.TRANS64.RED.A0TR RZ, [UR13+0x50], R5 ;  /* 0x00005005ffff79a7 */ /* 0x0029e4000830040d */
.L_x_167:
[----:B------:R-:W-:Y:S05]  /*14830*/  BSYNC B0 ;  /* 0x0000000000007941 */ /* 0x000fea0003800000 */
.L_x_166:
[----:B------:R-:W-:Y:S05]  /*14840*/  @!P1 BRA `(.L_x_169) ;  /* 0x0000000000049947 */ /* 0x000fea0003800000 */
[----:B------:R-:W-:Y:S01]  /*14850*/  BPT.TRAP 0x1 ;  /* 0x000000040000795c */ /* 0x000fe20000300000 */
.L_x_169:
[----:B------:R-:W-:-:S04]  /*14860*/  UIADD3 UR17, UR13, 0x50, URZ ;  /* 0x000000500d117890 */ /* 0x000fc8000fffe03f */
[----:B------:R-:W-:-:S09]  /*14870*/  UPRMT UR29, UR37, 0x654, UR17 ;  /* 0x00000654251d7896 */ /* 0x000fd20008000011 */
[----:B------:R-:W-:Y:S01]  /*14880*/  SYNCS.ARRIVE.TRANS64.RED.A1T0 RZ, [UR29], RZ ;  /* 0x000000ffffff79a7 */ /* 0x000fe2000810041d */
[----:B------:R-:W-:Y:S05]  /*14890*/  @!P1 BRA `(.L_x_170) ;  /* 0x0000000000049947 */ /* 0x000fea0003800000 */
[----:B------:R-:W-:Y:S01]  /*148a0*/  BPT.TRAP 0x1 ;  /* 0x000000040000795c */ /* 0x000fe20000300000 */
.L_x_170:
[----:B------:R-:W5:Y:S02]  /*148b0*/  SYNCS.PHASECHK.TRANS64.TRYWAIT P2, [UR13+0x78], R4 ;  /* 0x00007804ff0075a7 */ /* 0x000f64000804014d */
[----:B-----5:R-:W-:Y:S05]  /*148c0*/  @!P2 BRA `(.L_x_171) ;  /* 0x0000002000eca947 */ /* 0x020fea0003800000 */
.L_x_241:
        /* <DEDUP_REMOVED lines=9> */
[----:B------:R-:W-:-:S07]  /*14960*/  UMOV UR31, 0x10000000 ;  /* 0x10000000001f7882 */ /* 0x000fce0000000000 */
[----:B------:R1:W-:Y:S02]  /*14970*/  UTMALDG.3D [UR8], [UR26], desc[UR30] ;  /* 0x00001e081a0075b4 */ /* 0x0003e40008011000 */
[----:B-1----:R-:W-:Y:S05]  /*14980*/  @!P1 BRA `(.L_x_174) ;  /* 0x0000000000049947 */ /* 0x002fea0003800000 */
[----:B------:R-:W-:Y:S01]  /*14990*/  BPT.TRAP 0x1 ;  /* 0x000000040000795c */ /* 0x000fe20000300000 */
.L_x_174:
[----:B------:R-:W1:Y:S02]  /*149a0*/  LDC R4, c[0x0][0x800] ;  /* 0x00020000ff047b82 */ /* 0x000e640000000800 */
[----:B-1----:R1:W-:Y:S02]  /*149b0*/  SYNCS.ARRIVE.TRANS64.RED.A0TR RZ, [UR13+0x58], R4 ;  /* 0x00005804ffff79a7 */ /* 0x0023e4000830040d */
.L_x_173:
[----:B------:R-:W-:Y:S05]  /*149c0*/  BSYNC B0 ;  /* 0x0000000000007941 */ /* 0x000fea0003800000 */
.L_x_172:
[----:B------:R-:W-:Y:S05]  /*149d0*/  @!P1 BRA `(.L_x_175) ;  /* 0x0000000000049947 */ /* 0x000fea0003800000 */
[----:B------:R-:W-:Y:S01]  /*149e0*/  BPT.TRAP 0x1 ;  /* 0x000000040000795c */ /* 0x000fe20000300000 */
.L_x_175:
[----:B------:R-:W-:Y:S02]  /*149f0*/  UIADD3 UR9, UR13, 0x58, URZ ;  /* 0x000000580d097890 */ /* 0x000fe4000fffe03f */
[----:B------:R-:W-:Y:S02]  /*14a00*/  UIADD3 UR34, UR18, 0x40, URZ ;  /* 0x0000004012227890 */ /* 0x000fe4000fffe03f */
[----:B------:R-:W-:-:S09]  /*14a10*/  UPRMT UR30, UR37, 0x654, UR9 ;  /* 0x00000654251e7896 */ /* 0x000fd20008000009 */
[----:B------:R-:W-:Y:S01]  /*14a20*/  SYNCS.ARRIVE.TRANS64.RED.A1T0 RZ, [UR30], RZ ;  /* 0x000000ffffff79a7 */ /* 0x000fe2000810041e */
[----:B------:R-:W-:Y:S05]  /*14a30*/  @!P1 BRA `(.L_x_176) ;  /* 0x0000000000049947 */ /* 0x000fea0003800000 */
[----:B------:R-:W-:Y:S01]  /*14a40*/  BPT.TRAP 0x1 ;  /* 0x000000040000795c */ /* 0x000fe20000300000 */
.L_x_176:
[----:B-1----:R-:W-:-:S04]  /*14a50*/  SHF.L.U32 R4, RZ, 0x1f, RZ ;  /* 0x0000001fff047819 */ /* 0x002fc800000006ff */
[----:B------:R-:W1:Y:S02]  /*14a60*/  SYNCS.PHASECHK.TRANS64.TRYWAIT P2, [UR13+0x60], R4 ;  /* 0x00006004ff0075a7 */ /* 0x000e64000804014d */
[----:B-1----:R-:W-:Y:S05]  /*14a70*/  @!P2 BRA `(.L_x_177) ;  /* 0x000000200098a947 */ /* 0x002fea0003800000 */
.L_x_242:
[----:B------:R-:W-:Y:S04]  /*14a80*/  BSSY B0, `(.L_x_178) ;  /* 0x000000e000007945 */ /* 0x000fe80003800000 */
[----:B------:R-:W-:Y:S05]  /*14a90*/  @!P0 BRA `(.L_x_179) ;  /* 0x0000000000308947 */ /* 0x000fea0003800000 */
[----:B------:R-:W-:Y:S01]  /*14aa0*/  R2UR UR36, R6 ;  /* 0x00000000062472ca */ /* 0x000fe200000e0000 */
[----:B------:R-:W-:Y:S02]  /*14ab0*/  UIADD3 UR10, UP0, UR22, 0x3f0, URZ ;  /* 0x000003f0160a7890 */ /* 0x000fe4000ff1e03f */
[----:B------:R-:W-:Y:S02]  /*14ac0*/  UIADD3 UR32, UR13, 0x200, URZ ;  /* 0x000002000d207890 */ /* 0x000fe4000fffe03f */
[----:B------:R-:W-:Y:S01]  /*14ad0*/  UIADD3.X UR11, URZ, UR23, URZ, UP0, !UPT ;  /* 0x000000173f0b7290 */ /* 0x000fe200087fe43f */
[----:B------:R-:W-:Y:S01]  /*14ae0*/  UMOV UR26, 0x0 ;  /* 0x00000000001a7882 */ /* 0x000fe20000000000 */
[----:B------:R-:W-:Y:S01]  /*14af0*/  UMOV UR27, 0x10000000 ;  /* 0x10000000001b7882 */ /* 0x000fe20000000000 */
[----:B------:R-:W-:-:S06]  /*14b00*/  UMOV UR35, UR19 ;  /* 0x0000001300237c82 */ /* 0x000fcc0008000000 */
[----:B------:R1:W-:Y:S02]  /*14b10*/  UTMALDG.3D [UR32], [UR10], desc[UR26] ;  /* 0x00001a200a0075b4 */ /* 0x0003e40008011000 */
[----:B-1----:R-:W-:Y:S05]  /*14b20*/  @!P1 BRA `(.L_x_180) ;  /* 0x0000000000049947 */ /* 0x002fea0003800000 */
[----:B------:R-:W-:Y:S01]  /*14b30*/  BPT.TRAP 0x1 ;  /* 0x000000040000795c */ /* 0x000fe20000300000 */
.L_x_180:
[----:B--234-:R-:W1:Y:S02]  /*14b40*/  LDC R5, c[0x0][0x800] ;  /* 0x00020000ff057b82 */ /* 0x01ce640000000800 */
[----:B-1----:R1:W-:Y:S02]  /*14b50*/  SYNCS.ARRIVE.TRANS64.RED.A0TR RZ, [UR13+0x40], R5 ;  /* 0x00004005ffff79a7 */ /* 0x0023e4000830040d */
.L_x_179:
[----:B------:R-:W-:Y:S05]  /*14b60*/  BSYNC B0 ;  /* 0x0000000000007941 */ /* 0x000fea0003800000 */
.L_x_178:
[----:B------:R-:W-:Y:S05]  /*14b70*/  @!P1 BRA `(.L_x_181) ;  /* 0x0000000000049947 */ /* 0x000fea0003800000 */
[----:B------:R-:W-:Y:S01]  /*14b80*/  BPT.TRAP 0x1 ;  /* 0x000000040000795c */ /* 0x000fe20000300000 */
.L_x_181:
[----:B------:R-:W-:Y:S01]  /*14b90*/  SYNCS.ARRIVE.TRANS64.RED.A1T0 RZ, [UR16], RZ ;  /* 0x000000ffffff79a7 */ /* 0x000fe20008100410 */
[----:B------:R-:W-:Y:S05]  /*14ba0*/  @!P1 BRA `(.L_x_182) ;  /* 0x0000000000049947 */ /* 0x000fea0003800000 */
[----:B------:R-:W-:Y:S01]  /*14bb0*/  BPT.TRAP 0x1 ;  /* 0x000000040000795c */ /* 0x000fe20000300000 */
.L_x_182:
[----:B------:R-:W5:Y:S02]  /*14bc0*/  SYNCS.PHASECHK.TRANS64.TRYWAIT P2, [UR13+0x68], R4 ;  /* 0x00006804ff0075a7 */ /* 0x000f64000804014d */
[----:B-----5:R-:W-:Y:S05]  /*14bd0*/  @!P2 BRA `(.L_x_183) ;  /* 0x000000200058a947 */ /* 0x020fea0003800000 */
.L_x_243:
        /* <DEDUP_REMOVED lines=13> */
.L_x_186:
[----:B--234-:R-:W1:Y:S02]  /*14cb0*/  LDC R5, c[0x0][0x800] ;  /* 0x00020000ff057b82 */ /* 0x01ce640000000800 */
[----:B-1----:R1:W-:Y:S02]  /*14cc0*/  SYNCS.ARRIVE.TRANS64.RED.A0TR RZ, [UR13+0x48], R5 ;  /* 0x00004805ffff79a7 */ /* 0x0023e4000830040d */
.L_x_185:
[----:B------:R-:W-:Y:S05]  /*14cd0*/  BSYNC B0 ;  /* 0x0000000000007941 */ /* 0x000fea0003800000 */
.L_x_184:
[----:B------:R-:W-:Y:S05]  /*14ce0*/  @!P1 BRA `(.L_x_187) ;  /* 0x0000000000049947 */ /* 0x000fea0003800000 */
[----:B------:R-:W-:Y:S01]  /*14cf0*/  BPT.TRAP 0x1 ;  /* 0x000000040000795c */ /* 0x000fe20000300000 */
.L_x_187:
[----:B------:R-:W-:Y:S01]  /*14d00*/  SYNCS.ARRIVE.TRANS64.RED.A1T0 RZ, [UR20], RZ ;  /* 0x000000ffffff79a7 */ /* 0x000fe20008100414 */
[----:B------:R-:W-:Y:S01]  /*14d10*/  UIADD3 UR18, UR18, 0x60, URZ ;  /* 0x0000006012127890 */ /* 0x000fe2000fffe03f */
[----:B------:R-:W-:Y:S11]  /*14d20*/  @!P1 BRA `(.L_x_188) ;  /* 0x0000000000049947 */ /* 0x000ff60003800000 */
[----:B------:R-:W-:Y:S01]  /*14d30*/  BPT.TRAP 0x1 ;  /* 0x000000040000795c */ /* 0x000fe20000300000 */
.L_x_188:
[----:B------:R-:W5:Y:S02]  /*14d40*/  SYNCS.PHASECHK.TRANS64.TRYWAIT P2, [UR13+0x70], R4 ;  /* 0x00007004ff0075a7 */ /* 0x000f64000804014d */
[----:B-----5:R-:W-:Y:S05]  /*14d50*/  @!P2 BRA `(.L_x_189) ;  /* 0x000000200010a947 */ /* 0x020fea0003800000 */
.L_x_244:
[----:B------:R-:W-:Y:S04]  /*14d60*/  BSSY B0, `(.L_x_190) ;  /* 0x000000d000007945 */ /* 0x000fe80003800000 */
[----:B------:R-:W-:Y:S05]  /*14d70*/  @!P0 BRA `(.L_x_191) ;  /* 0x00000000002c8947 */ /* 0x000fea0003800000 */
[----:B------:R-:W-:Y:S01]  /*14d80*/  R2UR UR20, R6 ;  /* 0x00000000061472ca */ /* 0x000fe200000e0000 */
[----:B------:R-:W-:Y:S02]  /*14d90*/  UIADD3 UR10, UP0, UR22, 0x3f0, URZ ;  /* 0x000003f0160a7890 */ /* 0x000fe4000ff1e03f */
[----:B------:R-:W-:Y:S02]  /*14da0*/  UIADD3 UR16, UR13, 0x4200, URZ ;  /* 0x000042000d107890 */ /* 0x000fe4000fffe03f */
[----:B------:R-:W-:Y:S01]  /*14db0*/  UIADD3.X UR11, URZ, UR23, URZ, UP0, !UPT ;  /* 0x000000173f0b7290 */ /* 0x000fe200087fe43f */
[----:B------:R-:W-:Y:S01]  /*14dc0*/  UMOV UR24, 0x0 ;  /* 0x0000000000187882 */ /* 0x000fe20000000000 */
[----:B------:R-:W-:-:S07]  /*14dd0*/  UMOV UR25, 0x10000000 ;  /* 0x1000000000197882 */ /* 0x000fce0000000000 */
[----:B------:R1:W-:Y:S02]  /*14de0*/  UTMALDG.3D [UR16], [UR10], desc[UR24] ;  /* 0x000018100a0075b4 */ /* 0x0003e40008011000 */
[----:B-1----:R-:W-:Y:S05]  /*14df0*/  @!P1 BRA `(.L_x_192) ;  /* 0x0000000000049947 */ /* 0x002fea0003800000 */
[----:B------:R-:W-:Y:S01]  /*14e00*/  BPT.TRAP 0x1 ;  /* 0x000000040000795c */ /* 0x000fe20000300000 */
.L_x_192:
[----:B--234-:R-:W1:Y:S02]  /*14e10*/  LDC R5, c[0x0][0x800] ;  /* 0x00020000ff057b82 */ /* 0x01ce640000000800 */
[----:B-1----:R1:W-:Y:S02]  /*14e20*/  SYNCS.ARRIVE.TRANS64.RED.A0TR RZ, [UR13+0x50], R5 ;  /* 0x00005005ffff79a7 */ /* 0x0023e4000830040d */
.L_x_191:
[----:B------:R-:W-:Y:S05]  /*14e30*/  BSYNC B0 ;  /* 0x0000000000007941 */ /* 0x000fea0003800000 */
.L_x_190:
[----:B------:R-:W-:Y:S05]  /*14e40*/  @!P1 BRA `(.L_x_193) ;  /* 0x0000000000049947 */ /* 0x000fea0003800000 */
[----:B------:R-:W-:Y:S01]  /*14e50*/  BPT.TRAP 0x1 ;  /* 0x000000040000795c */ /* 0x000fe20000300000 */
.L_x_193:
[----:B------:R-:W-:Y:S01]  /*14e60*/  SYNCS.ARRIVE.TRANS64.RED.A1T0 RZ, [UR29], RZ ;  /* 0x000000ffffff79a7 */ /* 0x000fe2000810041d */
[----:B------:R-:W-:Y:S05]  /*14e70*/  @!P1 BRA `(.L_x_194) ;  /* 0x0000000000049947 */ /* 0x000fea0003800000 */
[----:B------:R-:W-:Y:S01]  /*14e80*/  BPT.TRAP 0x1 ;  /* 0x000000040000795c */ /* 0x000fe20000300000 */
.L_x_194:
[----:B------:R-:W5:Y:S02]  /*14e90*/  SYNCS.PHASECHK.TRANS64.TRYWAIT P2, [UR13+0x78], R4 ;  /* 0x00007804ff0075a7 */ /* 0x000f64000804014d */
[----:B-----5:R-:W-:Y:S05]  /*14ea0*/  @!P2 BRA `(.L_x_195) ;  /* 0x0000001c00d4a947 */ /* 0x020fea0003800000 */
.L_x_245:
        /* <DEDUP_REMOVED lines=13> */
.L_x_198:
[----:B------:R-:W1:Y:S02]  /*14f80*/  LDC R4, c[0x0][0x800] ;  /* 0x00020000ff047b82 */ /* 0x000e640000000800 */
[----:B-1----:R1:W-:Y:S02]  /*14f90*/  SYNCS.ARRIVE.TRANS64.RED.A0TR RZ, [UR13+0x58], R4 ;  /* 0x00005804ffff79a7 */ /* 0x0023e4000830040d */
.L_x_197:
[----:B------:R-:W-:Y:S05]  /*14fa0*/  BSYNC B0 ;  /* 0x0000000000007941 */ /* 0x000fea0003800000 */
.L_x_196:
[----:B------:R-:W-:Y:S05]  /*14fb0*/  @!P1 BRA `(.L_x_199) ;  /* 0x0000000000049947 */ /* 0x000fea0003800000 */
[----:B------:R-:W-:Y:S01]  /*14fc0*/  BPT.TRAP 0x1 ;  /* 0x000000040000795c */ /* 0x000fe20000300000 */
.L_x_199:
[----:B------:R-:W-:Y:S01]  /*14fd0*/  IADD3 R16, P0, R16, UR54, RZ ;  /* 0x0000003610107c10 */ /* 0x000fe2000ff1e0ff */
[----:B------:R-:W-:Y:S01]  /*14fe0*/  SYNCS.ARRIVE.TRANS64.RED.A1T0 RZ, [UR30], RZ ;  /* 0x000000ffffff79a7 */ /* 0x000fe2000810041e */
[----:B-1----:R-:W-:Y:S01]  /*14ff0*/  PRMT R4, RZ, 0x7610, R4 ;  /* 0x00007610ff047816 */ /* 0x002fe20000000004 */
[----:B------:R-:W-:Y:S01]  /*15000*/  IMAD.MOV.U32 R9, RZ, RZ, -0x1 ;  /* 0xffffffffff097424 */ /* 0x000fe200078e00ff */
[----:B------:R-:W-:Y:S02]  /*15010*/  IADD3.X R17, R17, UR38, RZ, P0, !PT ;  /* 0x0000002611117c10 */ /* 0x000fe400087fe4ff */
[----:B------:R-:W-:Y:S02]  /*15020*/  ISETP.GE.U32.AND P0, PT, R16, UR6, PT ;  /* 0x0000000610007c0c */ /* 0x000fe4000bf06070 */
[----:B------:R-:W-:Y:S02]  /*15030*/  MOV R7, 0xffffffff ;  /* 0xffffffff00077802 */ /* 0x000fe40000000f00 */
[----:B------:R-:W-:-:S02]  /*15040*/  ISETP.GE.U32.AND.EX P0, PT, R17, UR7, PT, P0 ;  /* 0x0000000711007c0c */ /* 0x000fc4000bf06100 */
[----:B------:R-:W-:-:S11]  /*15050*/  MOV R6, 0xffffffff ;  /* 0xffffffff00067802 */ /* 0x000fd60000000f00 */
[----:B------:R-:W-:Y:S05]  /*15060*/  @P0 BRA `(.L_x_200) ;  /* 0x0000000400500947 */ /* 0x000fea0003800000 */
[----:B------:R-:W1:Y:S01]  /*15070*/  LDC.64 R18, c[0x0][0x8d0] ;  /* 0x00023400ff127b82 */ /* 0x000e620000000a00 */
[----:B------:R-:W-:Y:S02]  /*15080*/  MOV R4, R16 ;  /* 0x0000001000047202 */ /* 0x000fe40000000f00 */
[----:B--234-:R-:W-:-:S05]  /*15090*/  MOV R5, R17 ;  /* 0x0000001100057202 */ /* 0x01cfca0000000f00 */
[----:B------:R-:W2:Y:S08]  /*150a0*/  LDC R20, c[0x0][0x8d8] ;  /* 0x00023600ff147b82 */ /* 0x000eb00000000800 */
[----:B------:R-:W3:Y:S01]  /*150b0*/  LDC.64 R14, c[0x0][0x8c8] ;  /* 0x00023200ff0e7b82 */ /* 0x000ee20000000a00 */
[----:B-1----:R-:W-:-:S04]  /*150c0*/  ISETP.NE.U32.AND P0, PT, R18, RZ, PT ;  /* 0x000000ff1200720c */ /* 0x002fc80003f05070 */
[----:B------:R-:W-:-:S13]  /*150d0*/  ISETP.NE.AND.EX P0, PT, R19, RZ, PT, P0 ;  /* 0x000000ff1300720c */ /* 0x000fda0003f05300 */
[----:B--23--:R-:W-:Y:S05]  /*150e0*/  @!P0 BRA `(.L_x_201) ;  /* 0x0000000000288947 */ /* 0x00cfea0003800000 */
[----:B------:R-:W1:Y:S02]  /*150f0*/  LDC R5, c[0x0][0x8dc] ;  /* 0x00023700ff057b82 */ /* 0x000e640000000800 */
[----:B-1----:R-:W-:-:S04]  /*15100*/  IADD3 R5, P0, R16, R5, RZ ;  /* 0x0000000510057210 */ /* 0x002fc80007f1e0ff */
[----:B------:R-:W-:Y:S01]  /*15110*/  IADD3.X R13, RZ, R17, RZ, P0, !PT ;  /* 0x00000011ff0d7210 */ /* 0x000fe200007fe4ff */
[----:B------:R-:W-:-:S04]  /*15120*/  IMAD.WIDE.U32 R8, R5, R18, RZ ;  /* 0x0000001205087225 */ /* 0x000fc800078e00ff */
[----:B------:R-:W-:-:S04]  /*15130*/  IMAD.WIDE.U32 R6, R13, R18, RZ ;  /* 0x000000120d067225 */ /* 0x000fc800078e00ff */
[----:B------:R-:W-:-:S04]  /*15140*/  IMAD.WIDE.U32 R6, P0, R5, R19, R6 ;  /* 0x0000001305067225 */ /* 0x000fc80007800006 */
[----:B------:R-:W-:Y:S01]  /*15150*/  IMAD.X R5, RZ, RZ, RZ, P0 ;  /* 0x000000ffff057224 */ /* 0x000fe200000e06ff */
[----:B------:R-:W-:Y:S02]  /*15160*/  IADD3 RZ, P0, R9, R6, RZ ;  /* 0x0000000609ff7210 */ /* 0x000fe40007f1e0ff */
[----:B------:R-:W-:-:S05]  /*15170*/  MOV R4, R7 ;  /* 0x0000000700047202 */ /* 0x000fca0000000f00 */
[----:B------:R-:W-:-:S07]  /*15180*/  IMAD.WIDE.U32.X R4, R13, R19, R4, P0 ;  /* 0x000000130d047225 */ /* 0x000fce00000e0404 */
.L_x_201:
[----:B------:R-:W1:Y:S01]  /*15190*/  LDC.64 R8, c[0x0][0x8e8] ;  /* 0x00023a00ff087b82 */ /* 0x000e620000000a00 */
[-CC-:B------:R-:W-:Y:S01]  /*151a0*/  SHF.R.U64 R13, R4, R20.reuse, R5.reuse ;  /* 0x00000014040d7219 */ /* 0x180fe20000001205 */
[----:B------:R-:W2:Y:S01]  /*151b0*/  S2R R18, SR_CTAID.X ;  /* 0x0000000000127919 */ /* 0x000ea20000002500 */
[----:B------:R-:W-:Y:S01]  /*151c0*/  SHF.R.U32.HI R4, RZ, R20, R5 ;  /* 0x00000014ff047219 */ /* 0x000fe20000011605 */
[----:B------:R-:W-:Y:S01]  /*151d0*/  ULDC UR8, c[0x0][0x150] ;  /* 0x0000540000087ab9 */ /* 0x000fe20000000800 */
[----:B------:R-:W-:-:S03]  /*151e0*/  IADD3 R5, P0, RZ, -R13, RZ ;  /* 0x8000000dff057210 */ /* 0x000fc60007f1e0ff */
[----:B------:R-:W3:Y:S01]  /*151f0*/  LDC R6, c[0x0][0x8c0] ;  /* 0x00023000ff067b82 */ /* 0x000ee20000000800 */
[----:B------:R-:W-:-:S05]  /*15200*/  IADD3.X R7, RZ, ~R4, RZ, P0, !PT ;  /* 0x80000004ff077210 */ /* 0x000fca00007fe4ff */
[-C--:B------:R-:W-:Y:S02]  /*15210*/  IMAD R4, R7, R14.reuse, RZ ;  /* 0x0000000e07047224 */ /* 0x080fe400078e02ff */
[----:B------:R-:W4:Y:S02]  /*15220*/  LDC R20, c[0x0][0x8b0] ;  /* 0x00022c00ff147b82 */ /* 0x000f240000000800 */
[C---:B------:R-:W-:Y:S02]  /*15230*/  IMAD R7, R5.reuse, R15, R4 ;  /* 0x0000000f05077224 */ /* 0x040fe400078e0204 */
[----:B------:R-:W-:Y:S01]  /*15240*/  IMAD.WIDE.U32 R4, R5, R14, R16 ;  /* 0x0000000e05047225 */ /* 0x000fe200078e0010 */
[----:B------:R-:W2:Y:S03]  /*15250*/  S2R R15, SR_CTAID.Y ;  /* 0x00000000000f7919 */ /* 0x000ea60000002600 */
[----:B------:R-:W5:Y:S01]  /*15260*/  LDC R23, c[0x0][0x900] ;  /* 0x00024000ff177b82 */ /* 0x000f620000000800 */
[----:B-1----:R-:W-:-:S02]  /*15270*/  ISETP.NE.U32.AND P0, PT, R8, RZ, PT ;  /* 0x000000ff0800720c */ /* 0x002fc40003f05070 */
[----:B------:R-:W-:Y:S02]  /*15280*/  IADD3 R5, R5, R7, RZ ;  /* 0x0000000705057210 */ /* 0x000fe40007ffe0ff */
[----:B------:R-:W-:Y:S02]  /*15290*/  ISETP.NE.AND.EX P0, PT, R9, RZ, PT, P0 ;  /* 0x000000ff0900720c */ /* 0x000fe40003f05300 */
[-CC-:B---3--:R-:W-:Y:S02]  /*152a0*/  SHF.R.U64 R14, R4, R6.reuse, R5.reuse ;  /* 0x00000006040e7219 */ /* 0x188fe40000001205 */
[----:B------:R-:W-:-:S04]  /*152b0*/  SHF.R.U32.HI R5, RZ, R6, R5 ;  /* 0x00000006ff057219 */ /* 0x000fc80000011605 */
[-CC-:B----4-:R-:W-:Y:S02]  /*152c0*/  SHF.R.U64 R21, R14, R20.reuse, R5.reuse ;  /* 0x000000140e157219 */ /* 0x190fe40000001205 */
[----:B------:R-:W-:Y:S02]  /*152d0*/  SHF.R.U32.HI R4, RZ, R20, R5 ;  /* 0x00000014ff047219 */ /* 0x000fe40000011605 */
[----:B--2---:R-:W-:Y:S02]  /*152e0*/  I2FP.F32.U32 R5, R18 ;  /* 0x0000001200057245 */ /* 0x004fe40000201000 */
[----:B-----5:R-:W-:-:S03]  /*152f0*/  SHF.R.U64 R19, R21, R23, R4 ;  /* 0x0000001715137219 */ /* 0x020fc60000001204 */
[----:B------:R-:W-:Y:S01]  /*15300*/  FMUL R20, R5, UR8 ;  /* 0x0000000805147c20 */ /* 0x000fe20008400000 */
[----:B------:R-:W-:Y:S02]  /*15310*/  SHF.R.U32.HI R23, RZ, R23, R4 ;  /* 0x00000017ff177219 */ /* 0x000fe40000011604 */
[----:B------:R-:W-:Y:S02]  /*15320*/  MOV R4, R19 ;  /* 0x0000001300047202 */ /* 0x000fe40000000f00 */
[----:B------:R-:W-:Y:S01]  /*15330*/  MOV R5, R23 ;  /* 0x0000001700057202 */ /* 0x000fe20000000f00 */
[----:B------:R-:W-:Y:S06]  /*15340*/  @!P0 BRA `(.L_x_202) ;  /* 0x0000000000288947 */ /* 0x000fec0003800000 */
[----:B------:R-:W1:Y:S02]  /*15350*/  LDC R4, c[0x0][0x8f4] ;  /* 0x00023d00ff047b82 */ /* 0x000e640000000800 */
[----:B-1----:R-:W-:-:S05]  /*15360*/  IADD3 R5, P0, R19, R4, RZ ;  /* 0x0000000413057210 */ /* 0x002fca0007f1e0ff */
[----:B------:R-:W-:-:S04]  /*15370*/  IMAD.X R23, RZ, RZ, R23, P0 ;  /* 0x000000ffff177224 */ /* 0x000fc800000e0617 */
[----:B------:R-:W-:-:S04]  /*15380*/  IMAD.WIDE.U32 R6, R23, R8, RZ ;  /* 0x0000000817067225 */ /* 0x000fc800078e00ff */
[----:B------:R-:W-:-:S04]  /*15390*/  IMAD.WIDE.U32 R6, P0, R5, R9, R6 ;  /* 0x0000000905067225 */ /* 0x000fc80007800006 */
[----:B------:R-:W-:Y:S01]  /*153a0*/  IMAD.WIDE.U32 R4, R5, R8, RZ ;  /* 0x0000000805047225 */ /* 0x000fe200078e00ff */
[----:B------:R-:W-:-:S04]  /*153b0*/  MOV R4, R7 ;  /* 0x0000000700047202 */ /* 0x000fc80000000f00 */
[----:B------:R-:W-:Y:S02]  /*153c0*/  IADD3 RZ, P1, R5, R6, RZ ;  /* 0x0000000605ff7210 */ /* 0x000fe40007f3e0ff */
[----:B------:R-:W-:-:S03]  /*153d0*/  IADD3.X R5, RZ, RZ, RZ, P0, !PT ;  /* 0x000000ffff057210 */ /* 0x000fc600007fe4ff */
[----:B------:R-:W-:-:S08]  /*153e0*/  IMAD.WIDE.U32.X R4, R23, R9, R4, P1 ;  /* 0x0000000917047225 */ /* 0x000fd000008e0404 */
.L_x_202:
[----:B------:R-:W1:Y:S01]  /*153f0*/  LDC R9, c[0x0][0x8f0] ;  /* 0x00023c00ff097b82 */ /* 0x000e620000000800 */
[----:B------:R-:W-:Y:S01]  /*15400*/  I2FP.F32.U32 R6, R15 ;  /* 0x0000000f00067245 */ /* 0x000fe20000201000 */
[----:B------:R-:W-:Y:S01]  /*15410*/  ULDC UR8, c[0x0][0x154] ;  /* 0x0000550000087ab9 */ /* 0x000fe20000000800 */
[----:B------:R-:W2:Y:S01]  /*15420*/  F2I.U32.TRUNC.NTZ R20, R20 ;  /* 0x0000001400147305 */ /* 0x000ea2000020f000 */
[----:B------:R-:W-:Y:S02]  /*15430*/  ISETP.NE.AND P0, PT, R2, 0x1, PT ;  /* 0x000000010200780c */ /* 0x000fe40003f05270 */
[----:B------:R-:W-:Y:S01]  /*15440*/  FMUL R8, R6, UR8 ;  /* 0x0000000806087c20 */ /* 0x000fe20008400000 */
[----:B------:R-:W-:Y:S01]  /*15450*/  LOP3.LUT R21, R21, R0, RZ, 0xc0, !PT ;  /* 0x0000000015157212 */ /* 0x000fe200078ec0ff */
[----:B------:R-:W3:Y:S01]  /*15460*/  LDC R7, c[0x0][0x144] ;  /* 0x00005100ff077b82 */ /* 0x000ee20000000800 */
[----:B------:R-:W-:-:S03]  /*15470*/  LOP3.LUT R14, R14, R3, RZ, 0xc0, !PT ;  /* 0x000000030e0e7212 */ /* 0x000fc600078ec0ff */
[----:B------:R-:W4:Y:S04]  /*15480*/  F2I.U32.TRUNC.NTZ R8, R8 ;  /* 0x0000000800087305 */ /* 0x000f28000020f000 */
[----:B------:R-:W5:Y:S01]  /*15490*/  LDC R22, c[0x0][0x148] ;  /* 0x00005200ff167b82 */ /* 0x000f620000000800 */
[----:B--2---:R-:W-:-:S07]  /*154a0*/  IADD3 R6, -R20, RZ, RZ ;  /* 0x000000ff14067210 */ /* 0x004fce0007ffe1ff */
[----:B------:R-:W2:Y:S01]  /*154b0*/  LDC R23, c[0x0][0x8e0] ;  /* 0x00023800ff177b82 */ /* 0x000ea20000000800 */
[----:B-1----:R-:W-:Y:S02]  /*154c0*/  SHF.R.U64 R4, R4, R9, R5 ;  /* 0x0000000904047219 */ /* 0x002fe40000001205 */
[----:B----4-:R-:W-:-:S03]  /*154d0*/  IADD3 R5, -R8, RZ, RZ ;  /* 0x000000ff08057210 */ /* 0x010fc60007ffe1ff */
[----:B------:R-:W-:Y:S02]  /*154e0*/  IMAD R9, R10, R4, R21 ;  /* 0x000000040a097224 */ /* 0x000fe400078e0215 */
[----:B------:R-:W1:Y:S01]  /*154f0*/  LDC R24, c[0x0][0x8b8] ;  /* 0x00022e00ff187b82 */ /* 0x000e620000000800 */
[----:B---3--:R-:W-:Y:S01]  /*15500*/  IMAD R18, R7, R6, R18 ;  /* 0x0000000607127224 */ /* 0x008fe200078e0212 */
[----:B------:R-:W-:Y:S01]  /*15510*/  IADD3 R6, -R4, RZ, RZ ;  /* 0x000000ff04067210 */ /* 0x000fe20007ffe1ff */
[----:B------:R-:W-:-:S05]  /*15520*/  IMAD.MOV.U32 R4, RZ, RZ, 0x1 ;  /* 0x00000001ff047424 */ /* 0x000fca00078e00ff */
[----:B------:R-:W3:Y:S01]  /*15530*/  LDC R25, c[0x0][0x8a8] ;  /* 0x00022a00ff197b82 */ /* 0x000ee20000000800 */
[----:B-----5:R-:W-:Y:S02]  /*15540*/  @P0 IMAD R18, R22, R5, R15 ;  /* 0x0000000516120224 */ /* 0x020fe400078e020f */
[----:B--2---:R-:W-:Y:S02]  /*15550*/  IMAD R19, R6, R23, R19 ;  /* 0x0000001706137224 */ /* 0x004fe400078e0213 */
[----:B-1----:R-:W-:Y:S02]  /*15560*/  IMAD R9, R9, R24, R18 ;  /* 0x0000001809097224 */ /* 0x002fe400078e0212 */
[----:B---3--:R-:W-:-:S05]  /*15570*/  IMAD R6, R19, R25, R14 ;  /* 0x0000001913067224 */ /* 0x008fca00078e020e */
[----:B------:R-:W-:Y:S02]  /*15580*/  SEL R7, R6, R9, !P0 ;  /* 0x0000000906077207 */ /* 0x000fe40004000000 */
[----:B------:R-:W-:Y:S02]  /*15590*/  SEL R9, R9, R6, !P0 ;  /* 0x0000000609097207 */ /* 0x000fe40004000000 */
[----:B------:R-:W-:-:S07]  /*155a0*/  MOV R6, R13 ;  /* 0x0000000d00067202 */ /* 0x000fce0000000f00 */
.L_x_200:
[----:B------:R-:W-:-:S13]  /*155b0*/  LOP3.LUT P0, RZ, R4, 0xff, RZ, 0xc0, !PT ;  /* 0x000000ff04ff7812 */ /* 0x000fda000780c0ff */
[----:B------:R-:W-:Y:S05]  /*155c0*/  @P0 BRA `(.L_x_203) ;  /* 0xffffffe800f00947 */ /* 0x000fea000383ffff */
.L_x_147:
[----:B------:R-:W-:-:S13]  /*155d0*/  ELECT P0, URZ, PT ;  /* 0x00000000003f782f */ /* 0x000fda0003800000 */
[----:B------:R-:W-:Y:S05]  /*155e0*/  @!P0 BRA `(.L_x_14) ;  /* 0x00000010006c8947 */ /* 0x000fea0003800000 */
[----:B------:R-:W-:-:S06]  /*155f0*/  ULOP3.LUT UR4, UR39, 0x2, URZ, 0xfc, !UPT ;  /* 0x0000000227047892 */ /* 0x000fcc000f8efc3f */
[----:B-1----:R-:W-:-:S04]  /*15600*/  MOV R0, UR4 ;  /* 0x0000000400007c02 */ /* 0x002fc80008000f00 */
[----:B------:R-:W-:-:S13]  /*15610*/  ISETP.NE.AND P1, PT, R0, 0x3, PT ;  /* 0x000000030000780c */ /* 0x000fda0003f25270 */
[----:B------:R-:W-:Y:S05]  /*15620*/  @!P1 BRA `(.L_x_204) ;  /* 0x0000000000049947 */ /* 0x000fea0003800000 */
[----:B------:R-:W-:Y:S01]  /*15630*/  BPT.TRAP 0x1 ;  /* 0x000000040000795c */ /* 0x000fe20000300000 */
.L_x_204:
[----:B------:R-:W-:Y:S02]  /*15640*/  MOV R0, 0x400 ;  /* 0x0000040000007802 */ /* 0x000fe40000000f00 */
[----:B------:R-:W-:Y:S02]  /*15650*/  MOV R3, UR37 ;  /* 0x0000002500037c02 */ /* 0x000fe40008000f00 */
[----:B------:R-:W-:Y:S02]  /*15660*/  MOV R2, 0x1 ;  /* 0x0000000100027802 */ /* 0x000fe40000000f00 */
[----:B------:R-:W-:Y:S02]  /*15670*/  LEA R0, R3, R0, 0x18 ;  /* 0x0000000003007211 */ /* 0x000fe400078ec0ff */
[----:B------:R-:W-:-:S04]  /*15680*/  SHF.L.U32 R3, R2, 0x1f, RZ ;  /* 0x0000001f02037819 */ /* 0x000fc800000006ff */
[----:B------:R-:W1:Y:S02]  /*15690*/  SYNCS.PHASECHK.TRANS64.TRYWAIT P0, [R0+URZ+0x60], R3 ;  /* 0x00006003000075a7 */ /* 0x000e64000800017f */
[----:B-1----:R-:W-:Y:S05]  /*156a0*/  @!P0 BRA `(.L_x_205) ;  /* 0x0000001400ec8947 */ /* 0x002fea0003800000 */
.L_x_246:
[----:B------:R-:W-:Y:S05]  /*156b0*/  @!P1 BRA `(.L_x_206) ;  /* 0x0000000000049947 */ /* 0x000fea0003800000 */
[----:B------:R-:W-:Y:S01]  /*156c0*/  BPT.TRAP 0x1 ;  /* 0x000000040000795c */ /* 0x000fe20000300000 */
.L_x_206:
[----:B------:R-:W1:Y:S02]  /*156d0*/  SYNCS.PHASECHK.TRANS64.TRYWAIT P0, [R0+URZ+0x68], R3 ;  /* 0x00006803000075a7 */ /* 0x000e64000800017f */
[----:B-1----:R-:W-:Y:S05]  /*156e0*/  @!P0 BRA `(.L_x_207) ;  /* 0x0000001400f08947 */ /* 0x002fea0003800000 */
.L_x_247:
[----:B------:R-:W-:Y:S05]  /*156f0*/  @!P1 BRA `(.L_x_208) ;  /* 0x0000000000049947 */ /* 0x000fea0003800000 */
[----:B------:R-:W-:Y:S01]  /*15700*/  BPT.TRAP 0x1 ;  /* 0x000000040000795c */ /* 0x000fe20000300000 */
.L_x_208:
[----:B------:R-:W1:Y:S02]  /*15710*/  SYNCS.PHASECHK.TRANS64.TRYWAIT P0, [R0+URZ+0x70], R3 ;  /* 0x00007003000075a7 */ /* 0x000e64000800017f */
[----:B-1----:R-:W-:Y:S05]  /*15720*/  @!P0 BRA `(.L_x_209) ;  /* 0x0000001400f48947 */ /* 0x002fea0003800000 */
.L_x_248:
[----:B------:R-:W-:Y:S05]  /*15730*/  @!P1 BRA `(.L_x_210) ;  /* 0x0000000000049947 */ /* 0x000fea0003800000 */
[----:B------:R-:W-:Y:S01]  /*15740*/  BPT.TRAP 0x1 ;  /* 0x000000040000795c */ /* 0x000fe20000300000 */
.L_x_210:
[----:B------:R-:W-:-:S04]  /*15750*/  MOV R3, 0x1 ;  /* 0x0000000100037802 */ /* 0x000fc80000000f00 */
[----:B------:R-:W-:-:S07]  /*15760*/  SHF.L.U32 R3, R3, 0x1f, RZ ;  /* 0x0000001f03037819 */ /* 0x000fce00000006ff */
.L_x_211:
[----:B------:R1:W1:Y:S02]  /*15770*/  SYNCS.PHASECHK.TRANS64.TRYWAIT P0, [R0+URZ+0x78], R3 ;  /* 0x00007803000075a7 */ /* 0x000264000800017f */
[----:B-1----:R-:W-:Y:S05]  /*15780*/  @!P0 NANOSLEEP.SYNCS 0x989680 ;  /* 0x009896800000895d */ /* 0x002fea0003900000 */
[----:B------:R-:W1:Y:S02]  /*15790*/  @!P0 SYNCS.PHASECHK.TRANS64 P0, [R0+URZ+0x78], R3 ;  /* 0x00007803000085a7 */ /* 0x000e64000800007f */
[----:B-1----:R-:W-:Y:S05]  /*157a0*/  @P0 BRA `(.L_x_14) ;  /* 0x0000000c00fc0947 */ /* 0x002fea0003800000 */
[----:B------:R-:W-:Y:S05]  /*157b0*/  BRA `(.L_x_211) ;  /* 0xfffffffc00ec7947 */ /* 0x000fea000383ffff */
.L_x_142:
[----:B------:R-:W-:Y:S01]  /*157c0*/  LOP3.LUT P0, RZ, R3, 0xff, RZ, 0xc0, !PT ;  /* 0x000000ff03ff7812 */ /* 0x000fe2000780c0ff */
[----:B------:R-:W-:Y:S01]  /*157d0*/  IMAD.MOV.U32 R12, RZ, RZ, 0x1 ;  /* 0x00000001ff0c7424 */ /* 0x000fe200078e00ff */
[----:B------:R-:W-:-:S11]  /*157e0*/  MOV R11, RZ ;  /* 0x000000ff000b7202 */ /* 0x000fd60000000f00 */
[----:B------:R-:W-:Y:S05]  /*157f0*/  @!P0 BRA `(.L_x_212) ;  /* 0x0000000c00308947 */ /* 0x000fea0003800000 */
[----:B------:R-:W2:Y:S01]  /*15800*/  LDC R0, c[0x0][0x28c] ;  /* 0x0000a300ff007b82 */ /* 0x000ea20000000800 */
[----:B------:R-:W-:Y:S01]  /*15810*/  ULDC UR7, c[0x0][0x900] ;  /* 0x0002400000077ab9 */ /* 0x000fe20000000800 */
[----:B------:R-:W-:Y:S01]  /*15820*/  UMOV UR8, 0xffffffff ;  /* 0xffffffff00087882 */ /* 0x000fe20000000000 */
[----:B------:R-:W-:Y:S01]  /*15830*/  BSSY B0, `(.L_x_212) ;  /* 0x00000c8000007945 */ /* 0x000fe20003800000 */
[----:B-1----:R-:W-:Y:S01]  /*15840*/  USHF.L.U32 UR4, UR37, 0x6, URZ ;  /* 0x0000000625047899 */ /* 0x002fe2000800063f */
[----:B------:R-:W-:Y:S01]  /*15850*/  MOV R12, 0x1 ;  /* 0x00000001000c7802 */ /* 0x000fe20000000f00 */
[----:B------:R-:W-:Y:S01]  /*15860*/  USHF.L.U32 UR5, UR37, 0xc, URZ ;  /* 0x0000000c25057899 */ /* 0x000fe2000800063f */
[----:B------:R-:W-:Y:S01]  /*15870*/  MOV R11, RZ ;  /* 0x000000ff000b7202 */ /* 0x000fe20000000f00 */
[----:B------:R-:W-:Y:S01]  /*15880*/  USHF.L.U32 UR8, UR8, UR7, URZ ;  /* 0x0000000708087299 */ /* 0x000fe2000800063f */
[----:B------:R-:W-:Y:S01]  /*15890*/  ULDC UR6, c[0x0][0x8a8] ;  /* 0x00022a0000067ab9 */ /* 0x000fe20000000800 */
[----:B------:R-:W-:Y:S01]  /*158a0*/  UMOV UR9, 0x1 ;  /* 0x0000000100097882 */ /* 0x000fe20000000000 */
[----:B------:R-:W-:-:S02]  /*158b0*/  ULOP3.LUT UR21, UR40, 0x2, URZ, 0xfc, !UPT ;  /* 0x0000000228157892 */ /* 0x000fc4000f8efc3f */
[----:B------:R-:W-:Y:S02]  /*158c0*/  ULOP3.LUT UR4, UR4, 0x40, URZ, 0xc0, !UPT ;  /* 0x0000004004047892 */ /* 0x000fe4000f8ec03f */
[----:B------:R-:W-:Y:S02]  /*158d0*/  ULOP3.LUT UR5, UR5, 0x1000, URZ, 0xc0, !UPT ;  /* 0x0000100005057892 */ /* 0x000fe4000f8ec03f */
[----:B------:R-:W-:Y:S02]  /*158e0*/  UIADD3 UR6, UR6, -0x1, URZ ;  /* 0xffffffff06067890 */ /* 0x000fe4000fffe03f */
[----:B------:R-:W-:Y:S02]  /*158f0*/  USHF.L.U32 UR7, UR9, UR7, URZ ;  /* 0x0000000709077299 */ /* 0x000fe4000800063f */
[----:B------:R-:W-:Y:S01]  /*15900*/  ULOP3.LUT UR13, URZ, UR8, URZ, 0x33, !UPT ;  /* 0x000000083f0d7292 */ /* 0x000fe2000f8e333f */
[----:B--2---:R-:W-:Y:S01]  /*15910*/  IADD3 R0, R0, 0x3f, RZ ;  /* 0x0000003f00007810 */ /* 0x004fe20007ffe0ff */
[----:B------:R-:W-:-:S03]  /*15920*/  ULDC.64 UR22, c[0x0][0x198] ;  /* 0x0000660000167ab9 */ /* 0x000fc60000000a00 */
[----:B------:R-:W-:-:S04]  /*15930*/  SHF.R.S32.HI R3, RZ, 0x1f, R0 ;  /* 0x0000001fff037819 */ /* 0x000fc80000011400 */
[----:B------:R-:W-:Y:S02]  /*15940*/  LEA.HI R3, R3, R0, RZ, 0x6 ;  /* 0x0000000003037211 */ /* 0x000fe400078f30ff */
[----:B------:R-:W-:Y:S02]  /*15950*/  MOV R0, 0x1 ;  /* 0x0000000100007802 */ /* 0x000fe40000000f00 */
[--C-:B------:R-:W-:Y:S02]  /*15960*/  SHF.R.S32.HI R10, RZ, 0x6, R3.reuse ;  /* 0x00000006ff0a7819 */ /* 0x100fe40000011403 */
[----:B------:R-:W-:-:S03]  /*15970*/  PRMT R3, R0, 0x7610, R3 ;  /* 0x0000761000037816 */ /* 0x000fc60000000003 */
[----:B------:R-:W-:-:S07]  /*15980*/  VIADD R0, R10, 0x1 ;  /* 0x000000010a007836 */ /* 0x000fce0000000000 */
.L_x_223:
[----:B------:R-:W-:-:S03]  /*15990*/  UMOV UR8, 0xffffffff ;  /* 0xffffffff00087882 */ /* 0x000fc60000000000 */
[----:B------:R-:W-:Y:S05]  /*159a0*/  BRA.DIV UR8, `(.L_x_213) ;  /* 0x0000001608687947 */ /* 0x000fea000b800000 */
[----:B------:R-:W-:-:S13]  /*159b0*/  ELECT P6, URZ, PT ;  /* 0x00000000003f782f */ /* 0x000fda00038c0000 */
.L_x_251:
[----:B------:R-:W1:Y:S01]  /*159c0*/  LDC R4, c[0x0][0x28c] ;  /* 0x0000a300ff047b82 */ /* 0x000e620000000800 */
[----:B------:R-:W-:Y:S01]  /*159d0*/  BSSY B1, `(.L_x_214) ;  /* 0x0000039000017945 */ /* 0x000fe20003800000 */
[----:B-1----:R-:W-:-:S13]  /*159e0*/  ISETP.LT.OR P6, PT, R4, 0x1, !P6 ;  /* 0x000000010400780c */ /* 0x002fda00077c1670 */
[----:B------:R-:W-:Y:S05]  /*159f0*/  @P6 BRA `(.L_x_215) ;  /* 0x0000000000d86947 */ /* 0x000fea0003800000 */
[----:B------:R-:W-:Y:S02]  /*15a00*/  LEA R13, R7, UR4, 0x7 ;  /* 0x00000004070d7c11 */ /* 0x000fe4000f8e38ff */
[----:B------:R-:W-:Y:S02]  /*15a10*/  SHF.L.U32 R14, R9, 0x8, RZ ;  /* 0x00000008090e7819 */ /* 0x000fe400000006ff */
[----:B------:R-:W-:Y:S02]  /*15a20*/  MOV R19, RZ ;  /* 0x000000ff00137202 */ /* 0x000fe40000000f00 */
[----:B------:R-:W-:Y:S02]  /*15a30*/  MOV R4, R0 ;  /* 0x0000000000047202 */ /* 0x000fe40000000f00 */
[----:B------:R-:W-:Y:S02]  /*15a40*/  MOV R5, R12 ;  /* 0x0000000c00057202 */ /* 0x000fe40000000f00 */
[----:B------:R-:W-:-:S07]  /*15a50*/  MOV R7, R11 ;  /* 0x0000000b00077202 */ /* 0x000fce0000000f00 */
.L_x_218:
[----:B------:R-:W1:Y:S01]  /*15a60*/  S2R R9, SR_CgaCtaId ;  /* 0x0000000000097919 */ /* 0x000e620000008800 */
[----:B------:R-:W-:Y:S02]  /*15a70*/  MOV R8, 0x400 ;  /* 0x0000040000087802 */ /* 0x000fe40000000f00 */
[----:B------:R-:W-:Y:S02]  /*15a80*/  LOP3.LUT P1, RZ, R18, 0x7f, RZ, 0xc0, !PT ;  /* 0x0000007f12ff7812 */ /* 0x000fe4000782c0ff */
[----:B-1----:R-:W-:Y:S02]  /*15a90*/  LEA R20, R9, R8, 0x18 ;  /* 0x0000000809147211 */ /* 0x002fe400078ec0ff */
[----:B------:R-:W-:-:S09]  /*15aa0*/  SHF.L.U32 R8, R5, 0x1f, RZ ;  /* 0x0000001f05087819 */ /* 0x000fd200000006ff */
[----:B------:R-:W1:Y:S01]  /*15ab0*/  @!P1 LDC R9, c[0x0][0x500] ;  /* 0x00014000ff099b82 */ /* 0x000e620000000800 */
[----:B------:R-:W-:-:S04]  /*15ac0*/  IMAD R15, R7, 0x8, R20 ;  /* 0x00000008070f7824 */ /* 0x000fc800078e0214 */
[----:B------:R-:W2:Y:S02]  /*15ad0*/  SYNCS.PHASECHK.TRANS64.TRYWAIT P0, [R15+URZ+0x20], R8 ;  /* 0x000020080f0075a7 */ /* 0x000ea4000800017f */
[----:B--2---:R-:W-:Y:S05]  /*15ae0*/  @!P0 BRA `(.L_x_216) ;  /* 0x0000001400388947 */ /* 0x004fea0003800000 */
.L_x_252:
[----:B------:R-:W-:Y:S01]  /*15af0*/  UPRMT UR8, UR21, 0x9910, URZ ;  /* 0x0000991015087896 */ /* 0x000fe2000800003f */
[----:B-1----:R1:W-:Y:S03]  /*15b00*/  @!P1 SYNCS.ARRIVE.TRANS64 RZ, [R15+URZ], R9 ;  /* 0x000000090fff99a7 */ /* 0x0023e6000800003f */
[----:B------:R-:W-:-:S06]  /*15b10*/  UISETP.NE.AND UP0, UPT, UR8, 0x2, UPT ;  /* 0x000000020800788c */ /* 0x000fcc000bf05270 */
[----:B------:R-:W-:-:S13]  /*15b20*/  PLOP3.LUT P0, PT, PT, PT, UP0, 0x80, 0x0 ;  /* 0x000000000000781c */ /* 0x000fda0003f0f008 */
[----:B-1----:R-:W-:Y:S05]  /*15b30*/  @P0 BRA `(.L_x_217) ;  /* 0x0000000000040947 */ /* 0x002fea0003800000 */
[----:B------:R-:W-:Y:S01]  /*15b40*/  BPT.TRAP 0x1 ;  /* 0x000000040000795c */ /* 0x000fe20000300000 */
.L_x_217:
[C---:B--2---:R-:W-:Y:S01]  /*15b50*/  LEA R8, R7.reuse, UR5, 0xd ;  /* 0x0000000507087c11 */ /* 0x044fe2000f8e68ff */
[----:B------:R-:W-:Y:S01]  /*15b60*/  UIADD3 UR14, UP0, UR22, 0xf0, URZ ;  /* 0x000000f0160e7890 */ /* 0x000fe2000ff1e03f */
[-C--:B------:R-:W-:Y:S01]  /*15b70*/  LEA R9, R7, R20.reuse, 0xf ;  /* 0x0000001407097211 */ /* 0x080fe200078e78ff */
[----:B------:R-:W-:Y:S01]  /*15b80*/  UIADD3 UR24, UP1, UR22, 0x1f0, URZ ;  /* 0x000001f016187890 */ /* 0x000fe2000ff3e03f */
[----:B------:R-:W-:Y:S01]  /*15b90*/  LEA R8, R8, R20, 0x1 ;  /* 0x0000001408087211 */ /* 0x000fe200078e08ff */
[----:B------:R-:W-:Y:S01]  /*15ba0*/  UIADD3.X UR15, URZ, UR23, URZ, UP0, !UPT ;  /* 0x000000173f0f7290 */ /* 0x000fe200087fe43f */
[----:B------:R-:W-:Y:S01]  /*15bb0*/  R2UR UR8, R9 ;  /* 0x00000000090872ca */ /* 0x000fe200000e0000 */
[----:B------:R-:W-:Y:S01]  /*15bc0*/  UIADD3.X UR25, URZ, UR23, URZ, UP1, !UPT ;  /* 0x000000173f197290 */ /* 0x000fe20008ffe43f */
[----:B------:R-:W-:Y:S01]  /*15bd0*/  R2UR UR11, R8 ;  /* 0x00000000080b72ca */ /* 0x000fe200000e0000 */
[----:B------:R-:W-:Y:S01]  /*15be0*/  UMOV UR16, 0x0 ;  /* 0x0000000000107882 */ /* 0x000fe20000000000 */
[----:B------:R-:W-:Y:S01]  /*15bf0*/  R2UR UR19, R14 ;  /* 0x000000000e1372ca */ /* 0x000fe200000e0000 */
[----:B------:R-:W-:Y:S01]  /*15c00*/  UMOV UR17, 0x10000000 ;  /* 0x1000000000117882 */ /* 0x000fe20000000000 */
[----:B------:R-:W-:Y:S01]  /*15c10*/  R2UR UR9, R15 ;  /* 0x000000000f0972ca */ /* 0x000fe200000e0000 */
[----:B------:R-:W-:Y:S01]  /*15c20*/  UMOV UR26, 0x30000 ;  /* 0x00030000001a7882 */ /* 0x000fe20000000000 */
[----:B------:R-:W-:-:S02]  /*15c30*/  R2UR UR10, R19 ;  /* 0x00000000130a72ca */ /* 0x000fc400000e0000 */
[----:B------:R-:W-:Y:S02]  /*15c40*/  R2UR UR12, R6 ;  /* 0x00000000060c72ca */ /* 0x000fe400000e0000 */
[----:B------:R-:W-:Y:S01]  /*15c50*/  IADD3 R4, R4, -0x1, RZ ;  /* 0xffffffff04047810 */ /* 0x000fe20007ffe0ff */
[----:B------:R-:W-:Y:S01]  /*15c60*/  UIADD3 UR8, UR8, 0x8400, URZ ;  /* 0x0000840008087890 */ /* 0x000fe2000fffe03f */
[----:B------:R-:W-:Y:S01]  /*15c70*/  R2UR UR20, R13 ;  /* 0x000000000d1472ca */ /* 0x000fe200000e0000 */
[----:B------:R-:W-:Y:S01]  /*15c80*/  UIADD3 UR18, UR11, 0x28400, URZ ;  /* 0x000284000b127890 */ /* 0x000fe2000fffe03f */
[----:B------:R-:W-:Y:S02]  /*15c90*/  ISETP.GT.AND P1, PT, R4, 0x1, PT ;  /* 0x000000010400780c */ /* 0x000fe40003f24270 */
[----:B------:R-:W-:Y:S01]  /*15ca0*/  IADD3 R7, R7, 0x1, RZ ;  /* 0x0000000107077810 */ /* 0x000fe20007ffe0ff */
[----:B------:R-:W-:Y:S01]  /*15cb0*/  UMOV UR11, UR19 ;  /* 0x00000013000b7c82 */ /* 0x000fe20008000000 */
[----:B------:R-:W-:-:S02]  /*15cc0*/  IADD3 R19, R19, 0x40, RZ ;  /* 0x0000004013137810 */ /* 0x000fc40007ffe0ff */
[C---:B------:R-:W-:Y:S01]  /*15cd0*/  ISETP.NE.AND P0, PT, R7.reuse, 0x4, PT ;  /* 0x000000040700780c */ /* 0x040fe20003f05270 */
[----:B------:R1:W-:Y:S03]  /*15ce0*/  UTMALDG.3D [UR8], [UR14], desc[UR16] ;  /* 0x000010080e0075b4 */ /* 0x0003e60008011000 */
[----:B------:R-:W-:Y:S02]  /*15cf0*/  SEL R8, RZ, 0x1, P0 ;  /* 0x00000001ff087807 */ /* 0x000fe40000000000 */
[----:B------:R-:W-:Y:S02]  /*15d00*/  SEL R7, R7, RZ, P0 ;  /* 0x000000ff07077207 */ /* 0x000fe40000000000 */
[----:B------:R-:W-:Y:S01]  /*15d10*/  LOP3.LUT R5, R5, R8, RZ, 0x3c, !PT ;  /* 0x0000000805057212 */ /* 0x000fe200078e3cff */
[----:B-1----:R-:W-:Y:S01]  /*15d20*/  UMOV UR8, UR18 ;  /* 0x0000001200087c82 */ /* 0x002fe20008000000 */
[----:B------:R-:W-:-:S02]  /*15d30*/  UMOV UR11, UR20 ;  /* 0x00000014000b7c82 */ /* 0x000fc40008000000 */
[----:B------:R1:W-:Y:S02]  /*15d40*/  UTMALDG.3D.MULTICAST [UR8], [UR24], UR26, desc[UR16] ;  /* 0x00001008180073b4 */ /* 0x0003e4000801181a */
[----:B-1----:R-:W-:Y:S05]  /*15d50*/  @P1 BRA `(.L_x_218) ;  /* 0xfffffffc00401947 */ /* 0x002fea000383ffff */
.L_x_215:
[----:B------:R-:W-:Y:S05]  /*15d60*/  BSYNC B1 ;  /* 0x0000000000017941 */ /* 0x000fea0003800000 */
.L_x_214:
[----:B------:R-:W-:Y:S01]  /*15d70*/  LOP3.LUT P1, RZ, R3, 0xff, RZ, 0xc0, !PT ;  /* 0x000000ff03ff7812 */ /* 0x000fe2000782c0ff */
[----:B------:R-:W-:Y:S01]  /*15d80*/  IMAD.IADD R11, R10, 0x1, R11 ;  /* 0x000000010a0b7824 */ /* 0x000fe200078e020b */
[----:B------:R-:W-:Y:S01]  /*15d90*/  IADD3 R16, P2, R16, UR54, RZ ;  /* 0x0000003610107c10 */ /* 0x000fe2000ff5e0ff */
[----:B------:R-:W-:Y:S01]  /*15da0*/  ULDC.64 UR8, c[0x0][0x8f8] ;  /* 0x00023e0000087ab9 */ /* 0x000fe20000000a00 */
[----:B------:R-:W-:Y:S01]  /*15db0*/  BSSY B1, `(.L_x_219) ;  /* 0x000006d000017945 */ /* 0x000fe20003800000 */
[----:B------:R-:W-:Y:S02]  /*15dc0*/  MOV R9, 0xffffffff ;  /* 0xffffffff00097802 */ /* 0x000fe40000000f00 */
[----:B------:R-:W-:Y:S02]  /*15dd0*/  SHF.R.U32.HI R3, RZ, 0x2, R11 ;  /* 0x00000002ff037819 */ /* 0x000fe4000001160b */
[----:B------:R-:W-:Y:S02]  /*15de0*/  ISETP.GT.U32.AND P0, PT, R11, 0x3, PT ;  /* 0x000000030b00780c */ /* 0x000fe40003f04070 */
[----:B------:R-:W-:-:S02]  /*15df0*/  LOP3.LUT R3, R3, 0x1, RZ, 0xc0, !PT ;  /* 0x0000000103037812 */ /* 0x000fc400078ec0ff */
[----:B------:R-:W1:Y:S01]  /*15e00*/  @P1 S2R R5, SR_CgaCtaId ;  /* 0x0000000000051919 */ /* 0x000e620000008800 */
[----:B------:R-:W-:Y:S02]  /*15e10*/  @P1 MOV R4, 0x400 ;  /* 0x0000040000041802 */ /* 0x000fe40000000f00 */
[----:B------:R-:W-:Y:S02]  /*15e20*/  ISETP.LT.U32.AND P0, PT, R10, 0x4, P0 ;  /* 0x000000040a00780c */ /* 0x000fe40000701070 */
[----:B------:R-:W-:Y:S02]  /*15e30*/  IADD3.X R17, R17, UR38, RZ, P2, !PT ;  /* 0x0000002611117c10 */ /* 0x000fe400097fe4ff */
[----:B------:R-:W-:Y:S02]  /*15e40*/  ISETP.GE.U32.AND P2, PT, R16, UR8, PT ;  /* 0x0000000810007c0c */ /* 0x000fe4000bf46070 */
[----:B------:R-:W-:Y:S02]  /*15e50*/  MOV R7, 0xffffffff ;  /* 0xffffffff00077802 */ /* 0x000fe40000000f00 */
[----:B------:R-:W-:-:S02]  /*15e60*/  MOV R6, 0xffffffff ;  /* 0xffffffff00067802 */ /* 0x000fc40000000f00 */
[----:B------:R-:W-:Y:S02]  /*15e70*/  LOP3.LUT R11, R11, 0x3, RZ, 0xc0, !PT ;  /* 0x000000030b0b7812 */ /* 0x000fe400078ec0ff */
[----:B-1----:R-:W-:-:S04]  /*15e80*/  @P1 LEA R4, R5, R4, 0x18 ;  /* 0x0000000405041211 */ /* 0x002fc800078ec0ff */
[----:B------:R1:W-:Y:S01]  /*15e90*/  @P1 SYNCS.ARRIVE.TRANS64.A1T0 RZ, [R4+URZ+0x88], RZ ;  /* 0x000088ff04ff19a7 */ /* 0x0003e2000810003f */
[----:B------:R-:W-:Y:S02]  /*15ea0*/  ISETP.NE.U32.AND P1, PT, R3, 0x1, PT ;  /* 0x000000010300780c */ /* 0x000fe40003f25070 */
[----:B------:R-:W-:Y:S02]  /*15eb0*/  SEL R3, RZ, 0x1, !P0 ;  /* 0x00000001ff037807 */ /* 0x000fe40004000000 */
[----:B------:R-:W-:Y:S02]  /*15ec0*/  ISETP.GE.U32.AND.EX P0, PT, R17, UR9, PT, P2 ;  /* 0x0000000911007c0c */ /* 0x000fe4000bf06120 */
[----:B------:R-:W-:-:S04]  /*15ed0*/  ISETP.GT.U32.AND P1, PT, R10, 0x3, !P1 ;  /* 0x000000030a00780c */ /* 0x000fc80004f24070 */
[----:B-1----:R-:W-:-:S04]  /*15ee0*/  SEL R4, RZ, 0x1, !P1 ;  /* 0x00000001ff047807 */ /* 0x002fc80004800000 */
[--C-:B------:R-:W-:Y:S02]  /*15ef0*/  LOP3.LUT R12, R4, R12, R3.reuse, 0x96, !PT ;  /* 0x0000000c040c7212 */ /* 0x100fe400078e9603 */
[----:B------:R-:W-:Y:S02]  /*15f00*/  PRMT R4, RZ, 0x7610, R4 ;  /* 0x00007610ff047816 */ /* 0x000fe40000000004 */
[----:B------:R-:W-:Y:S01]  /*15f10*/  PRMT R3, RZ, 0x7610, R3 ;  /* 0x00007610ff037816 */ /* 0x000fe20000000003 */
[----:B------:R-:W-:Y:S06]  /*15f20*/  @P0 BRA `(.L_x_220) ;  /* 0x0000000400540947 */ /* 0x000fec0003800000 */
[----:B------:R-:W-:Y:S01]  /*15f30*/  ULDC.64 UR8, c[0x0][0x8d0] ;  /* 0x0002340000087ab9 */ /* 0x000fe20000000a00 */
[----:B------:R-:W1:Y:S01]  /*15f40*/  S2R R14, SR_CTAID.X ;  /* 0x00000000000e7919 */ /* 0x000e620000002500 */
[----:B------:R-:W-:Y:S01]  /*15f50*/  ISETP.NE.U32.AND P0, PT, RZ, UR8, PT ;  /* 0x00000008ff007c0c */ /* 0x000fe2000bf05070 */
[----:B------:R-:W-:Y:S01]  /*15f60*/  ULDC UR11, c[0x0][0x8d8] ;  /* 0x00023600000b7ab9 */ /* 0x000fe20000000800 */
[----:B------:R-:W-:Y:S01]  /*15f70*/  MOV R4, R16 ;  /* 0x0000001000047202 */ /* 0x000fe20000000f00 */
[----:B------:R-:W2:Y:S01]  /*15f80*/  S2R R13, SR_CTAID.Y ;  /* 0x00000000000d7919 */ /* 0x000ea20000002600 */
[----:B------:R-:W-:Y:S02]  /*15f90*/  ISETP.NE.AND.EX P0, PT, RZ, UR9, PT, P0 ;  /* 0x00000009ff007c0c */ /* 0x000fe4000bf05300 */
[----:B------:R-:W-:-:S11]  /*15fa0*/  MOV R5, R17 ;  /* 0x0000001100057202 */ /* 0x000fd60000000f00 */
[----:B------:R-:W-:Y:S05]  /*15fb0*/  @!P0 BRA `(.L_x_221) ;  /* 0x0000000000288947 */ /* 0x000fea0003800000 */
[----:B------:R-:W-:Y:S02]  /*15fc0*/  ULDC UR10, c[0x0][0x8dc] ;  /* 0x00023700000a7ab9 */ /* 0x000fe40000000800 */
[----:B------:R-:W-:-:S05]  /*15fd0*/  IADD3 R9, P0, R16, UR10, RZ ;  /* 0x0000000a10097c10 */ /* 0x000fca000ff1e0ff */
[----:B------:R-:W-:-:S04]  /*15fe0*/  IMAD.X R15, RZ, RZ, R17, P0 ;  /* 0x000000ffff0f7224 */ /* 0x000fc800000e0611 */
[----:B------:R-:W-:-:S04]  /*15ff0*/  IMAD.WIDE.U32 R6, R15, UR8, RZ ;  /* 0x000000080f067c25 */ /* 0x000fc8000f8e00ff */
[----:B------:R-:W-:-:S04]  /*16000*/  IMAD.WIDE.U32 R6, P0, R9, UR9, R6 ;  /* 0x0000000909067c25 */ /* 0x000fc8000f800006 */
[----:B------:R-:W-:Y:S01]  /*16010*/  IMAD.WIDE.U32 R8, R9, UR8, RZ ;  /* 0x0000000809087c25 */ /* 0x000fe2000f8e00ff */
[----:B------:R-:W-:Y:S02]  /*16020*/  IADD3.X R5, RZ, RZ, RZ, P0, !PT ;  /* 0x000000ffff057210 */ /* 0x000fe400007fe4ff */
[----:B------:R-:W-:Y:S02]  /*16030*/  MOV R4, R7 ;  /* 0x0000000700047202 */ /* 0x000fe40000000f00 */
[----:B------:R-:W-:-:S05]  /*16040*/  IADD3 RZ, P0, R9, R6, RZ ;  /* 0x0000000609ff7210 */ /* 0x000fca0007f1e0ff */
[----:B------:R-:W-:-:S08]  /*16050*/  IMAD.WIDE.U32.X R4, R15, UR9, R4, P0 ;  /* 0x000000090f047c25 */ /* 0x000fd000080e0404 */
.L_x_221:
[--C-:B------:R-:W-:Y:S01]  /*16060*/  SHF.R.U64 R8, R4, UR11, R5.reuse ;  /* 0x0000000b04087c19 */ /* 0x100fe20008001205 */
[----:B------:R-:W-:Y:S01]  /*16070*/  ULDC.64 UR8, c[0x0][0x8c8] ;  /* 0x0002320000087ab9 */ /* 0x000fe20000000a00 */
[----:B------:R-:W-:Y:S01]  /*16080*/  SHF.R.U32.HI R4, RZ, UR11, R5 ;  /* 0x0000000bff047c19 */ /* 0x000fe20008011605 */
[----:B------:R-:W3:Y:S01]  /*16090*/  LDC R25, c[0x0][0x144] ;  /* 0x00005100ff197b82 */ /* 0x000ee20000000800 */
[----:B------:R-:W-:Y:S01]  /*160a0*/  IADD3 R7, P0, RZ, -R8, RZ ;  /* 0x80000008ff077210 */ /* 0x000fe20007f1e0ff */
[----:B------:R-:W-:Y:S01]  /*160b0*/  ULDC.64 UR14, c[0x0][0x8e8] ;  /* 0x00023a00000e7ab9 */ /* 0x000fe20000000a00 */
[----:B-1----:R-:W-:Y:S01]  /*160c0*/  I2FP.F32.U32 R9, R14 ;  /* 0x0000000e00097245 */ /* 0x002fe20000201000 */
[----:B------:R-:W-:Y:S01]  /*160d0*/  ULDC UR10, c[0x0][0x8b0] ;  /* 0x00022c00000a7ab9 */ /* 0x000fe20000000800 */
[----:B------:R-:W-:Y:S02]  /*160e0*/  IADD3.X R4, RZ, ~R4, RZ, P0, !PT ;  /* 0x80000004ff047210 */ /* 0x000fe400007fe4ff */
[----:B------:R-:W-:Y:S01]  /*160f0*/  ISETP.NE.U32.AND P0, PT, RZ, UR14, PT ;  /* 0x0000000eff007c0c */ /* 0x000fe2000bf05070 */
[----:B------:R-:W1:Y:S02]  /*16100*/  LDC R20, c[0x0][0x148] ;  /* 0x00005200ff147b82 */ /* 0x000e640000000800 */
[----:B------:R-:W-:Y:S01]  /*16110*/  IMAD R6, R4, UR8, RZ ;  /* 0x0000000804067c24 */ /* 0x000fe2000f8e02ff */
[----:B------:R-:W-:Y:S01]  /*16120*/  ISETP.NE.AND.EX P0, PT, RZ, UR15, PT, P0 ;  /* 0x0000000fff007c0c */ /* 0x000fe2000bf05300 */
[----:B------:R-:W-:Y:S01]  /*16130*/  IMAD.WIDE.U32 R4, R7, UR8, R16 ;  /* 0x0000000807047c25 */ /* 0x000fe2000f8e0010 */
[----:B------:R-:W-:-:S03]  /*16140*/  ULDC UR8, c[0x0][0x150] ;  /* 0x0000540000087ab9 */ /* 0x000fc60000000800 */
[----:B------:R-:W-:Y:S02]  /*16150*/  IMAD R7, R7, UR9, R6 ;  /* 0x0000000907077c24 */ /* 0x000fe4000f8e0206 */
[----:B------:R-:W-:Y:S01]  /*16160*/  FMUL R6, R9, UR8 ;  /* 0x0000000809067c20 */ /* 0x000fe20008400000 */
[----:B------:R-:W-:Y:S01]  /*16170*/  ULDC UR8, c[0x0][0x8c0] ;  /* 0x0002300000087ab9 */ /* 0x000fe20000000800 */
[----:B------:R-:W-:Y:S01]  /*16180*/  ULDC UR9, c[0x0][0x154] ;  /* 0x0000550000097ab9 */ /* 0x000fe20000000800 */
[----:B------:R-:W-:-:S03]  /*16190*/  IADD3 R5, R5, R7, RZ ;  /* 0x0000000705057210 */ /* 0x000fc60007ffe0ff */
[----:B------:R-:W4:Y:S01]  /*161a0*/  F2I.U32.TRUNC.NTZ R6, R6 ;  /* 0x0000000600067305 */ /* 0x000f22000020f000 */
[----:B------:R-:W-:Y:S02]  /*161b0*/  SHF.R.U64 R9, R4, UR8, R5 ;  /* 0x0000000804097c19 */ /* 0x000fe40008001205 */
[----:B--2---:R-:W-:-:S05]  /*161c0*/  I2FP.F32.U32 R4, R13 ;  /* 0x0000000d00047245 */ /* 0x004fca0000201000 */
[----:B------:R-:W-:Y:S01]  /*161d0*/  FMUL R21, R4, UR9 ;  /* 0x0000000904157c20 */ /* 0x000fe20008400000 */
[----:B------:R-:W-:Y:S01]  /*161e0*/  SHF.R.U32.HI R4, RZ, UR8, R5 ;  /* 0x00000008ff047c19 */ /* 0x000fe20008011605 */
[----:B------:R-:W-:-:S03]  /*161f0*/  ULDC UR8, c[0x0][0x900] ;  /* 0x0002400000087ab9 */ /* 0x000fc60000000800 */
[--C-:B------:R-:W-:Y:S01]  /*16200*/  SHF.R.U64 R19, R9, UR10, R4.reuse ;  /* 0x0000000a09137c19 */ /* 0x100fe20008001204 */
[----:B------:R-:W2:Y:S01]  /*16210*/  F2I.U32.TRUNC.NTZ R21, R21 ;  /* 0x0000001500157305 */ /* 0x000ea2000020f000 */
[----:B------:R-:W-:Y:S02]  /*16220*/  SHF.R.U32.HI R4, RZ, UR10, R4 ;  /* 0x0000000aff047c19 */ /* 0x000fe40008011604 */
[----:B----4-:R-:W-:Y:S02]  /*16230*/  IADD3 R6, -R6, RZ, RZ ;  /* 0x000000ff06067210 */ /* 0x010fe40007ffe1ff */
[--C-:B------:R-:W-:Y:S02]  /*16240*/  SHF.R.U64 R15, R19, UR8, R4.reuse ;  /* 0x00000008130f7c19 */ /* 0x100fe40008001204 */
[----:B------:R-:W-:Y:S01]  /*16250*/  SHF.R.U32.HI R23, RZ, UR8, R4 ;  /* 0x00000008ff177c19 */ /* 0x000fe20008011604 */
[----:B---3--:R-:W-:Y:S02]  /*16260*/  IMAD R14, R25, R6, R14 ;  /* 0x00000006190e7224 */ /* 0x008fe400078e020e */
[----:B------:R-:W-:Y:S01]  /*16270*/  IMAD.MOV.U32 R4, RZ, RZ, R15 ;  /* 0x000000ffff047224 */ /* 0x000fe200078e000f */
[----:B------:R-:W-:Y:S01]  /*16280*/  MOV R5, R23 ;  /* 0x0000001700057202 */ /* 0x000fe20000000f00 */
[----:B------:R-:W-:Y:S06]  /*16290*/  @!P0 BRA `(.L_x_222) ;  /* 0x0000000000288947 */ /* 0x000fec0003800000 */
[----:B------:R-:W-:Y:S02]  /*162a0*/  ULDC UR8, c[0x0][0x8f4] ;  /* 0x00023d0000087ab9 */ /* 0x000fe40000000800 */
[----:B------:R-:W-:-:S04]  /*162b0*/  IADD3 R5, P0, R15, UR8, RZ ;  /* 0x000000080f057c10 */ /* 0x000fc8000ff1e0ff */
[----:B------:R-:W-:-:S05]  /*162c0*/  IADD3.X R23, RZ, R23, RZ, P0, !PT ;  /* 0x00000017ff177210 */ /* 0x000fca00007fe4ff */
[----:B------:R-:W-:-:S04]  /*162d0*/  IMAD.WIDE.U32 R6, R23, UR14, RZ ;  /* 0x0000000e17067c25 */ /* 0x000fc8000f8e00ff */
[----:B------:R-:W-:-:S04]  /*162e0*/  IMAD.WIDE.U32 R6, P0, R5, UR15, R6 ;  /* 0x0000000f05067c25 */ /* 0x000fc8000f800006 */
[----:B------:R-:W-:Y:S01]  /*162f0*/  IMAD.WIDE.U32 R4, R5, UR14, RZ ;  /* 0x0000000e05047c25 */ /* 0x000fe2000f8e00ff */
[----:B------:R-:W-:-:S04]  /*16300*/  MOV R4, R7 ;  /* 0x0000000700047202 */ /* 0x000fc80000000f00 */
[----:B------:R-:W-:Y:S02]  /*16310*/  IADD3 RZ, P1, R5, R6, RZ ;  /* 0x0000000605ff7210 */ /* 0x000fe40007f3e0ff */
[----:B------:R-:W-:-:S03]  /*16320*/  IADD3.X R5, RZ, RZ, RZ, P0, !PT ;  /* 0x000000ffff057210 */ /* 0x000fc600007fe4ff */
[----:B------:R-:W-:-:S08]  /*16330*/  IMAD.WIDE.U32.X R4, R23, UR15, R4, P1 ;  /* 0x0000000f17047c25 */ /* 0x000fd000088e0404 */
.L_x_222:
[----:B------:R-:W-:Y:S01]  /*16340*/  ISETP.NE.AND P0, PT, R2, 0x1, PT ;  /* 0x000000010200780c */ /* 0x000fe20003f05270 */
[----:B------:R-:W-:Y:S01]  /*16350*/  ULDC UR8, c[0x0][0x8f0] ;  /* 0x00023c0000087ab9 */ /* 0x000fe20000000800 */
[----:B------:R-:W-:Y:S01]  /*16360*/  LOP3.LUT R19, R19, UR13, RZ, 0xc0, !PT ;  /* 0x0000000d13137c12 */ /* 0x000fe2000f8ec0ff */
[----:B------:R-:W-:Y:S01]  /*16370*/  ULDC UR9, c[0x0][0x8b8] ;  /* 0x00022e0000097ab9 */ /* 0x000fe20000000800 */
[----:B------:R-:W-:Y:S01]  /*16380*/  SHF.R.U64 R4, R4, UR8, R5 ;  /* 0x0000000804047c19 */ /* 0x000fe20008001205 */
[----:B------:R-:W-:Y:S01]  /*16390*/  ULDC UR8, c[0x0][0x8e0] ;  /* 0x0002380000087ab9 */ /* 0x000fe20000000800 */
[----:B--2---:R-:W-:Y:S02]  /*163a0*/  IADD3 R21, -R21, RZ, RZ ;  /* 0x000000ff15157210 */ /* 0x004fe40007ffe1ff */
[----:B------:R-:W-:Y:S01]  /*163b0*/  MOV R5, 0x1 ;  /* 0x0000000100057802 */ /* 0x000fe20000000f00 */
[----:B------:R-:W-:Y:S02]  /*163c0*/  IMAD.MOV R6, RZ, RZ, -R4 ;  /* 0x000000ffff067224 */ /* 0x000fe400078e0a04 */
[----:B------:R-:W-:Y:S01]  /*163d0*/  IMAD R19, R4, UR7, R19 ;  /* 0x0000000704137c24 */ /* 0x000fe2000f8e0213 */
[----:B------:R-:W-:Y:S01]  /*163e0*/  LOP3.LUT R4, R9, UR6, RZ, 0xc0, !PT ;  /* 0x0000000609047c12 */ /* 0x000fe2000f8ec0ff */
[----:B-1----:R-:W-:-:S02]  /*163f0*/  @P0 IMAD R14, R20, R21, R13 ;  /* 0x00000015140e0224 */ /* 0x002fc400078e020d */
[----:B------:R-:W-:Y:S01]  /*16400*/  IMAD R15, R6, UR8, R15 ;  /* 0x00000008060f7c24 */ /* 0x000fe2000f8e020f */
[----:B------:R-:W-:Y:S01]  /*16410*/  ULDC UR8, c[0x0][0x8a8] ;  /* 0x00022a0000087ab9 */ /* 0x000fe20000000800 */
[----:B------:R-:W-:Y:S01]  /*16420*/  IMAD R14, R19, UR9, R14 ;  /* 0x00000009130e7c24 */ /* 0x000fe2000f8e020e */
[----:B------:R-:W-:Y:S01]  /*16430*/  MOV R6, R8 ;  /* 0x0000000800067202 */ /* 0x000fe20000000f00 */
[--C-:B------:R-:W-:Y:S01]  /*16440*/  IMAD R15, R15, UR8, R4.reuse ;  /* 0x000000080f0f7c24 */ /* 0x100fe2000f8e0204 */
[----:B------:R-:W-:-:S04]  /*16450*/  PRMT R4, R5, 0x7610, R4 ;  /* 0x0000761005047816 */ /* 0x000fc80000000004 */
[----:B------:R-:W-:Y:S02]  /*16460*/  SEL R7, R15, R14, !P0 ;  /* 0x0000000e0f077207 */ /* 0x000fe40004000000 */
[----:B------:R-:W-:-:S07]  /*16470*/  SEL R9, R14, R15, !P0 ;  /* 0x0000000f0e097207 */ /* 0x000fce0004000000 */
.L_x_220:
[----:B------:R-:W-:Y:S05]  /*16480*/  BSYNC B1 ;  /* 0x0000000000017941 */ /* 0x000fea0003800000 */
.L_x_219:
[----:B------:R-:W-:-:S13]  /*16490*/  LOP3.LUT P0, RZ, R4, 0xff, RZ, 0xc0, !PT ;  /* 0x000000ff04ff7812 */ /* 0x000fda000780c0ff */
[----:B------:R-:W-:Y:S05]  /*164a0*/  @P0 BRA `(.L_x_223) ;  /* 0xfffffff400380947 */ /* 0x000fea000383ffff */
[----:B------:R-:W-:Y:S05]  /*164b0*/  BSYNC B0 ;  /* 0x0000000000007941 */ /* 0x000fea0003800000 */
.L_x_212:
[----:B------:R-:W-:-:S03]  /*164c0*/  UMOV UR8, 0xffffffff ;  /* 0xffffffff00087882 */ /* 0x000fc60000000000 */
[----:B------:R-:W-:Y:S05]  /*164d0*/  BRA.DIV UR8, `(.L_x_224) ;  /* 0x0000000a08d07947 */ /* 0x000fea000b800000 */
[----:B------:R-:W-:-:S13]  /*164e0*/  ELECT P6, URZ, PT ;  /* 0x00000000003f782f */ /* 0x000fda00038c0000 */
.L_x_255:
[----:B------:R-:W-:Y:S05]  /*164f0*/  @!P6 BRA `(.L_x_14) ;  /* 0x0000000000a8e947 */ /* 0x000fea0003800000 */
[----:B------:R-:W-:-:S04]  /*16500*/  ULOP3.LUT UR8, UR40, 0x2, URZ, 0xfc, !UPT ;  /* 0x0000000228087892 */ /* 0x000fc8000f8efc3f */
[----:B------:R-:W-:-:S06]  /*16510*/  UISETP.NE.AND UP0, UPT, UR8, 0x3, UPT ;  /* 0x000000030800788c */ /* 0x000fcc000bf05270 */
[----:B------:R-:W-:-:S13]  /*16520*/  PLOP3.LUT P0, PT, PT, PT, UP0, 0x80, 0x0 ;  /* 0x000000000000781c */ /* 0x000fda0003f0f008 */
[----:B------:R-:W-:Y:S05]  /*16530*/  @!P0 BRA `(.L_x_225) ;  /* 0x0000000000048947 */ /* 0x000fea0003800000 */
[----:B-1----:R-:W-:Y:S01]  /*16540*/  BPT.TRAP 0x1 ;  /* 0x000000040000795c */ /* 0x002fe20000300000 */
.L_x_225:
[----:B------:R-:W2:Y:S01]  /*16550*/  S2R R3, SR_CgaCtaId ;  /* 0x0000000000037919 */ /* 0x000ea20000008800 */
[----:B------:R-:W-:Y:S02]  /*16560*/  MOV R0, 0x400 ;  /* 0x0000040000007802 */ /* 0x000fe40000000f00 */
[----:B------:R-:W-:Y:S02]  /*16570*/  SHF.L.U32 R2, R12, 0x1f, RZ ;  /* 0x0000001f0c027819 */ /* 0x000fe400000006ff */
[----:B--2---:R-:W-:-:S04]  /*16580*/  LEA R0, R3, R0, 0x18 ;  /* 0x0000000003007211 */ /* 0x004fc800078ec0ff */
[----:B------:R-:W-:-:S04]  /*16590*/  IADD3 R0, R0, 0x20, RZ ;  /* 0x0000002000007810 */ /* 0x000fc80007ffe0ff */
[C---:B------:R-:W-:Y:S02]  /*165a0*/  LEA R5, R11.reuse, R0, 0x3 ;  /* 0x000000000b057211 */ /* 0x040fe400078e18ff */
[----:B------:R-:W-:Y:S02]  /*165b0*/  IADD3 R11, R11, 0x1, RZ ;  /* 0x000000010b0b7810 */ /* 0x000fe40007ffe0ff */
[----:B------:R-:W2:Y:S02]  /*165c0*/  SYNCS.PHASECHK.TRANS64.TRYWAIT P0, [R5+URZ], R2 ;  /* 0x00000002050075a7 */ /* 0x000ea4000800017f */
[----:B------:R-:W-:-:S04]  /*165d0*/  ISETP.NE.AND P1, PT, R11, 0x4, PT ;  /* 0x000000040b00780c */ /* 0x000fc80003f25270 */
[----:B------:R-:W-:Y:S02]  /*165e0*/  SEL R3, RZ, 0x1, P1 ;  /* 0x00000001ff037807 */ /* 0x000fe40000800000 */
[----:B------:R-:W-:Y:S02]  /*165f0*/  SEL R11, R11, RZ, P1 ;  /* 0x000000ff0b0b7207 */ /* 0x000fe40000800000 */
[----:B------:R-:W-:-:S03]  /*16600*/  LOP3.LUT R12, R12, R3, RZ, 0x3c, !PT ;  /* 0x000000030c0c7212 */ /* 0x000fc600078e3cff */
[----:B------:R-:W-:Y:S01]  /*16610*/  IMAD R7, R11, 0x8, R0 ;  /* 0x000000080b077824 */ /* 0x000fe200078e0200 */
[----:B------:R-:W-:Y:S01]  /*16620*/  SHF.L.U32 R4, R12, 0x1f, RZ ;  /* 0x0000001f0c047819 */ /* 0x000fe200000006ff */
[----:B--2---:R-:W-:Y:S06]  /*16630*/  @!P0 BRA `(.L_x_226) ;  /* 0x0000000800988947 */ /* 0x004fec0003800000 */
.L_x_256:
[----:B------:R-:W3:Y:S01]  /*16640*/  SYNCS.PHASECHK.TRANS64.TRYWAIT P0, [R7+URZ], R4 ;  /* 0x00000004070075a7 */ /* 0x000ee2000800017f */
[----:B--2---:R-:W-:-:S04]  /*16650*/  IADD3 R2, R11, 0x1, RZ ;  /* 0x000000010b027810 */ /* 0x004fc80007ffe0ff */
[----:B------:R-:W-:-:S04]  /*16660*/  ISETP.NE.AND P1, PT, R2, 0x4, PT ;  /* 0x000000040200780c */ /* 0x000fc80003f25270 */
[----:B------:R-:W-:Y:S02]  /*16670*/  SEL R3, RZ, 0x1, P1 ;  /* 0x00000001ff037807 */ /* 0x000fe40000800000 */
[----:B------:R-:W-:Y:S02]  /*16680*/  SEL R9, R2, RZ, P1 ;  /* 0x000000ff02097207 */ /* 0x000fe40000800000 */
[----:B------:R-:W-:Y:S02]  /*16690*/  LOP3.LUT R11, R12, R3, RZ, 0x3c, !PT ;  /* 0x000000030c0b7212 */ /* 0x000fe400078e3cff */
[----:B------:R-:W-:Y:S02]  /*166a0*/  LEA R6, R9, R0, 0x3 ;  /* 0x0000000009067211 */ /* 0x000fe400078e18ff */
[----:B------:R-:W-:Y:S01]  /*166b0*/  SHF.L.U32 R5, R11, 0x1f, RZ ;  /* 0x0000001f0b057819 */ /* 0x000fe200000006ff */
[----:B---3--:R-:W-:Y:S06]  /*166c0*/  @!P0 BRA `(.L_x_227) ;  /* 0x0000000800888947 */ /* 0x008fec0003800000 */
.L_x_257:
[----:B------:R-:W3:Y:S01]  /*166d0*/  SYNCS.PHASECHK.TRANS64.TRYWAIT P0, [R6+URZ], R5 ;  /* 0x00000005060075a7 */ /* 0x000ee2000800017f */
[----:B------:R-:W-:-:S04]  /*166e0*/  IADD3 R2, R9, 0x1, RZ ;  /* 0x0000000109027810 */ /* 0x000fc80007ffe0ff */
[----:B------:R-:W-:-:S04]  /*166f0*/  ISETP.NE.AND P1, PT, R2, 0x4, PT ;  /* 0x000000040200780c */ /* 0x000fc80003f25270 */
[----:B--2---:R-:W-:Y:S02]  /*16700*/  SEL R4, RZ, 0x1, P1 ;  /* 0x00000001ff047807 */ /* 0x004fe40000800000 */
[----:B------:R-:W-:Y:S02]  /*16710*/  SEL R3, R2, RZ, P1 ;  /* 0x000000ff02037207 */ /* 0x000fe40000800000 */
[----:B------:R-:W-:Y:S01]  /*16720*/  LOP3.LUT R4, R11, R4, RZ, 0x3c, !PT ;  /* 0x000000040b047212 */ /* 0x000fe200078e3cff */
[----:B---3--:R-:W-:Y:S06]  /*16730*/  @!P0 BRA `(.L_x_228) ;  /* 0x0000000800808947 */ /* 0x008fec0003800000 */
.L_x_258:
[----:B------:R-:W-:Y:S02]  /*16740*/  LEA R3, R3, R0, 0x3 ;  /* 0x0000000003037211 */ /* 0x000fe400078e18ff */
[----:B------:R-:W-:-:S07]  /*16750*/  SHF.L.U32 R0, R4, 0x1f, RZ ;  /* 0x0000001f04007819 */ /* 0x000fce00000006ff */
.L_x_229:
[----:B---3--:R3:W4:Y:S02]  /*16760*/  SYNCS.PHASECHK.TRANS64.TRYWAIT P0, [R3+URZ], R0 ;  /* 0x00000000030075a7 */ /* 0x008724000800017f */
[----:B----4-:R-:W-:Y:S05]  /*16770*/  @!P0 NANOSLEEP.SYNCS 0x989680 ;  /* 0x009896800000895d */ /* 0x010fea0003900000 */
[----:B------:R-:W4:Y:S02]  /*16780*/  @!P0 SYNCS.PHASECHK.TRANS64 P0, [R3+URZ], R0 ;  /* 0x00000000030085a7 */ /* 0x000f24000800007f */
[----:B----4-:R-:W-:Y:S05]  /*16790*/  @!P0 BRA `(.L_x_229) ;  /* 0xfffffffc00f08947 */ /* 0x010fea000383ffff */
.L_x_14:
[----:B-1----:R-:W-:Y:S05]  /*167a0*/  BSYNC B6 ;  /* 0x0000000000067941 */ /* 0x002fea0003800000 */
.L_x_12:
[----:B------:R-:W-:Y:S05]  /*167b0*/  EXIT ;  /* 0x000000000000794d */ /* 0x000fea0003800000 */
.L_x_27:
[----:B---3--:R3:W4:Y:S02]  /*167c0*/  SYNCS.PHASECHK.TRANS64.TRYWAIT P1, [R4+URZ], R3 ;  /* 0x00000003040075a7 */ /* 0x008724000802017f */
[----:B----4-:R-:W-:Y:S05]  /*167d0*/  @!P1 NANOSLEEP.SYNCS 0x989680 ;  /* 0x009896800000995d */ /* 0x010fea0003900000 */
[----:B------:R-:W4:Y:S02]  /*167e0*/  @!P1 SYNCS.PHASECHK.TRANS64 P1, [R4+URZ], R3 ;  /* 0x00000003040095a7 */ /* 0x000f24000802007f */
[----:B----4-:R-:W-:Y:S05]  /*167f0*/  @!P1 BRA `(.L_x_27) ;  /* 0xfffffffc00f09947 */ /* 0x010fea000383ffff */
[----:B------:R-:W-:Y:S05]  /*16800*/  BRA `(.L_x_26) ;  /* 0xfffffeb000c07947 */ /* 0x000fea000383ffff */
.L_x_32:
[----:B---3--:R-:W-:-:S04]  /*16810*/  MOV R5, UR4 ;  /* 0x0000000400057c02 */ /* 0x008fc80008000f00 */
[----:B------:R3:W4:Y:S03]  /*16820*/  SYNCS.PHASECHK.TRANS64.TRYWAIT P1, [R5+URZ], R4 ;  /* 0x00000004050075a7 */ /* 0x000726000802017f */
[----:B----4-:R-:W-:Y:S05]  /*16830*/  @!P1 NANOSLEEP.SYNCS 0x989680 ;  /* 0x009896800000995d */ /* 0x010fea0003900000 */
[----:B------:R-:W4:Y:S02]  /*16840*/  @!P1 SYNCS.PHASECHK.TRANS64 P1, [R5+URZ], R4 ;  /* 0x00000004050095a7 */ /* 0x000f24000802007f */
[----:B----4-:R-:W-:Y:S05]  /*16850*/  @!P1 BRA `(.L_x_32) ;  /* 0xfffffffc00ec9947 */ /* 0x010fea000383ffff */
[----:B------:R-:W-:Y:S05]  /*16860*/  BRA `(.L_x_31) ;  /* 0xfffffeb400c87947 */ /* 0x000fea000383ffff */
.L_x_53:
[----:B-1----:R-:W-:-:S04]  /*16870*/  IMAD.U32 R4, RZ, RZ, UR51 ;  /* 0x00000033ff047e24 */ /* 0x002fc8000f8e00ff */
[----:B------:R1:W2:Y:S03]  /*16880*/  SYNCS.PHASECHK.TRANS64.TRYWAIT P3, [R4+URZ+0x40], R3 ;  /* 0x00004003040075a7 */ /* 0x0002a6000806017f */
[----:B--2---:R-:W-:Y:S05]  /*16890*/  @!P3 NANOSLEEP.SYNCS 0x989680 ;  /* 0x009896800000b95d */ /* 0x004fea0003900000 */
[----:B------:R-:W2:Y:S02]  /*168a0*/  @!P3 SYNCS.PHASECHK.TRANS64 P3, [R4+URZ+0x40], R3 ;  /* 0x000040030400b5a7 */ /* 0x000ea4000806007f */
[----:B--2---:R-:W-:Y:S05]  /*168b0*/  @!P3 BRA `(.L_x_53) ;  /* 0xfffffffc00ecb947 */ /* 0x004fea000383ffff */
[----:B------:R-:W-:Y:S05]  /*168c0*/  BRA `(.L_x_230) ;  /* 0xfffffec000ec7947 */ /* 0x000fea000383ffff */
.L_x_64:
[----:B-1----:R1:W2:Y:S02]  /*168d0*/  SYNCS.PHASECHK.TRANS64.TRYWAIT P3, [R92+URZ+0x40], R93 ;  /* 0x0000405d5c0075a7 */ /* 0x0022a4000806017f */
[----:B--2---:R-:W-:Y:S05]  /*168e0*/  @!P3 NANOSLEEP.SYNCS 0x989680 ;  /* 0x009896800000b95d */ /* 0x004fea0003900000 */
[----:B------:R-:W2:Y:S02]  /*168f0*/  @!P3 SYNCS.PHASECHK.TRANS64 P3, [R92+URZ+0x40], R93 ;  /* 0x0000405d5c00b5a7 */ /* 0x000ea4000806007f */
[----:B--2---:R-:W-:Y:S05]  /*16900*/  @!P3 BRA `(.L_x_64) ;  /* 0xfffffffc00f0b947 */ /* 0x004fea000383ffff */
[----:B------:R-:W-:Y:S05]  /*16910*/  BRA `(.L_x_231) ;  /* 0xfffffee400a07947 */ /* 0x000fea000383ffff */
.L_x_74:
[----:B-1----:R1:W2:Y:S02]  /*16920*/  SYNCS.PHASECHK.TRANS64.TRYWAIT P3, [R24+URZ+0x40], R27 ;  /* 0x0000401b180075a7 */ /* 0x0022a4000806017f */
[----:B--2---:R-:W-:Y:S05]  /*16930*/  @!P3 NANOSLEEP.SYNCS 0x989680 ;  /* 0x009896800000b95d */ /* 0x004fea0003900000 */
[----:B------:R-:W2:Y:S02]  /*16940*/  @!P3 SYNCS.PHASECHK.TRANS64 P3, [R24+URZ+0x40], R27 ;  /* 0x0000401b1800b5a7 */ /* 0x000ea4000806007f */
[----:B--2---:R-:W-:Y:S05]  /*16950*/  @!P3 BRA `(.L_x_74) ;  /* 0xfffffffc00f0b947 */ /* 0x004fea000383ffff */
[----:B------:R-:W-:Y:S05]  /*16960*/  BRA `(.L_x_232) ;  /* 0xffffff0400987947 */ /* 0x000fea000383ffff */
.L_x_84:
[----:B-1----:R1:W2:Y:S02]  /*16970*/  SYNCS.PHASECHK.TRANS64.TRYWAIT P3, [R28+URZ+0x40], R27 ;  /* 0x0000401b1c0075a7 */ /* 0x0022a4000806017f */
[----:B--2---:R-:W-:Y:S05]  /*16980*/  @!P3 NANOSLEEP.SYNCS 0x989680 ;  /* 0x009896800000b95d */ /* 0x004fea0003900000 */
[----:B------:R-:W2:Y:S02]  /*16990*/  @!P3 SYNCS.PHASECHK.TRANS64 P3, [R28+URZ+0x40], R27 ;  /* 0x0000401b1c00b5a7 */ /* 0x000ea4000806007f */
[----:B--2---:R-:W-:Y:S05]  /*169a0*/  @!P3 BRA `(.L_x_84) ;  /* 0xfffffffc00f0b947 */ /* 0x004fea000383ffff */
[----:B------:R-:W-:Y:S05]  /*169b0*/  BRA `(.L_x_233) ;  /* 0xffffff2400987947 */ /* 0x000fea000383ffff */
.L_x_94:
[----:B-1----:R1:W2:Y:S02]  /*169c0*/  SYNCS.PHASECHK.TRANS64.TRYWAIT P3, [R28+URZ+0x40], R29 ;  /* 0x0000401d1c0075a7 */ /* 0x0022a4000806017f */
[----:B--2---:R-:W-:Y:S05]  /*169d0*/  @!P3 NANOSLEEP.SYNCS 0x989680 ;  /* 0x009896800000b95d */ /* 0x004fea0003900000 */
[----:B------:R-:W2:Y:S02]  /*169e0*/  @!P3 SYNCS.PHASECHK.TRANS64 P3, [R28+URZ+0x40], R29 ;  /* 0x0000401d1c00b5a7 */ /* 0x000ea4000806007f */
[----:B--2---:R-:W-:Y:S05]  /*169f0*/  @!P3 BRA `(.L_x_94) ;  /* 0xfffffffc00f0b947 */ /* 0x004fea000383ffff */
[----:B------:R-:W-:Y:S05]  /*16a00*/  BRA `(.L_x_234) ;  /* 0xffffff44009c7947 */ /* 0x000fea000383ffff */
.L_x_104:
[----:B-1----:R1:W2:Y:S02]  /*16a10*/  SYNCS.PHASECHK.TRANS64.TRYWAIT P3, [R28+URZ+0x40], R29 ;  /* 0x0000401d1c0075a7 */ /* 0x0022a4000806017f */
[----:B--2---:R-:W-:Y:S05]  /*16a20*/  @!P3 NANOSLEEP.SYNCS 0x989680 ;  /* 0x009896800000b95d */ /* 0x004fea0003900000 */
[----:B------:R-:W2:Y:S02]  /*16a30*/  @!P3 SYNCS.PHASECHK.TRANS64 P3, [R28+URZ+0x40], R29 ;  /* 0x0000401d1c00b5a7 */ /* 0x000ea4000806007f */
[----:B--2---:R-:W-:Y:S05]  /*16a40*/  @!P3 BRA `(.L_x_104) ;  /* 0xfffffffc00f0b947 */ /* 0x004fea000383ffff */
[----:B------:R-:W-:Y:S05]  /*16a50*/  BRA `(.L_x_235) ;  /* 0xffffff6400987947 */ /* 0x000fea000383ffff */
.L_x_114:
[----:B-1----:R1:W2:Y:S02]  /*16a60*/  SYNCS.PHASECHK.TRANS64.TRYWAIT P3, [R25+URZ+0x40], R28 ;  /* 0x0000401c190075a7 */ /* 0x0022a4000806017f */
[----:B--2---:R-:W-:Y:S05]  /*16a70*/  @!P3 NANOSLEEP.SYNCS 0x989680 ;  /* 0x009896800000b95d */ /* 0x004fea0003900000 */
[----:B------:R-:W2:Y:S02]  /*16a80*/  @!P3 SYNCS.PHASECHK.TRANS64 P3, [R25+URZ+0x40], R28 ;  /* 0x0000401c1900b5a7 */ /* 0x000ea4000806007f */
[----:B--2---:R-:W-:Y:S05]  /*16a90*/  @!P3 BRA `(.L_x_114) ;  /* 0xfffffffc00f0b947 */ /* 0x004fea000383ffff */
[----:B------:R-:W-:Y:S05]  /*16aa0*/  BRA `(.L_x_236) ;  /* 0xffffff8400947947 */ /* 0x000fea000383ffff */
.L_x_124:
[----:B--2---:R2:W3:Y:S02]  /*16ab0*/  SYNCS.PHASECHK.TRANS64.TRYWAIT P3, [R25+URZ+0x40], R24 ;  /* 0x00004018190075a7 */ /* 0x0044e4000806017f */
[----:B---3--:R-:W-:Y:S05]  /*16ac0*/  @!P3 NANOSLEEP.SYNCS 0x989680 ;  /* 0x009896800000b95d */ /* 0x008fea0003900000 */
[----:B------:R-:W3:Y:S02]  /*16ad0*/  @!P3 SYNCS.PHASECHK.TRANS64 P3, [R25+URZ+0x40], R24 ;  /* 0x000040181900b5a7 */ /* 0x000ee4000806007f */
[----:B---3--:R-:W-:Y:S05]  /*16ae0*/  @!P3 BRA `(.L_x_124) ;  /* 0xfffffffc00f0b947 */ /* 0x008fea000383ffff */
[----:B------:R-:W-:Y:S05]  /*16af0*/  BRA `(.L_x_237) ;  /* 0xffffffa400907947 */ /* 0x000fea000383ffff */
.L_x_144:
[----:B-1----:R-:W-:-:S04]  /*16b00*/  MOV R3, UR4 ;  /* 0x0000000400037c02 */ /* 0x002fc80008000f00 */
[----:B------:R1:W2:Y:S03]  /*16b10*/  SYNCS.PHASECHK.TRANS64.TRYWAIT P0, [R3+URZ+0x88], R0 ;  /* 0x00008800030075a7 */ /* 0x0002a6000800017f */
[----:B--2---:R-:W-:Y:S05]  /*16b20*/  @!P0 NANOSLEEP.SYNCS 0x989680 ;  /* 0x009896800000895d */ /* 0x004fea0003900000 */
[----:B------:R-:W2:Y:S02]  /*16b30*/  @!P0 SYNCS.PHASECHK.TRANS64 P0, [R3+URZ+0x88], R0 ;  /* 0x00008800030085a7 */ /* 0x000ea4000800007f */
[----:B--2---:R-:W-:Y:S05]  /*16b40*/  @!P0 BRA `(.L_x_144) ;  /* 0xfffffffc00ec8947 */ /* 0x004fea000383ffff */
[----:B------:R-:W-:Y:S05]  /*16b50*/  BRA `(.L_x_143) ;  /* 0xffffffd400207947 */ /* 0x000fea000383ffff */
.L_x_153:
[----:B-1----:R-:W-:-:S04]  /*16b60*/  MOV R5, UR13 ;  /* 0x0000000d00057c02 */ /* 0x002fc80008000f00 */
[----:B------:R1:W2:Y:S03]  /*16b70*/  SYNCS.PHASECHK.TRANS64.TRYWAIT P2, [R5+URZ+0x60], R4 ;  /* 0x00006004050075a7 */ /* 0x0002a6000804017f */
[----:B--2---:R-:W-:Y:S05]  /*16b80*/  @!P2 NANOSLEEP.SYNCS 0x989680 ;  /* 0x009896800000a95d */ /* 0x004fea0003900000 */
[----:B------:R-:W2:Y:S02]  /*16b90*/  @!P2 SYNCS.PHASECHK.TRANS64 P2, [R5+URZ+0x60], R4 ;  /* 0x000060040500a5a7 */ /* 0x000ea4000804007f */
[----:B--2---:R-:W-:Y:S05]  /*16ba0*/  @!P2 BRA `(.L_x_153) ;  /* 0xfffffffc00eca947 */ /* 0x004fea000383ffff */
[----:B------:R-:W-:Y:S05]  /*16bb0*/  BRA `(.L_x_238) ;  /* 0xffffffd800147947 */ /* 0x000fea000383ffff */
.L_x_159:
[----:B-12---:R-:W-:-:S04]  /*16bc0*/  MOV R5, UR13 ;  /* 0x0000000d00057c02 */ /* 0x006fc80008000f00 */
[----:B------:R1:W2:Y:S03]  /*16bd0*/  SYNCS.PHASECHK.TRANS64.TRYWAIT P2, [R5+URZ+0x68], R4 ;  /* 0x00006804050075a7 */ /* 0x0002a6000804017f */
[----:B--2---:R-:W-:Y:S05]  /*16be0*/  @!P2 NANOSLEEP.SYNCS 0x989680 ;  /* 0x009896800000a95d */ /* 0x004fea0003900000 */
[----:B------:R-:W2:Y:S02]  /*16bf0*/  @!P2 SYNCS.PHASECHK.TRANS64 P2, [R5+URZ+0x68], R4 ;  /* 0x000068040500a5a7 */ /* 0x000ea4000804007f */
[----:B--2---:R-:W-:Y:S05]  /*16c00*/  @!P2 BRA `(.L_x_159) ;  /* 0xfffffffc00eca947 */ /* 0x004fea000383ffff */
[----:B------:R-:W-:Y:S05]  /*16c10*/  BRA `(.L_x_239) ;  /* 0xffffffd8005c7947 */ /* 0x000fea000383ffff */
.L_x_165:
[----:B-123--:R-:W-:-:S04]  /*16c20*/  MOV R5, UR13 ;  /* 0x0000000d00057c02 */ /* 0x00efc80008000f00 */
[----:B------:R1:W2:Y:S03]  /*16c30*/  SYNCS.PHASECHK.TRANS64.TRYWAIT P2, [R5+URZ+0x70], R4 ;  /* 0x00007004050075a7 */ /* 0x0002a6000804017f */
[----:B--2---:R-:W-:Y:S05]  /*16c40*/  @!P2 NANOSLEEP.SYNCS 0x989680 ;  /* 0x009896800000a95d */ /* 0x004fea0003900000 */
[----:B------:R-:W2:Y:S02]  /*16c50*/  @!P2 SYNCS.PHASECHK.TRANS64 P2, [R5+URZ+0x70], R4 ;  /* 0x000070040500a5a7 */ /* 0x000ea4000804007f */
[----:B--2---:R-:W-:Y:S05]  /*16c60*/  @!P2 BRA `(.L_x_165) ;  /* 0xfffffffc00eca947 */ /* 0x004fea000383ffff */
[----:B------:R-:W-:Y:S05]  /*16c70*/  BRA `(.L_x_240) ;  /* 0xffffffd800b07947 */ /* 0x000fea000383ffff */
.L_x_171:
[----:B-1234-:R-:W-:-:S04]  /*16c80*/  MOV R5, UR13 ;  /* 0x0000000d00057c02 */ /* 0x01efc80008000f00 */
[----:B------:R1:W2:Y:S03]  /*16c90*/  SYNCS.PHASECHK.TRANS64.TRYWAIT P2, [R5+URZ+0x78], R4 ;  /* 0x00007804050075a7 */ /* 0x0002a6000804017f */
[----:B--2---:R-:W-:Y:S05]  /*16ca0*/  @!P2 NANOSLEEP.SYNCS 0x989680 ;  /* 0x009896800000a95d */ /* 0x004fea0003900000 */
[----:B------:R-:W2:Y:S02]  /*16cb0*/  @!P2 SYNCS.PHASECHK.TRANS64 P2, [R5+URZ+0x78], R4 ;  /* 0x000078040500a5a7 */ /* 0x000ea4000804007f */
[----:B--2---:R-:W-:Y:S05]  /*16cc0*/  @!P2 BRA `(.L_x_171) ;  /* 0xfffffffc00eca947 */ /* 0x004fea000383ffff */
[----:B------:R-:W-:Y:S05]  /*16cd0*/  BRA `(.L_x_241) ;  /* 0xffffffd800fc7947 */ /* 0x000fea000383ffff */
.L_x_177:
[----:B-1234-:R-:W-:-:S04]  /*16ce0*/  IMAD.U32 R5, RZ, RZ, UR13 ;  /* 0x0000000dff057e24 */ /* 0x01efc8000f8e00ff */
[----:B------:R1:W2:Y:S03]  /*16cf0*/  SYNCS.PHASECHK.TRANS64.TRYWAIT P2, [R5+URZ+0x60], R4 ;  /* 0x00006004050075a7 */ /* 0x0002a6000804017f */
[----:B--2---:R-:W-:Y:S05]  /*16d00*/  @!P2 NANOSLEEP.SYNCS 0x989680 ;  /* 0x009896800000a95d */ /* 0x004fea0003900000 */
[----:B------:R-:W2:Y:S02]  /*16d10*/  @!P2 SYNCS.PHASECHK.TRANS64 P2, [R5+URZ+0x60], R4 ;  /* 0x000060040500a5a7 */ /* 0x000ea4000804007f */
[----:B--2---:R-:W-:Y:S05]  /*16d20*/  @!P2 BRA `(.L_x_177) ;  /* 0xfffffffc00eca947 */ /* 0x004fea000383ffff */
[----:B------:R-:W-:Y:S05]  /*16d30*/  BRA `(.L_x_242) ;  /* 0xffffffdc00507947 */ /* 0x000fea000383ffff */
.L_x_183:
[----:B-1234-:R-:W-:-:S04]  /*16d40*/  MOV R5, UR13 ;  /* 0x0000000d00057c02 */ /* 0x01efc80008000f00 */
[----:B------:R1:W2:Y:S03]  /*16d50*/  SYNCS.PHASECHK.TRANS64.TRYWAIT P2, [R5+URZ+0x68], R4 ;  /* 0x00006804050075a7 */ /* 0x0002a6000804017f */
[----:B--2---:R-:W-:Y:S05]  /*16d60*/  @!P2 NANOSLEEP.SYNCS 0x989680 ;  /* 0x009896800000a95d */ /* 0x004fea0003900000 */
[----:B------:R-:W2:Y:S02]  /*16d70*/  @!P2 SYNCS.PHASECHK.TRANS64 P2, [R5+URZ+0x68], R4 ;  /* 0x000068040500a5a7 */ /* 0x000ea4000804007f */
[----:B--2---:R-:W-:Y:S05]  /*16d80*/  @!P2 BRA `(.L_x_183) ;  /* 0xfffffffc00eca947 */ /* 0x004fea000383ffff */
[----:B------:R-:W-:Y:S05]  /*16d90*/  BRA `(.L_x_243) ;  /* 0xffffffdc00907947 */ /* 0x000fea000383ffff */
.L_x_189:
[----:B-1234-:R-:W-:-:S04]  /*16da0*/  MOV R5, UR13 ;  /* 0x0000000d00057c02 */ /* 0x01efc80008000f00 */
[----:B------:R1:W2:Y:S03]  /*16db0*/  SYNCS.PHASECHK.TRANS64.TRYWAIT P2, [R5+URZ+0x70], R4 ;  /* 0x00007004050075a7 */ /* 0x0002a6000804017f */
[----:B--2---:R-:W-:Y:S05]  /*16dc0*/  @!P2 NANOSLEEP.SYNCS 0x989680 ;  /* 0x009896800000a95d */ /* 0x004fea0003900000 */
[----:B------:R-:W2:Y:S02]  /*16dd0*/  @!P2 SYNCS.PHASECHK.TRANS64 P2, [R5+URZ+0x70], R4 ;  /* 0x000070040500a5a7 */ /* 0x000ea4000804007f */
[----:B--2---:R-:W-:Y:S05]  /*16de0*/  @!P2 BRA `(.L_x_189) ;  /* 0xfffffffc00eca947 */ /* 0x004fea000383ffff */
[----:B------:R-:W-:Y:S05]  /*16df0*/  BRA `(.L_x_244) ;  /* 0xffffffdc00d87947 */ /* 0x000fea000383ffff */
.L_x_195:
[----:B-1234-:R-:W-:-:S04]  /*16e00*/  MOV R5, UR13 ;  /* 0x0000000d00057c02 */ /* 0x01efc80008000f00 */
[----:B------:R1:W2:Y:S03]  /*16e10*/  SYNCS.PHASECHK.TRANS64.TRYWAIT P2, [R5+URZ+0x78], R4 ;  /* 0x00007804050075a7 */ /* 0x0002a6000804017f */
[----:B--2---:R-:W-:Y:S05]  /*16e20*/  @!P2 NANOSLEEP.SYNCS 0x989680 ;  /* 0x009896800000a95d */ /* 0x004fea0003900000 */
[----:B------:R-:W2:Y:S02]  /*16e30*/  @!P2 SYNCS.PHASECHK.TRANS64 P2, [R5+URZ+0x78], R4 ;  /* 0x000078040500a5a7 */ /* 0x000ea4000804007f */
[----:B--2---:R-:W-:Y:S05]  /*16e40*/  @!P2 BRA `(.L_x_195) ;  /* 0xfffffffc00eca947 */ /* 0x004fea000383ffff */
[----:B------:R-:W-:Y:S05]  /*16e50*/  BRA `(.L_x_245) ;  /* 0xffffffe000147947 */ /* 0x000fea000383ffff */
.L_x_205:
[----:B------:R1:W1:Y:S02]  /*16e60*/  SYNCS.PHASECHK.TRANS64.TRYWAIT P0, [R0+URZ+0x60], R3 ;  /* 0x00006003000075a7 */ /* 0x000264000800017f */
[----:B-1----:R-:W-:Y:S05]  /*16e70*/  @!P0 NANOSLEEP.SYNCS 0x989680 ;  /* 0x009896800000895d */ /* 0x002fea0003900000 */
[----:B------:R-:W1:Y:S02]  /*16e80*/  @!P0 SYNCS.PHASECHK.TRANS64 P0, [R0+URZ+0x60], R3 ;  /* 0x00006003000085a7 */ /* 0x000e64000800007f */
[----:B-1----:R-:W-:Y:S05]  /*16e90*/  @!P0 BRA `(.L_x_205) ;  /* 0xfffffffc00f08947 */ /* 0x002fea000383ffff */
[----:B------:R-:W-:Y:S05]  /*16ea0*/  BRA `(.L_x_246) ;  /* 0xffffffe800007947 */ /* 0x000fea000383ffff */
.L_x_207:
[----:B------:R1:W1:Y:S02]  /*16eb0*/  SYNCS.PHASECHK.TRANS64.TRYWAIT P0, [R0+URZ+0x68], R3 ;  /* 0x00006803000075a7 */ /* 0x000264000800017f */
[----:B-1----:R-:W-:Y:S05]  /*16ec0*/  @!P0 NANOSLEEP.SYNCS 0x989680 ;  /* 0x009896800000895d */ /* 0x002fea0003900000 */
[----:B------:R-:W1:Y:S02]  /*16ed0*/  @!P0 SYNCS.PHASECHK.TRANS64 P0, [R0+URZ+0x68], R3 ;  /* 0x00006803000085a7 */ /* 0x000e64000800007f */
[----:B-1----:R-:W-:Y:S05]  /*16ee0*/  @!P0 BRA `(.L_x_207) ;  /* 0xfffffffc00f08947 */ /* 0x002fea000383ffff */
[----:B------:R-:W-:Y:S05]  /*16ef0*/  BRA `(.L_x_247) ;  /* 0xffffffe400fc7947 */ /* 0x000fea000383ffff */
.L_x_209:
[----:B------:R1:W1:Y:S02]  /*16f00*/  SYNCS.PHASECHK.TRANS64.TRYWAIT P0, [R0+URZ+0x70], R3 ;  /* 0x00007003000075a7 */ /* 0x000264000800017f */
[----:B-1----:R-:W-:Y:S05]  /*16f10*/  @!P0 NANOSLEEP.SYNCS 0x989680 ;  /* 0x009896800000895d */ /* 0x002fea0003900000 */
[----:B------:R-:W1:Y:S02]  /*16f20*/  @!P0 SYNCS.PHASECHK.TRANS64 P0, [R0+URZ+0x70], R3 ;  /* 0x00007003000085a7 */ /* 0x000e64000800007f */
[----:B-1----:R-:W-:Y:S05]  /*16f30*/  @!P0 BRA `(.L_x_209) ;  /* 0xfffffffc00f08947 */ /* 0x002fea000383ffff */
[----:B------:R-:W-:Y:S05]  /*16f40*/  BRA `(.L_x_248) ;  /* 0xffffffe400f87947 */ /* 0x000fea000383ffff */
.L_x_213:
[----:B------:R-:W-:Y:S01]  /*16f50*/  BSSY B1, `(.L_x_249) ;  /* 0x0000006000017945 */ /* 0x000fe20003800000 */
[----:B------:R-:W-:-:S07]  /*16f60*/  MOV R15, 0xffffffff ;  /* 0xffffffff000f7802 */ /* 0x000fce0000000f00 */
[----:B------:R-:W-:Y:S05]  /*16f70*/  WARPSYNC.COLLECTIVE R15, `(.L_x_250) ;  /* 0x000000000f0c7348 */ /* 0x000fea0003c00000 */
[----:B------:R-:W-:Y:S02]  /*16f80*/  ELECT P6, UR62, PT ;  /* 0x00000000003e782f */ /* 0x000fe400038c0000 */
[----:B------:R-:W-:Y:S01]  /*16f90*/  MOV R14, UR62 ;  /* 0x0000003e000e7c02 */ /* 0x000fe20008000f00 */
[----:B------:R-:W-:Y:S10]  /*16fa0*/  ENDCOLLECTIVE ;  /* 0x000000000000791b */ /* 0x000ff40003800000 */
.L_x_250:
[----:B------:R-:W-:Y:S05]  /*16fb0*/  BSYNC B1 ;  /* 0x0000000000017941 */ /* 0x000fea0003800000 */
.L_x_249:
[----:B------:R-:W-:Y:S05]  /*16fc0*/  BRA `(.L_x_251) ;  /* 0xffffffe8007c7947 */ /* 0x000fea000383ffff */
.L_x_216:
[----:B--2---:R2:W3:Y:S02]  /*16fd0*/  SYNCS.PHASECHK.TRANS64.TRYWAIT P0, [R15+URZ+0x20], R8 ;  /* 0x000020080f0075a7 */ /* 0x0044e4000800017f */
[----:B---3--:R-:W-:Y:S05]  /*16fe0*/  @!P0 NANOSLEEP.SYNCS 0x989680 ;  /* 0x009896800000895d */ /* 0x008fea0003900000 */
[----:B------:R-:W3:Y:S02]  /*16ff0*/  @!P0 SYNCS.PHASECHK.TRANS64 P0, [R15+URZ+0x20], R8 ;  /* 0x000020080f0085a7 */ /* 0x000ee4000800007f */
[----:B---3--:R-:W-:Y:S05]  /*17000*/  @!P0 BRA `(.L_x_216) ;  /* 0xfffffffc00f08947 */ /* 0x008fea000383ffff */
[----:B------:R-:W-:Y:S05]  /*17010*/  BRA `(.L_x_252) ;  /* 0xffffffe800b47947 */ /* 0x000fea000383ffff */
.L_x_224:
[----:B------:R-:W-:Y:S01]  /*17020*/  BSSY B0, `(.L_x_253) ;  /* 0x0000006000007945 */ /* 0x000fe20003800000 */
[----:B------:R-:W-:-:S07]  /*17030*/  MOV R15, 0xffffffff ;  /* 0xffffffff000f7802 */ /* 0x000fce0000000f00 */
[----:B-1----:R-:W-:Y:S05]  /*17040*/  WARPSYNC.COLLECTIVE R15, `(.L_x_254) ;  /* 0x000000000f0c7348 */ /* 0x002fea0003c00000 */
[----:B------:R-:W-:Y:S02]  /*17050*/  ELECT P6, UR62, PT ;  /* 0x00000000003e782f */ /* 0x000fe400038c0000 */
[----:B------:R-:W-:Y:S01]  /*17060*/  MOV R14, UR62 ;  /* 0x0000003e000e7c02 */ /* 0x000fe20008000f00 */
[----:B-1----:R-:W-:Y:S10]  /*17070*/  ENDCOLLECTIVE ;  /* 0x000000000000791b */ /* 0x002ff40003800000 */
.L_x_254:
[----:B------:R-:W-:Y:S05]  /*17080*/  BSYNC B0 ;  /* 0x0000000000007941 */ /* 0x000fea0003800000 */
.L_x_253:
[----:B------:R-:W-:Y:S05]  /*17090*/  BRA `(.L_x_255) ;  /* 0xfffffff400147947 */ /* 0x000fea000383ffff */
.L_x_226:
[----:B--2---:R2:W3:Y:S02]  /*170a0*/  SYNCS.PHASECHK.TRANS64.TRYWAIT P0, [R5+URZ], R2 ;  /* 0x00000002050075a7 */ /* 0x0044e4000800017f */
[----:B---3--:R-:W-:Y:S05]  /*170b0*/  @!P0 NANOSLEEP.SYNCS 0x989680 ;  /* 0x009896800000895d */ /* 0x008fea0003900000 */
[----:B------:R-:W3:Y:S02]  /*170c0*/  @!P0 SYNCS.PHASECHK.TRANS64 P0, [R5+URZ], R2 ;  /* 0x00000002050085a7 */ /* 0x000ee4000800007f */
[----:B---3--:R-:W-:Y:S05]  /*170d0*/  @!P0 BRA `(.L_x_226) ;  /* 0xfffffffc00f08947 */ /* 0x008fea000383ffff */
[----:B------:R-:W-:Y:S05]  /*170e0*/  BRA `(.L_x_256) ;  /* 0xfffffff400547947 */ /* 0x000fea000383ffff */
.L_x_227:
[----:B--2---:R2:W3:Y:S02]  /*170f0*/  SYNCS.PHASECHK.TRANS64.TRYWAIT P0, [R7+URZ], R4 ;  /* 0x00000004070075a7 */ /* 0x0044e4000800017f */
[----:B---3--:R-:W-:Y:S05]  /*17100*/  @!P0 NANOSLEEP.SYNCS 0x989680 ;  /* 0x009896800000895d */ /* 0x008fea0003900000 */
[----:B------:R-:W3:Y:S02]  /*17110*/  @!P0 SYNCS.PHASECHK.TRANS64 P0, [R7+URZ], R4 ;  /* 0x00000004070085a7 */ /* 0x000ee4000800007f */
[----:B---3--:R-:W-:Y:S05]  /*17120*/  @!P0 BRA `(.L_x_227) ;  /* 0xfffffffc00f08947 */ /* 0x008fea000383ffff */
[----:B------:R-:W-:Y:S05]  /*17130*/  BRA `(.L_x_257) ;  /* 0xfffffff400647947 */ /* 0x000fea000383ffff */
.L_x_228:
[----:B--2---:R2:W3:Y:S02]  /*17140*/  SYNCS.PHASECHK.TRANS64.TRYWAIT P0, [R6+URZ], R5 ;  /* 0x00000005060075a7 */ /* 0x0044e4000800017f */
[----:B---3--:R-:W-:Y:S05]  /*17150*/  @!P0 NANOSLEEP.SYNCS 0x989680 ;  /* 0x009896800000895d */ /* 0x008fea0003900000 */
[----:B------:R-:W3:Y:S02]  /*17160*/  @!P0 SYNCS.PHASECHK.TRANS64 P0, [R6+URZ], R5 ;  /* 0x00000005060085a7 */ /* 0x000ee4000800007f */
[----:B---3--:R-:W-:Y:S05]  /*17170*/  @!P0 BRA `(.L_x_228) ;  /* 0xfffffffc00f08947 */ /* 0x008fea000383ffff */
[----:B------:R-:W-:Y:S05]  /*17180*/  BRA `(.L_x_258) ;  /* 0xfffffff4006c7947 */ /* 0x000fea000383ffff */
.L_x_259:
[----:B------:R-:W-:-:S00]  /*17190*/  BRA `(.L_x_259) ;  /* 0xfffffffc00fc7947 */ /* 0x000fc0000383ffff */
[----:B------:R-:W-:-:S00]  /*171a0*/  NOP ;  /* 0x0000000000007918 */ /* 0x000fc00000000000 */
        /* <DEDUP_REMOVED lines=13> */
.L_x_260:


//--------------------- .nv.global.init           --------------------------
	.section	.nv.global.init,"aw",@progbits
.nv.global.init:
	.type		$str$22,@object
	.size		$str$22,($str$26 - $str$22)
$str$22:
        /*0000*/ 	.byte	0x6b, 0x5f, 0x74, 0x69, 0x6c, 0x65, 0x5f, 0x63, 0x6f, 0x75, 0x6e, 0x74, 0x20, 0x3e, 0x3d, 0x20
        /*0010*/ 	.byte	0x31, 0x00
	.type		$str$26,@object
	.size		$str$26,($str$27 - $str$26)
$str$26:
        /*0012*/ 	.byte	0x28, 0x61, 0x64, 0x64, 0x72, 0x65, 0x73, 0x73, 0x20, 0x26, 0x20, 0x6d, 0x61, 0x73, 0x6b, 0x29
        /*0022*/ 	.byte	0x20, 0x3d, 0x3d, 0x20, 0x30, 0x00
	.type		$str$27,@object
	.size		$str$27,($str$23 - $str$27)
$str$27:
        /*0028*/ 	.byte	0x2f, 0x74, 0x6d, 0x70, 0x2f, 0x63, 0x75, 0x74, 0x6c, 0x61, 0x73, 0x73, 0x5f, 0x73, 0x77, 0x65
        /*0038*/ 	.byte	0x65, 0x70, 0x5f, 0x73, 0x72, 0x63, 0x2f, 0x69, 0x6e, 0x63, 0x6c, 0x75, 0x64, 0x65, 0x2f, 0x63
        /*0048*/ 	.byte	0x75, 0x74, 0x65, 0x2f, 0x70, 0x6f, 0x69, 0x6e, 0x74, 0x65, 0x72, 0x5f, 0x66, 0x6c, 0x61, 0x67
        /*0058*/ 	.byte	0x67, 0x65, 0x64, 0x2e, 0x68, 0x70, 0x70, 0x00
	.type		$str$23,@object
	.size		$str$23,(__unnamed_2 - $str$23)
$str$23:
        /*0060*/ 	.byte	0x2f, 0x74, 0x6d, 0x70, 0x2f, 0x63, 0x75, 0x74, 0x6c, 0x61, 0x73, 0x73, 0x5f, 0x73, 0x77, 0x65
        /*0070*/ 	.byte	0x65, 0x70, 0x5f, 0x73, 0x72, 0x63, 0x2f, 0x69, 0x6e, 0x63, 0x6c, 0x75, 0x64, 0x65, 0x2f, 0x63
        /*0080*/ 	.byte	0x75, 0x74, 0x6c, 0x61, 0x73, 0x73, 0x2f, 0x67, 0x65, 0x6d, 0x6d, 0x2f, 0x63, 0x6f, 0x6c, 0x6c
        /*0090*/ 	.byte	0x65, 0x63, 0x74, 0x69, 0x76, 0x65, 0x2f, 0x73, 0x6d, 0x39, 0x30, 0x5f, 0x6d, 0x6d, 0x61, 0x5f
        /*00a0*/ 	.byte	0x74, 0x6d, 0x61, 0x5f, 0x67, 0x6d, 0x6d, 0x61, 0x5f, 0x73, 0x73, 0x5f, 0x77, 0x61, 0x72, 0x70
        /*00b0*/ 	.byte	0x73, 0x70, 0x65, 0x63, 0x69, 0x61, 0x6c, 0x69, 0x7a, 0x65, 0x64, 0x2e, 0x68, 0x70, 0x70, 0x00
	.type		__unnamed_2,@object
	.size		__unnamed_2,(__unnamed_1 - __unnamed_2)
__unnamed_2:
        /*00c0*/ 	.byte	0x61, 0x75, 0x74, 0x6f, 0x20, 0x63, 0x75, 0x74, 0x65, 0x3a, 0x3a, 0x61, 0x73, 0x5f, 0x70, 0x6f
        /* <DEDUP_REMOVED lines=27> */
        /*0280*/ 	.byte	0x36, 0x3e, 0x3e, 0x3e, 0x3e, 0x3e, 0x5d, 0x00
	.type		__unnamed_1,@object
	.size		__unnamed_1,(.L_0 - __unnamed_1)
__unnamed_1:
        /* <DEDUP_REMOVED lines=181> */
        /*0dd8*/ 	.byte	0x6e, 0x74, 0x69, 0x74, 0x79, 0x5d, 0x00
.L_0:


//--------------------- .nv.shared._ZN7cutlass13device_kernelINS_4gemm6kernel13GemmUniversalIN4cute5tupleIJiiiiEEENS1_10collective13CollectiveMmaINS1_34MainloopSm90TmaGmmaWarpSpecializedILi4ENS5_IJNS4_1CILi2EEENSA_ILi1EEESC_EEENS1_35KernelTmaWarpSpecializedCooperativeEEENS5_IJNSA_ILi256EEENSA_ILi128EEENSA_ILi64EEEEEENS_6half_tENS5_IJlSC_lEEESK_SL_NS4_8TiledMMAINS4_8MMA_AtomIJNS4_4SM904GMMA26MMA_64x128x16_F32F16F16_SSILNSP_5MajorE0ELSR_0ELNSP_7ScaleInE1ELSS_1EEEEEENS4_6LayoutISD_NS5_IJSC_NSA_ILi0EEESW_EEEEENS5_IJNS4_10UnderscoreESZ_SZ_EEEEENS4_13SM90_TMA_LOADENS4_14ComposedLayoutINS4_7SwizzleILi3ELi4ELi3EEENS4_18smem_ptr_flag_bitsILi16EEENSV_INS5_IJNSA_ILi8EEESI_EEENS5_IJSI_SC_EEEEEEEvNS4_8identityENS4_23SM90_TMA_LOAD_MULTICASTES1C_vS1D_EENS_8epilogue10collective18CollectiveEpilogueINS1G_22Sm90TmaWarpSpecializedILi4ELi2ELi16ELb1ELb0EEEJSJ_NS5_IJSH_NSA_ILi32EEEEEESK_SL_SK_SL_NS1G_6fusion15FusionCallbacksIS1K_NS1N_13LinCombEltActINS1G_6thread4GELUESK_fSK_fLNS_15FloatRoundStyleE2EEESJ_S1M_JEEES12_NS13_INS14_ILi2ELi4ELi3EEES17_NSV_INS5_IJS18_S1L_EEENS5_IJS1L_SC_EEEEEEENS4_17SM75_U32x4_LDSM_NENS4_14SM90_TMA_STOREES1Z_NS4_17SM90_U32x4_STSM_NENS4_9Copy_AtomIJS22_SK_EEEvEEEvvEEEEvNT_6ParamsE --------------------------
	.section	.nv.shared._ZN7cutlass13device_kernelINS_4gemm6kernel13GemmUniversalIN4cute5tupleIJiiiiEEENS1_10collective13CollectiveMmaINS1_34MainloopSm90TmaGmmaWarpSpecializedILi4ENS5_IJNS4_1CILi2EEENSA_ILi1EEESC_EEENS1_35KernelTmaWarpSpecializedCooperativeEEENS5_IJNSA_ILi256EEENSA_ILi128EEENSA_ILi64EEEEEENS_6half_tENS5_IJlSC_lEEESK_SL_NS4_8TiledMMAINS4_8MMA_AtomIJNS4_4SM904GMMA26MMA_64x128x16_F32F16F16_SSILNSP_5MajorE0ELSR_0ELNSP_7ScaleInE1ELSS_1EEEEEENS4_6LayoutISD_NS5_IJSC_NSA_ILi0EEESW_EEEEENS5_IJNS4_10UnderscoreESZ_SZ_EEEEENS4_13SM90_TMA_LOADENS4_14ComposedLayoutINS4_7SwizzleILi3ELi4ELi3EEENS4_18smem_ptr_flag_bitsILi16EEENSV_INS5_IJNSA_ILi8EEESI_EEENS5_IJSI_SC_EEEEEEEvNS4_8identityENS4_23SM90_TMA_LOAD_MULTICASTES1C_vS1D_EENS_8epilogue10collective18CollectiveEpilogueINS1G_22Sm90TmaWarpSpecializedILi4ELi2ELi16ELb1ELb0EEEJSJ_NS5_IJSH_NSA_ILi32EEEEEESK_SL_SK_SL_NS1G_6fusion15FusionCallbacksIS1K_NS1N_13LinCombEltActINS1G_6thread4GELUESK_fSK_fLNS_15FloatRoundStyleE2EEESJ_S1M_JEEES12_NS13_INS14_ILi2ELi4ELi3EEES17_NSV_INS5_IJS18_S1L_EEENS5_IJS1L_SC_EEEEEEENS4_17SM75_U32x4_LDSM_NENS4_14SM90_TMA_STOREES1Z_NS4_17SM90_U32x4_STSM_NENS4_9Copy_AtomIJS22_SK_EEEvEEEvvEEEEvNT_6ParamsE,"aw",@nobits
	.sectionflags	@""
	.align	16
	.zero		1024


//--------------------- .nv.shared.reserved.0     --------------------------
	.section	.nv.shared.reserved.0,"aw",@nobits
	.weak		__nv_reservedSMEM_offset_0_alias
	.size		__nv_reservedSMEM_offset_0_alias, 0, 0
	.other		__nv_reservedSMEM_offset_0_alias,@"STO_CUDA_RESERVED_SHARED STV_DEFAULT"
__nv_reservedSMEM_offset_0_alias:
	.zero		0


//--------------------- .nv.global                --------------------------
	.section	.nv.global,"aw",@nobits
.nv.global:
	.type		_ZN39_INTERNAL_22b1050a_4_k_cu_e5c6e704_28114cute1_E,@object
	.size		_ZN39_INTERNAL_22b1050a_4_k_cu_e5c6e704_28114cute1_E,(_ZN39_INTERNAL_22b1050a_4_k_cu_e5c6e704_28114cuda3std3__45__cpo6cbeginE - _ZN39_INTERNAL_22b1050a_4_k_cu_e5c6e704_28114cute1_E)
_ZN39_INTERNAL_22b1050a_4_k_cu_e5c6e704_28114cute1_E:
	.zero		1
	.type		_ZN39_INTERNAL_22b1050a_4_k_cu_e5c6e704_28114cuda3std3__45__cpo6cbeginE,@object
	.size		_ZN39_INTERNAL_22b1050a_4_k_cu_e5c6e704_28114cuda3std3__45__cpo6cbeginE,(_ZN39_INTERNAL_22b1050a_4_k_cu_e5c6e704_28114cuda3std3__48in_placeE - _ZN39_INTERNAL_22b1050a_4_k_cu_e5c6e704_28114cuda3std3__45__cpo6cbeginE)
_ZN39_INTERNAL_22b1050a_4_k_cu_e5c6e704_28114cuda3std3__45__cpo6cbeginE:
	.zero		1
	.type		_ZN39_INTERNAL_22b1050a_4_k_cu_e5c6e704_28114cuda3std3__48in_placeE,@object
	.size		_ZN39_INTERNAL_22b1050a_4_k_cu_e5c6e704_28114cuda3std3__48in_placeE,(_ZN39_INTERNAL_22b1050a_4_k_cu_e5c6e704_28114cuda3std6ranges3__45__cpo9iter_moveE - _ZN39_INTERNAL_22b1050a_4_k_cu_e5c6e704_28114cuda3std3__48in_placeE)
_ZN39_INTERNAL_22b1050a_4_k_cu_e5c6e704_28114cuda3std3__48in_placeE:
	.zero		1
	.type		_ZN39_INTERNAL_22b1050a_4_k_cu_e5c6e704_28114cuda3std6ranges3__45__cpo9iter_moveE,@object
	.size		_ZN39_INTERNAL_22b1050a_4_k_cu_e5c6e704_28114cuda3std6ranges3__45__cpo9iter_moveE,(_ZN39_INTERNAL_22b1050a_4_k_cu_e5c6e704_28114cuda3std3__45__cpo5beginE - _ZN39_INTERNAL_22b1050a_4_k_cu_e5c6e704_28114cuda3std6ranges3__45__cpo9iter_moveE)
_ZN39_INTERNAL_22b1050a_4_k_cu_e5c6e704_28114cuda3std6ranges3__45__cpo9iter_moveE:
	.zero		1
	.type		_ZN39_INTERNAL_22b1050a_4_k_cu_e5c6e704_28114cuda3std3__45__cpo5beginE,@object
	.size		_ZN39_INTERNAL_22b1050a_4_k_cu_e5c6e704_28114cuda3std3__45__cpo5beginE,(_ZN39_INTERNAL_22b1050a_4_k_cu_e5c6e704_28114cuda3std3__441_GLOBAL__N__22b1050a_4_k_cu_e5c6e704_28116ignoreE - _ZN39_INTERNAL_22b1050a_4_k_cu_e5c6e704_28114cuda3std3__45__cpo5beginE)
_ZN39_INTERNAL_22b1050a_4_k_cu_e5c6e704_28114cuda3std3__45__cpo5beginE:
	.zero		1
	.type		_ZN39_INTERNAL_22b1050a_4_k_cu_e5c6e704_28114cuda3std3__441_GLOBAL__N__22b1050a_4_k_cu_e5c6e704_28116ignoreE,@object
	.size		_ZN39_INTERNAL_22b1050a_4_k_cu_e5c6e704_28114cuda3std3__441_GLOBAL__N__22b1050a_4_k_cu_e5c6e704_28116ignoreE,(_ZN39_INTERNAL_22b1050a_4_k_cu_e5c6e704_28114cute7productE - _ZN39_INTERNAL_22b1050a_4_k_cu_e5c6e704_28114cuda3std3__441_GLOBAL__N__22b1050a_4_k_cu_e5c6e704_28116ignoreE)
_ZN39_INTERNAL_22b1050a_4_k_cu_e5c6e704_28114cuda3std3__441_GLOBAL__N__22b1050a_4_k_cu_e5c6e704_28116ignoreE:
	.zero		1
	.type		_ZN39_INTERNAL_22b1050a_4_k_cu_e5c6e704_28114cute7productE,@object
	.size		_ZN39_INTERNAL_22b1050a_4_k_cu_e5c6e704_28114cute7productE,(_ZN39_INTERNAL_22b1050a_4_k_cu_e5c6e704_28114cuda3std3__45__cpo3endE - _ZN39_INTERNAL_22b1050a_4_k_cu_e5c6e704_28114cute7productE)
_ZN39_INTERNAL_22b1050a_4_k_cu_e5c6e704_28114cute7productE:
	.zero		1
	.type		_ZN39_INTERNAL_22b1050a_4_k_cu_e5c6e704_28114cuda3std3__45__cpo3endE,@object
	.size		_ZN39_INTERNAL_22b1050a_4_k_cu_e5c6e704_28114cuda3std3__45__cpo3endE,(_ZN39_INTERNAL_22b1050a_4_k_cu_e5c6e704_28114cuda3std3__419piecewise_constructE - _ZN39_INTERNAL_22b1050a_4_k_cu_e5c6e704_28114cuda3std3__45__cpo3endE)
_ZN39_INTERNAL_22b1050a_4_k_cu_e5c6e704_28114cuda3std3__45__cpo3endE:
	.zero		1
	.type		_ZN39_INTERNAL_22b1050a_4_k_cu_e5c6e704_28114cuda3std3__419piecewise_constructE,@object
	.size		_ZN39_INTERNAL_22b1050a_4_k_cu_e5c6e704_28114cuda3std3__419piecewise_constructE,(_ZN39_INTERNAL_22b1050a_4_k_cu_e5c6e704_28114cuda3std3__45__cpo4cendE - _ZN39_INTERNAL_22b1050a_4_k_cu_e5c6e704_28114cuda3std3__419piecewise_constructE)
_ZN39_INTERNAL_22b1050a_4_k_cu_e5c6e704_28114cuda3std3__419piecewise_constructE:
	.zero		1
	.type		_ZN39_INTERNAL_22b1050a_4_k_cu_e5c6e704_28114cuda3std3__45__cpo4cendE,@object
	.size		_ZN39_INTERNAL_22b1050a_4_k_cu_e5c6e704_28114cuda3std3__45__cpo4cendE,(_ZN39_INTERNAL_22b1050a_4_k_cu_e5c6e704_28114cuda3std6ranges3__45__cpo4swapE - _ZN39_INTERNAL_22b1050a_4_k_cu_e5c6e704_28114cuda3std3__45__cpo4cendE)
_ZN39_INTERNAL_22b1050a_4_k_cu_e5c6e704_28114cuda3std3__45__cpo4cendE:
	.zero		1
	.type		_ZN39_INTERNAL_22b1050a_4_k_cu_e5c6e704_28114cuda3std6ranges3__45__cpo4swapE,@object
	.size		_ZN39_INTERNAL_22b1050a_4_k_cu_e5c6e704_28114cuda3std6ranges3__45__cpo4swapE,(.L_9 - _ZN39_INTERNAL_22b1050a_4_k_cu_e5c6e704_28114cuda3std6ranges3__45__cpo4swapE)
_ZN39_INTERNAL_22b1050a_4_k_cu_e5c6e704_28114cuda3std6ranges3__45__cpo4swapE:
	.zero		1
.L_9:


//--------------------- .nv.constant0._ZN7cutlass13device_kernelINS_4gemm6kernel13GemmUniversalIN4cute5tupleIJiiiiEEENS1_10collective13CollectiveMmaINS1_34MainloopSm90TmaGmmaWarpSpecializedILi4ENS5_IJNS4_1CILi2EEENSA_ILi1EEESC_EEENS1_35KernelTmaWarpSpecializedCooperativeEEENS5_IJNSA_ILi256EEENSA_ILi128EEENSA_ILi64EEEEEENS_6half_tENS5_IJlSC_lEEESK_SL_NS4_8TiledMMAINS4_8MMA_AtomIJNS4_4SM904GMMA26MMA_64x128x16_F32F16F16_SSILNSP_5MajorE0ELSR_0ELNSP_7ScaleInE1ELSS_1EEEEEENS4_6LayoutISD_NS5_IJSC_NSA_ILi0EEESW_EEEEENS5_IJNS4_10UnderscoreESZ_SZ_EEEEENS4_13SM90_TMA_LOADENS4_14ComposedLayoutINS4_7SwizzleILi3ELi4ELi3EEENS4_18smem_ptr_flag_bitsILi16EEENSV_INS5_IJNSA_ILi8EEESI_EEENS5_IJSI_SC_EEEEEEEvNS4_8identityENS4_23SM90_TMA_LOAD_MULTICASTES1C_vS1D_EENS_8epilogue10collective18CollectiveEpilogueINS1G_22Sm90TmaWarpSpecializedILi4ELi2ELi16ELb1ELb0EEEJSJ_NS5_IJSH_NSA_ILi32EEEEEESK_SL_SK_SL_NS1G_6fusion15FusionCallbacksIS1K_NS1N_13LinCombEltActINS1G_6thread4GELUESK_fSK_fLNS_15FloatRoundStyleE2EEESJ_S1M_JEEES12_NS13_INS14_ILi2ELi4ELi3EEES17_NSV_INS5_IJS18_S1L_EEENS5_IJS1L_SC_EEEEEEENS4_17SM75_U32x4_LDSM_NENS4_14SM90_TMA_STOREES1Z_NS4_17SM90_U32x4_STSM_NENS4_9Copy_AtomIJS22_SK_EEEvEEEvvEEEEvNT_6ParamsE --------------------------
	.section	.nv.constant0._ZN7cutlass13device_kernelINS_4gemm6kernel13GemmUniversalIN4cute5tupleIJiiiiEEENS1_10collective13CollectiveMmaINS1_34MainloopSm90TmaGmmaWarpSpecializedILi4ENS5_IJNS4_1CILi2EEENSA_ILi1EEESC_EEENS1_35KernelTmaWarpSpecializedCooperativeEEENS5_IJNSA_ILi256EEENSA_ILi128EEENSA_ILi64EEEEEENS_6half_tENS5_IJlSC_lEEESK_SL_NS4_8TiledMMAINS4_8MMA_AtomIJNS4_4SM904GMMA26MMA_64x128x16_F32F16F16_SSILNSP_5MajorE0ELSR_0ELNSP_7ScaleInE1ELSS_1EEEEEENS4_6LayoutISD_NS5_IJSC_NSA_ILi0EEESW_EEEEENS5_IJNS4_10UnderscoreESZ_SZ_EEEEENS4_13SM90_TMA_LOADENS4_14ComposedLayoutINS4_7SwizzleILi3ELi4ELi3EEENS4_18smem_ptr_flag_bitsILi16EEENSV_INS5_IJNSA_ILi8EEESI_EEENS5_IJSI_SC_EEEEEEEvNS4_8identityENS4_23SM90_TMA_LOAD_MULTICASTES1C_vS1D_EENS_8epilogue10collective18CollectiveEpilogueINS1G_22Sm90TmaWarpSpecializedILi4ELi2ELi16ELb1ELb0EEEJSJ_NS5_IJSH_NSA_ILi32EEEEEESK_SL_SK_SL_NS1G_6fusion15FusionCallbacksIS1K_NS1N_13LinCombEltActINS1G_6thread4GELUESK_fSK_fLNS_15FloatRoundStyleE2EEESJ_S1M_JEEES12_NS13_INS14_ILi2ELi4ELi3EEES17_NSV_INS5_IJS18_S1L_EEENS5_IJS1L_SC_EEEEEEENS4_17SM75_U32x4_LDSM_NENS4_14SM90_TMA_STOREES1Z_NS4_17SM90_U32x4_STSM_NENS4_9Copy_AtomIJS22_SK_EEEvEEEvvEEEEvNT_6ParamsE,"a",@progbits
	.sectionflags	@""
	.align	4
.nv.constant0._ZN7cutlass13device_kernelINS_4gemm6kernel13GemmUniversalIN4cute5tupleIJiiiiEEENS1_10collective13CollectiveMmaINS1_34MainloopSm90TmaGmmaWarpSpecializedILi4ENS5_IJNS4_1CILi2EEENSA_ILi1EEESC_EEENS1_35KernelTmaWarpSpecializedCooperativeEEENS5_IJNSA_ILi256EEENSA_ILi128EEENSA_ILi64EEEEEENS_6half_tENS5_IJlSC_lEEESK_SL_NS4_8TiledMMAINS4_8MMA_AtomIJNS4_4SM904GMMA26MMA_64x128x16_F32F16F16_SSILNSP_5MajorE0ELSR_0ELNSP_7ScaleInE1ELSS_1EEEEEENS4_6LayoutISD_NS5_IJSC_NSA_ILi0EEESW_EEEEENS5_IJNS4_10UnderscoreESZ_SZ_EEEEENS4_13SM90_TMA_LOADENS4_14ComposedLayoutINS4_7SwizzleILi3ELi4ELi3EEENS4_18smem_ptr_flag_bitsILi16EEENSV_INS5_IJNSA_ILi8EEESI_EEENS5_IJSI_SC_EEEEEEEvNS4_8identityENS4_23SM90_TMA_LOAD_MULTICASTES1C_vS1D_EENS_8epilogue10collective18CollectiveEpilogueINS1G_22Sm90TmaWarpSpecializedILi4ELi2ELi16ELb1ELb0EEEJSJ_NS5_IJSH_NSA_ILi32EEEEEESK_SL_SK_SL_NS1G_6fusion15FusionCallbacksIS1K_NS1N_13LinCombEltActINS1G_6thread4GELUESK_fSK_fLNS_15FloatRoundStyleE2EEESJ_S1M_JEEES12_NS13_INS14_ILi2ELi4ELi3EEES17_NSV_INS5_IJS18_S1L_EEENS5_IJS1L_SC_EEEEEEENS4_17SM75_U32x4_LDSM_NENS4_14SM90_TMA_STOREES1Z_NS4_17SM90_U32x4_STSM_NENS4_9Copy_AtomIJS22_SK_EEEvEEEvvEEEEvNT_6ParamsE:
	.zero		2432


//--------------------- SYMBOLS --------------------------

	.type		.nv.reservedSmem.offset0,@object
	.size		.nv.reservedSmem.offset0,0x4
	.type		__assertfail,@function
